def matmul_kernel(
    a_ptr,
    b_ptr,
    c_ptr,
    M,
    N,
    K,
    stride_am,
    stride_ak,
    stride_bk,
    stride_bn,
    stride_cm,
    stride_cn,
    BLOCK_M: tl.constexpr,
    BLOCK_N: tl.constexpr,
    BLOCK_K: tl.constexpr,
    GROUP_M: tl.constexpr,
):
    pid = tl.program_id(axis=0)
    num_pid_m = tl.cdiv(M, BLOCK_M)
    num_pid_n = tl.cdiv(N, BLOCK_N)
    num_pid_in_group = GROUP_M * num_pid_n
    group_id = pid // num_pid_in_group
    first_pid_m = group_id * GROUP_M
    group_size_m = min(num_pid_m - first_pid_m, GROUP_M)
    pid_m = first_pid_m + ((pid % num_pid_in_group) % group_size_m)
    pid_n = (pid % num_pid_in_group) // group_size_m

    offs_am = (pid_m * BLOCK_M + tl.arange(0, BLOCK_M)) % M
    offs_bn = (pid_n * BLOCK_N + tl.arange(0, BLOCK_N)) % N
    offs_k = tl.arange(0, BLOCK_K)
    a_ptrs = a_ptr + offs_am[:, None] * stride_am + offs_k[None, :] * stride_ak
    b_ptrs = b_ptr + offs_k[:, None] * stride_bk + offs_bn[None, :] * stride_bn

    acc = tl.zeros((BLOCK_M, BLOCK_N), dtype=tl.float32)
    for kk in range(0, tl.cdiv(K, BLOCK_K)):
        a = tl.load(a_ptrs, mask=offs_k[None, :] < K - kk * BLOCK_K, other=0.0)
        b = tl.load(b_ptrs, mask=offs_k[:, None] < K - kk * BLOCK_K, other=0.0)
        acc = tl.dot(a, b, acc)
        a_ptrs += BLOCK_K * stride_ak
        b_ptrs += BLOCK_K * stride_bk

    c = acc.to(c_ptr.dtype.element_ty)
    offs_cm = pid_m * BLOCK_M + tl.arange(0, BLOCK_M)
    offs_cn = pid_n * BLOCK_N + tl.arange(0, BLOCK_N)
    c_ptrs = c_ptr + offs_cm[:, None] * stride_cm + offs_cn[None, :] * stride_cn
    mask = (offs_cm[:, None] < M) & (offs_cn[None, :] < N)
    tl.store(c_ptrs, c, mask=mask)

# config = {"BLOCK_K": 64, "BLOCK_M": 512, "BLOCK_N": 64, "GROUP_M": 1, "arch": "sm_100", "dtype": "fp8e4m3", "num_ctas": 1, "num_stages": 3, "num_warps": 4}
# arch = sm_100


// ===== COMPILED SASS (sm_100a) =====

	.target	sm_100a

	.elftype	@"ET_EXEC"


//--------------------- .note.nv.tkinfo           --------------------------
	.section	.note.nv.tkinfo,"",@"SHT_NOTE"
	.sectionflags	@"SHF_NOTE_NV_TKINFO"
	.tkinfo
        /*0018*/ 	.word	0x00000081
        /*0030*/ 	.string	""
        /*0030*/ 	.string	"ptxas-blackwell"
        /*0030*/ 	.string	"Cuda compilation tools, release 12.9, V12.9.86"
        /*0030*/ 	.string	"Build cuda_12.9.r12.9/compiler.36037853_0"
        /*0030*/ 	.string	"-v  -suppress-debug-info  -lineinfo  -arch sm_100a "



//--------------------- .note.nv.cuver            --------------------------
	.section	.note.nv.cuver,"",@"SHT_NOTE"
	.sectionflags	@"SHF_NOTE_NV_CUVER"
        /*0018*/ 	.short	0x0001
        /*001a*/ 	.short	0x0064
        /*001c*/ 	.short	0x0001
        /*001e*/ 	.short	0x0000
        /*0020*/ 	.short	0x0001
        /*0022*/ 	.short	0x0000


//--------------------- .nv.info                  --------------------------
	.section	.nv.info,"",@"SHT_CUDA_INFO"
	.align	4


	//----- nvinfo : EIATTR_REGCOUNT
	.align		4
        /*0000*/ 	.byte	0x04, 0x2f
        /*0002*/ 	.short	(.L_4 - .L_3)
	.align		4
.L_3:
        /*0004*/ 	.word	index@(matmul_kernel)
        /*0008*/ 	.word	0x00000060


	//----- nvinfo : EIATTR_FRAME_SIZE
	.align		4
.L_4:
        /*000c*/ 	.byte	0x04, 0x11
        /*000e*/ 	.short	(.L_6 - .L_5)
	.align		4
.L_5:
        /*0010*/ 	.word	index@($__internal_2_$__cuda_sm10x_tcgen05_guardrail_trap_unallocated_columns_being_dealloced)
        /*0014*/ 	.word	0x00000e68


	//----- nvinfo : EIATTR_FRAME_SIZE
	.align		4
.L_6:
        /*0018*/ 	.byte	0x04, 0x11
        /*001a*/ 	.short	(.L_8 - .L_7)
	.align		4
.L_7:
        /*001c*/ 	.word	index@($__internal_1_$__cuda_sm10x_tcgen05_guardrail_trap_phase_invalid_during_alloc)
        /*0020*/ 	.word	0x00000e68


	//----- nvinfo : EIATTR_FRAME_SIZE
	.align		4
.L_8:
        /*0024*/ 	.byte	0x04, 0x11
        /*0026*/ 	.short	(.L_10 - .L_9)
	.align		4
.L_9:
        /*0028*/ 	.word	index@($__internal_0_$__cuda_sm10x_tcgen05_guardrail_trap_col_being_dealloced_not_returned_by_alloc)
        /*002c*/ 	.word	0x00000e68


	//----- nvinfo : EIATTR_FRAME_SIZE
	.align		4
.L_10:
        /*0030*/ 	.byte	0x04, 0x11
        /*0032*/ 	.short	(.L_12 - .L_11)
	.align		4
.L_11:
        /*0034*/ 	.word	index@(matmul_kernel)
        /*0038*/ 	.word	0x00000e68


	//----- nvinfo : EIATTR_MIN_STACK_SIZE
	.align		4
.L_12:
        /*003c*/ 	.byte	0x04, 0x12
        /*003e*/ 	.short	(.L_14 - .L_13)
	.align		4
.L_13:
        /*0040*/ 	.word	index@(matmul_kernel)
        /*0044*/ 	.word	0x00000e68
.L_14:


//--------------------- .nv.info.matmul_kernel    --------------------------
	.section	.nv.info.matmul_kernel,"",@"SHT_CUDA_INFO"
	.sectionflags	@""
	.align	4


	//----- nvinfo : EIATTR_CUDA_API_VERSION
	.align		4
        /*0000*/ 	.byte	0x04, 0x37
        /*0002*/ 	.short	(.L_16 - .L_15)
.L_15:
        /*0004*/ 	.word	0x00000081


	//----- nvinfo : EIATTR_KPARAM_INFO
	.align		4
.L_16:
        /*0008*/ 	.byte	0x04, 0x17
        /*000a*/ 	.short	(.L_18 - .L_17)
.L_17:
        /*000c*/ 	.word	0x00000000
        /*0010*/ 	.short	0x000d
        /*0012*/ 	.short	0x0048
        /*0014*/ 	.byte	0x00, 0xf4, 0x21, 0x00


	//----- nvinfo : EIATTR_KPARAM_INFO
	.align		4
.L_18:
        /*0018*/ 	.byte	0x04, 0x17
        /*001a*/ 	.short	(.L_20 - .L_19)
.L_19:
        /*001c*/ 	.word	0x00000000
        /*0020*/ 	.short	0x000c
        /*0022*/ 	.short	0x0040
        /*0024*/ 	.byte	0x00, 0xf4, 0x21, 0x00


	//----- nvinfo : EIATTR_KPARAM_INFO
	.align		4
.L_20:
        /*0028*/ 	.byte	0x04, 0x17
        /*002a*/ 	.short	(.L_22 - .L_21)
.L_21:
        /*002c*/ 	.word	0x00000000
        /*0030*/ 	.short	0x000b
        /*0032*/ 	.short	0x0038
        /*0034*/ 	.byte	0x00, 0xf0, 0x11, 0x00


	//----- nvinfo : EIATTR_KPARAM_INFO
	.align		4
.L_22:
        /*0038*/ 	.byte	0x04, 0x17
        /*003a*/ 	.short	(.L_24 - .L_23)
.L_23:
        /*003c*/ 	.word	0x00000000
        /*0040*/ 	.short	0x000a
        /*0042*/ 	.short	0x0034
        /*0044*/ 	.byte	0x00, 0xf0, 0x11, 0x00


	//----- nvinfo : EIATTR_KPARAM_INFO
	.align		4
.L_24:
        /*0048*/ 	.byte	0x04, 0x17
        /*004a*/ 	.short	(.L_26 - .L_25)
.L_25:
        /*004c*/ 	.word	0x00000000
        /*0050*/ 	.short	0x0009
        /*0052*/ 	.short	0x0030
        /*0054*/ 	.byte	0x00, 0xf0, 0x11, 0x00


	//----- nvinfo : EIATTR_KPARAM_INFO
	.align		4
.L_26:
        /*0058*/ 	.byte	0x04, 0x17
        /*005a*/ 	.short	(.L_28 - .L_27)
.L_27:
        /*005c*/ 	.word	0x00000000
        /*0060*/ 	.short	0x0008
        /*0062*/ 	.short	0x002c
        /*0064*/ 	.byte	0x00, 0xf0, 0x11, 0x00


	//----- nvinfo : EIATTR_KPARAM_INFO
	.align		4
.L_28:
        /*0068*/ 	.byte	0x04, 0x17
        /*006a*/ 	.short	(.L_30 - .L_29)
.L_29:
        /*006c*/ 	.word	0x00000000
        /*0070*/ 	.short	0x0007
        /*0072*/ 	.short	0x0028
        /*0074*/ 	.byte	0x00, 0xf0, 0x11, 0x00


	//----- nvinfo : EIATTR_KPARAM_INFO
	.align		4
.L_30:
        /*0078*/ 	.byte	0x04, 0x17
        /*007a*/ 	.short	(.L_32 - .L_31)
.L_31:
        /*007c*/ 	.word	0x00000000
        /*0080*/ 	.short	0x0006
        /*0082*/ 	.short	0x0024
        /*0084*/ 	.byte	0x00, 0xf0, 0x11, 0x00


	//----- nvinfo : EIATTR_KPARAM_INFO
	.align		4
.L_32:
        /*0088*/ 	.byte	0x04, 0x17
        /*008a*/ 	.short	(.L_34 - .L_33)
.L_33:
        /*008c*/ 	.word	0x00000000
        /*0090*/ 	.short	0x0005
        /*0092*/ 	.short	0x0020
        /*0094*/ 	.byte	0x00, 0xf0, 0x11, 0x00


	//----- nvinfo : EIATTR_KPARAM_INFO
	.align		4
.L_34:
        /*0098*/ 	.byte	0x04, 0x17
        /*009a*/ 	.short	(.L_36 - .L_35)
.L_35:
        /*009c*/ 	.word	0x00000000
        /*00a0*/ 	.short	0x0004
        /*00a2*/ 	.short	0x001c
        /*00a4*/ 	.byte	0x00, 0xf0, 0x11, 0x00


	//----- nvinfo : EIATTR_KPARAM_INFO
	.align		4
.L_36:
        /*00a8*/ 	.byte	0x04, 0x17
        /*00aa*/ 	.short	(.L_38 - .L_37)
.L_37:
        /*00ac*/ 	.word	0x00000000
        /*00b0*/ 	.short	0x0003
        /*00b2*/ 	.short	0x0018
        /*00b4*/ 	.byte	0x00, 0xf0, 0x11, 0x00


	//----- nvinfo : EIATTR_KPARAM_INFO
	.align		4
.L_38:
        /*00b8*/ 	.byte	0x04, 0x17
        /*00ba*/ 	.short	(.L_40 - .L_39)
.L_39:
        /*00bc*/ 	.word	0x00000000
        /*00c0*/ 	.short	0x0002
        /*00c2*/ 	.short	0x0010
        /*00c4*/ 	.byte	0x00, 0xf4, 0x21, 0x00


	//----- nvinfo : EIATTR_KPARAM_INFO
	.align		4
.L_40:
        /*00c8*/ 	.byte	0x04, 0x17
        /*00ca*/ 	.short	(.L_42 - .L_41)
.L_41:
        /*00cc*/ 	.word	0x00000000
        /*00d0*/ 	.short	0x0001
        /*00d2*/ 	.short	0x0008
        /*00d4*/ 	.byte	0x00, 0xf4, 0x21, 0x00


	//----- nvinfo : EIATTR_KPARAM_INFO
	.align		4
.L_42:
        /*00d8*/ 	.byte	0x04, 0x17
        /*00da*/ 	.short	(.L_44 - .L_43)
.L_43:
        /*00dc*/ 	.word	0x00000000
        /*00e0*/ 	.short	0x0000
        /*00e2*/ 	.short	0x0000
        /*00e4*/ 	.byte	0x00, 0xf4, 0x21, 0x00


	//----- nvinfo : EIATTR_AT_ENTRY_FRAGMENTS
	.align		4
.L_44:
        /*00e8*/ 	.byte	0x04, 0x4f
        /*00ea*/ 	.short	(.L_46 - .L_45)


	//   ....[0]....
.L_45:
        /*00ec*/ 	.word	0x00000004


	//----- nvinfo : EIATTR_RESERVED_SMEM_USED
	.align		4
.L_46:
        /*00f0*/ 	.byte	0x01, 0x41
	.zero		2


	//----- nvinfo : EIATTR_SPARSE_MMA_MASK
	.align		4
        /*00f4*/ 	.byte	0x03, 0x50
        /*00f6*/ 	.short	0x0000


	//----- nvinfo : EIATTR_TCGEN05_1CTA_USED
	.align		4
        /*00f8*/ 	.byte	0x01, 0x51
	.zero		2


	//----- nvinfo : EIATTR_MAXREG_COUNT
	.align		4
        /*00fc*/ 	.byte	0x03, 0x1b
        /*00fe*/ 	.short	0x00ff


	//----- nvinfo : EIATTR_NUM_BARRIERS
	.align		4
        /*0100*/ 	.byte	0x02, 0x4c
        /*0102*/ 	.byte	0x01
	.zero		1


	//----- nvinfo : EIATTR_ANNOTATIONS
	.align		4
        /*0104*/ 	.byte	0x04, 0x55
        /*0106*/ 	.short	(.L_48 - .L_47)


	//   ....[0]....
.L_47:
        /*0108*/ 	.word	0x00000001
        /*010c*/ 	.byte	0xb0, 0x09, 0x00, 0x00, 0x01, 0x00, 0x00, 0x00, 0x40, 0x0a, 0x00, 0x00, 0x01, 0x00, 0x00, 0x00
        /* <DEDUP_REMOVED lines=1928> */
        /*799c*/ 	.byte	0xb0, 0xd1, 0x02, 0x00, 0x01, 0x00, 0x00, 0x00, 0xc0, 0xd1, 0x02, 0x00


	//----- nvinfo : EIATTR_INT_WARP_WIDE_INSTR_OFFSETS
	.align		4
.L_48:
        /*79a8*/ 	.byte	0x04, 0x31
        /*79aa*/ 	.short	(.L_50 - .L_49)


	//   ....[0]....
.L_49:
        /*79ac*/ 	.word	0x00001ba0


	//   ....[1]....
        /*79b0*/ 	.word	0x00001bb0


	//   ....[2]....
        /*79b4*/ 	.word	0x0000a2b0


	//   ....[3]....
        /*79b8*/ 	.word	0x0002d630


	//   ....[4]....
        /*79bc*/ 	.word	0x0002d680


	//----- nvinfo : EIATTR_COOP_GROUP_MASK_REGIDS
	.align		4
.L_50:
        /*79c0*/ 	.byte	0x04, 0x29
        /*79c2*/ 	.short	(.L_52 - .L_51)


	//   ....[0]....
.L_51:
        /*79c4*/ 	.word	0xffffffff


	//   ....[1]....
        /*79c8*/ 	.word	0xffffffff


	//   ....[2]....
        /*79cc*/ 	.word	0xffffffff


	//   ....[3]....
        /*79d0*/ 	.word	0xffffffff


	//----- nvinfo : EIATTR_COOP_GROUP_INSTR_OFFSETS
	.align		4
.L_52:
        /*79d4*/ 	.byte	0x04, 0x28
        /*79d6*/ 	.short	(.L_54 - .L_53)


	//   ....[0]....
.L_53:
        /*79d8*/ 	.word	0x00000070


	//   ....[1]....
        /*79dc*/ 	.word	0x00000330


	//   ....[2]....
        /*79e0*/ 	.word	0x0002d4c0


	//   ....[3]....
        /*79e4*/ 	.word	0x0002d730


	//----- nvinfo : EIATTR_VRC_CTA_INIT_COUNT
	.align		4
.L_54:
        /*79e8*/ 	.byte	0x02, 0x4a
        /*79ea*/ 	.byte	0x80
	.zero		1


	//----- nvinfo : EIATTR_MBARRIER_INSTR_OFFSETS
	.align		4
        /*79ec*/ 	.byte	0x04, 0x39
        /*79ee*/ 	.short	(.L_56 - .L_55)


	//   ....[0]....
.L_55:
        /*79f0*/ 	.word	0x00002330
        /*79f4*/ 	.word	0x000000ff
        /*79f8*/ 	.word	0x00000000
        /*79fc*/ 	.short	0x0100
        /*79fe*/ 	.byte	0x0b
	.zero		1


	//   ....[1]....
        /*7a00*/ 	.word	0x0000a320
        /*7a04*/ 	.word	0x000000ff
        /*7a08*/ 	.word	0x00012008
        /*7a0c*/ 	.short	0x0100
        /*7a0e*/ 	.byte	0x09
	.zero		1


	//   ....[2]....
        /*7a10*/ 	.word	0x00018750
        /*7a14*/ 	.word	0x000000ff
        /*7a18*/ 	.word	0x00000000
        /*7a1c*/ 	.short	0x010a
        /*7a1e*/ 	.byte	0x0b
	.zero		1


	//   ....[3]....
        /*7a20*/ 	.word	0x00024080
        /*7a24*/ 	.word	0x000000ff
        /*7a28*/ 	.word	0x00000000
        /*7a2c*/ 	.short	0x010a
        /*7a2e*/ 	.byte	0x0b
	.zero		1


	//   ....[4]....
        /*7a30*/ 	.word	0x00024140
        /*7a34*/ 	.word	0x000000ff
        /*7a38*/ 	.word	0x00012000
        /*7a3c*/ 	.short	0x0108
        /*7a3e*/ 	.byte	0x09
	.zero		1


	//   ....[5]....
        /*7a40*/ 	.word	0x000241b0
        /*7a44*/ 	.word	0x000000ff
        /*7a48*/ 	.word	0x00012008
        /*7a4c*/ 	.short	0x0108
        /*7a4e*/ 	.byte	0x09
	.zero		1


	//   ....[6]....
        /*7a50*/ 	.word	0x0002d750
        /*7a54*/ 	.word	0x000000ff
        /*7a58*/ 	.word	0x00000000
        /*7a5c*/ 	.short	0x010a
        /*7a5e*/ 	.byte	0x0b
	.zero		1


	//   ....[7]....
        /*7a60*/ 	.word	0x0002d780
        /*7a64*/ 	.word	0x000000ff
        /*7a68*/ 	.word	0x00000000
        /*7a6c*/ 	.short	0x010a
        /*7a6e*/ 	.byte	0x0b
	.zero		1


	//----- nvinfo : EIATTR_NUM_MBARRIERS
	.align		4
.L_56:
        /*7a70*/ 	.byte	0x03, 0x38
        /*7a72*/ 	.short	0x0002


	//----- nvinfo : EIATTR_EXIT_INSTR_OFFSETS
	.align		4
        /*7a74*/ 	.byte	0x04, 0x1c
        /*7a76*/ 	.short	(.L_58 - .L_57)


	//   ....[0]....
.L_57:
        /*7a78*/ 	.word	0x0002d740


	//----- nvinfo : EIATTR_REQNTID
	.align		4
.L_58:
        /*7a7c*/ 	.byte	0x04, 0x10
        /*7a7e*/ 	.short	(.L_60 - .L_59)
.L_59:
        /*7a80*/ 	.word	0x00000080
        /*7a84*/ 	.word	0x00000001
        /*7a88*/ 	.word	0x00000001


	//----- nvinfo : EIATTR_CRS_STACK_SIZE
	.align		4
.L_60:
        /*7a8c*/ 	.byte	0x04, 0x1e
        /*7a8e*/ 	.short	(.L_62 - .L_61)
.L_61:
        /*7a90*/ 	.word	0x00000000


	//----- nvinfo : EIATTR_CBANK_PARAM_SIZE
	.align		4
.L_62:
        /*7a94*/ 	.byte	0x03, 0x19
        /*7a96*/ 	.short	0x0050


	//----- nvinfo : EIATTR_PARAM_CBANK
	.align		4
        /*7a98*/ 	.byte	0x04, 0x0a
        /*7a9a*/ 	.short	(.L_64 - .L_63)
	.align		4
.L_63:
        /*7a9c*/ 	.word	index@(.nv.constant0.matmul_kernel)
        /*7aa0*/ 	.short	0x0380
        /*7aa2*/ 	.short	0x0050


	//----- nvinfo : EIATTR_SW_WAR
	.align		4
.L_64:
        /*7aa4*/ 	.byte	0x04, 0x36
        /*7aa6*/ 	.short	(.L_66 - .L_65)
.L_65:
        /*7aa8*/ 	.word	0x00000008
.L_66:


//--------------------- .nv.compat                --------------------------
	.section	.nv.compat,"",@"SHT_CUDA_COMPAT_INFO"
	.align	4
        /*0000*/ 	.byte	0x02, 0x02, 0x02, 0x00, 0x02, 0x05, 0x05, 0x00, 0x02, 0x03, 0x00, 0x00, 0x02, 0x06, 0x01, 0x00


//--------------------- .nv.callgraph             --------------------------
	.section	.nv.callgraph,"",@"SHT_CUDA_CALLGRAPH"
	.align	4
	.sectionentsize	8
	.align		4
        /*0000*/ 	.word	0x00000000
	.align		4
        /*0004*/ 	.word	0xffffffff
	.align		4
        /*0008*/ 	.word	0x00000000
	.align		4
        /*000c*/ 	.word	0xfffffffe
	.align		4
        /*0010*/ 	.word	0x00000000
	.align		4
        /*0014*/ 	.word	0xfffffffd
	.align		4
        /*0018*/ 	.word	0x00000000
	.align		4
        /*001c*/ 	.word	0xfffffffc


//--------------------- .text.matmul_kernel       --------------------------
	.section	.text.matmul_kernel,"ax",@progbits
	.align	128
        .global         matmul_kernel
        .type           matmul_kernel,@function
        .size           matmul_kernel,(.L_x_20 - matmul_kernel)
        .other          matmul_kernel,@"STO_CUDA_ENTRY STV_DEFAULT"
matmul_kernel:
.text.matmul_kernel:
[----:B------:R-:W0:Y:S01]  /*0000*/  LDC R1, c[0x0][0x37c] ;  /* 0x0000df00ff017b82 */ /* 0x000e220000000800 */
[----:B------:R-:W1:Y:S01]  /*0010*/  S2R R0, SR_TID.X ;  /* 0x0000000000007919 */ /* 0x000e620000002100 */
[----:B0-----:R-:W-:Y:S01]  /*0020*/  VIADD R1, R1, 0xfffff198 ;  /* 0xfffff19801017836 */ /* 0x001fe20000000000 */
[----:B-1----:R-:W-:-:S13]  /*0030*/  ISETP.GE.U32.AND P0, PT, R0, 0x20, PT ;  /* 0x000000200000780c */ /* 0x002fda0003f06070 */
[----:B------:R-:W-:Y:S02]  /*0040*/  VOTEU.ANY UP0, P0 ;  /* 0x0000000000ff7886 */ /* 0x000fe40000000100 */
[----:B------:R-:W-:Y:S05]  /*0050*/  BRA.U UP0, `(.L_x_0) ;  /* 0x0000000100b87547 */ /* 0x000fea000b800000 */
[----:B------:R-:W0:Y:S01]  /*0060*/  S2UR UR6, SR_CgaCtaId ;  /* 0x00000000000679c3 */ /* 0x000e220000008800 */
[----:B------:R-:W-:Y:S01]  /*0070*/  NOP ;  /* 0x0000000000007918 */ /* 0x000fe20000000000 */
[----:B------:R-:W-:Y:S02]  /*0080*/  UMOV UR4, 0x40 ;  /* 0x0000004000047882 */ /* 0x000fe40000000000 */
[----:B0-----:R-:W-:-:S09]  /*0090*/  ULEA UR4, UR6, UR4, 0x18 ;  /* 0x0000000406047291 */ /* 0x001fd2000f8ec0ff */
[----:B------:R-:W0:Y:S01]  /*00a0*/  LDS.U8 R0, [UR4] ;  /* 0x00000004ff007984 */ /* 0x000e220008000000 */
[----:B------:R-:W-:Y:S02]  /*00b0*/  UMOV UR4, 0x400 ;  /* 0x0000040000047882 */ /* 0x000fe40000000000 */
[----:B------:R-:W-:Y:S01]  /*00c0*/  ULEA UR4, UR6, UR4, 0x18 ;  /* 0x0000000406047291 */ /* 0x000fe2000f8ec0ff */
[----:B0-----:R-:W-:-:S13]  /*00d0*/  ISETP.NE.AND P0, PT, R0, RZ, PT ;  /* 0x000000ff0000720c */ /* 0x001fda0003f05270 */
[----:B------:R-:W-:Y:S05]  /*00e0*/  @P0 BRA `(.L_x_1) ;  /* 0x00000000007c0947 */ /* 0x000fea0003800000 */
[----:B------:R-:W-:-:S13]  /*00f0*/  ELECT P0, URZ, PT ;  /* 0x0000000000ff782f */ /* 0x000fda0003800000 */
[----:B------:R-:W-:Y:S05]  /*0100*/  @!P0 BRA `(.L_x_2) ;  /* 0x0000000000848947 */ /* 0x000fea0003800000 */
[----:B------:R-:W-:Y:S01]  /*0110*/  UMOV UR5, 0x8 ;  /* 0x0000000800057882 */ /* 0x000fe20000000000 */
[----:B------:R-:W-:Y:S02]  /*0120*/  IMAD.MOV.U32 R4, RZ, RZ, 0x1 ;  /* 0x00000001ff047424 */ /* 0x000fe400078e00ff */
[----:B------:R-:W-:Y:S02]  /*0130*/  IMAD.MOV.U32 R5, RZ, RZ, 0xff ;  /* 0x000000ffff057424 */ /* 0x000fe400078e00ff */
[----:B------:R-:W-:Y:S04]  /*0140*/  DEPBAR.LE SB0, 0x36 ;  /* 0x00008d800000791a */ /* 0x000fe80000000000 */
[----:B------:R-:W0:Y:S02]  /*0150*/  UTCATOMSWS.FIND_AND_SET.ALIGN UP1, UR5, UR5 ;  /* 0x00000005000575e3 */ /* 0x000e240008020800 */
[----:B0-----:R-:W-:-:S04]  /*0160*/  PLOP3.LUT P0, PT, PT, PT, UP1, 0x80, 0x8 ;  /* 0x000000000008781c */ /* 0x001fc80003f0f018 */
[----:B------:R-:W-:-:S04]  /*0170*/  SEL R0, RZ, 0xffffffff, !P0 ;  /* 0xffffffffff007807 */ /* 0x000fc80004000000 */
[----:B------:R-:W-:Y:S01]  /*0180*/  ISETP.NE.AND P0, PT, R0, RZ, PT ;  /* 0x000000ff0000720c */ /* 0x000fe20003f05270 */
[----:B------:R-:W-:-:S12]  /*0190*/  IMAD.U32 R0, RZ, RZ, UR5 ;  /* 0x00000005ff007e24 */ /* 0x000fd8000f8e00ff */
[----:B------:R-:W-:Y:S05]  /*01a0*/  @P0 BRA `(.L_x_3) ;  /* 0x0000000000240947 */ /* 0x000fea0003800000 */
.L_x_4:
[----:B------:R-:W-:Y:S05]  /*01b0*/  NANOSLEEP 0x64 ;  /* 0x000000640000795d */ /* 0x000fea0003800000 */
[----:B------:R-:W-:-:S05]  /*01c0*/  UMOV UR5, 0x8 ;  /* 0x0000000800057882 */ /* 0x000fca0000000000 */
[----:B------:R-:W-:Y:S04]  /*01d0*/  DEPBAR.LE SB0, 0x36 ;  /* 0x00008d800000791a */ /* 0x000fe80000000000 */
[----:B------:R-:W0:Y:S02]  /*01e0*/  UTCATOMSWS.FIND_AND_SET.ALIGN UP1, UR5, UR5 ;  /* 0x00000005000575e3 */ /* 0x000e240008020800 */
[----:B0-----:R-:W-:-:S04]  /*01f0*/  PLOP3.LUT P0, PT, PT, PT, UP1, 0x80, 0x8 ;  /* 0x000000000008781c */ /* 0x001fc80003f0f018 */
[----:B------:R-:W-:-:S04]  /*0200*/  SEL R0, RZ, 0xffffffff, !P0 ;  /* 0xffffffffff007807 */ /* 0x000fc80004000000 */
[----:B------:R-:W-:Y:S01]  /*0210*/  ISETP.NE.AND P0, PT, R0, RZ, PT ;  /* 0x000000ff0000720c */ /* 0x000fe20003f05270 */
[----:B------:R-:W-:-:S12]  /*0220*/  IMAD.U32 R0, RZ, RZ, UR5 ;  /* 0x00000005ff007e24 */ /* 0x000fd8000f8e00ff */
[----:B------:R-:W-:Y:S05]  /*0230*/  @!P0 BRA `(.L_x_4) ;  /* 0xfffffffc00dc8947 */ /* 0x000fea000383ffff */
.L_x_3:
[C---:B------:R-:W-:Y:S01]  /*0240*/  VIADD R3, R0.reuse, 0x10 ;  /* 0x0000001000037836 */ /* 0x040fe20000000000 */
[----:B------:R-:W-:Y:S01]  /*0250*/  UMOV UR5, 0x50 ;  /* 0x0000005000057882 */ /* 0x000fe20000000000 */
[----:B------:R-:W-:Y:S01]  /*0260*/  SHF.L.U32 R2, R5, R0, RZ ;  /* 0x0000000005027219 */ /* 0x000fe200000006ff */
[----:B------:R-:W-:Y:S01]  /*0270*/  ULEA UR5, UR6, UR5, 0x18 ;  /* 0x0000000506057291 */ /* 0x000fe2000f8ec0ff */
[----:B------:R-:W-:Y:S01]  /*0280*/  IMAD.SHL.U32 R0, R0, 0x20, RZ ;  /* 0x0000002000007824 */ /* 0x000fe200078e00ff */
[----:B------:R-:W-:-:S04]  /*0290*/  SHF.L.U32 R3, R4, R3, RZ ;  /* 0x0000000304037219 */ /* 0x000fc800000006ff */
[----:B------:R-:W-:-:S05]  /*02a0*/  LOP3.LUT R2, R3, R2, RZ, 0xfc, !PT ;  /* 0x0000000203027212 */ /* 0x000fca00078efcff */
[----:B------:R0:W-:Y:S04]  /*02b0*/  ATOMS.OR RZ, [UR5], R2 ;  /* 0x00000002ffff798c */ /* 0x0001e8000b000005 */
[----:B------:R0:W-:Y:S01]  /*02c0*/  STS [UR4], R0 ;  /* 0x00000000ff007988 */ /* 0x0001e20008000804 */
[----:B------:R-:W-:Y:S05]  /*02d0*/  BRA `(.L_x_2) ;  /* 0x0000000000107947 */ /* 0x000fea0003800000 */
.L_x_1:
[----:B------:R-:W-:Y:S01]  /*02e0*/  IMAD.MOV.U32 R0, RZ, RZ, -0x1 ;  /* 0xffffffffff007424 */ /* 0x000fe200078e00ff */
[----:B------:R-:W-:-:S04]  /*02f0*/  MOV R2, 0x320 ;  /* 0x0000032000027802 */ /* 0x000fc80000000f00 */
[----:B------:R0:W-:Y:S03]  /*0300*/  STS [UR4], R0 ;  /* 0x00000000ff007988 */ /* 0x0001e60008000804 */
[----:B0-----:R-:W-:Y:S05]  /*0310*/  CALL.REL.NOINC `($__internal_1_$__cuda_sm10x_tcgen05_guardrail_trap_phase_invalid_during_alloc) ;  /* 0x000002d400307944 */ /* 0x001fea0003c00000 */
.L_x_2:
[----:B------:R-:W-:Y:S05]  /*0320*/  WARPSYNC.ALL ;  /* 0x0000000000007948 */ /* 0x000fea0003800000 */
[----:B------:R-:W-:Y:S01]  /*0330*/  NOP ;  /* 0x0000000000007918 */ /* 0x000fe20000000000 */
.L_x_0:
[----:B------:R-:W1:Y:S01]  /*0340*/  LDC.64 R16, c[0x0][0x398] ;  /* 0x0000e600ff107b82 */ /* 0x000e620000000a00 */
[----:B------:R-:W2:Y:S01]  /*0350*/  S2R R5, SR_CTAID.X ;  /* 0x0000000000057919 */ /* 0x000ea20000002500 */
[----:B------:R-:W-:Y:S01]  /*0360*/  UMOV UR9, 0x400 ;  /* 0x0000040000097882 */ /* 0x000fe20000000000 */
[----:B------:R-:W3:Y:S01]  /*0370*/  LDCU UR20, c[0x0][0x3a4] ;  /* 0x00007480ff1477ac */ /* 0x000ee20008000800 */
[----:B------:R-:W4:Y:S01]  /*0380*/  S2R R22, SR_TID.X ;  /* 0x0000000000167919 */ /* 0x000f220000002100 */
[----:B------:R-:W0:Y:S03]  /*0390*/  LDCU.64 UR24, c[0x0][0x358] ;  /* 0x00006b00ff1877ac */ /* 0x000e260008000a00 */
[----:B------:R-:W5:Y:S01]  /*03a0*/  LDC R54, c[0x0][0x3a0] ;  /* 0x0000e800ff367b82 */ /* 0x000f620000000800 */
[----:B------:R-:W0:Y:S07]  /*03b0*/  LDCU.128 UR16, c[0x0][0x380] ;  /* 0x00007000ff1077ac */ /* 0x000e2e0008000c00 */
[----:B------:R-:W0:Y:S02]  /*03c0*/  S2UR UR5, SR_CgaCtaId ;  /* 0x00000000000579c3 */ /* 0x000e240000008800 */
[----:B01----:R-:W-:Y:S01]  /*03d0*/  VIADD R0, R17, 0x3f ;  /* 0x0000003f11007836 */ /* 0x003fe20000000000 */
[----:B------:R-:W-:-:S04]  /*03e0*/  IABS R14, R17 ;  /* 0x00000011000e7213 */ /* 0x000fc80000000000 */
[----:B------:R-:W-:Y:S01]  /*03f0*/  SHF.R.S32.HI R3, RZ, 0x1f, R0 ;  /* 0x0000001fff037819 */ /* 0x000fe20000011400 */
[----:B-----5:R-:W-:-:S03]  /*0400*/  VIADD R50, R54, 0xffffffd6 ;  /* 0xffffffd636327836 */ /* 0x020fc60000000000 */
[----:B------:R-:W-:Y:S01]  /*0410*/  LEA.HI R3, R3, R0, RZ, 0x6 ;  /* 0x0000000003037211 */ /* 0x000fe200078f30ff */
[C---:B------:R-:W-:Y:S01]  /*0420*/  VIADD R52, R54.reuse, 0xffffffd2 ;  /* 0xffffffd236347836 */ /* 0x040fe20000000000 */
[----:B--2---:R-:W-:Y:S01]  /*0430*/  IABS R8, R5 ;  /* 0x0000000500087213 */ /* 0x004fe20000000000 */
[----:B------:R-:W-:Y:S01]  /*0440*/  VIADD R55, R54, 0xffffffd3 ;  /* 0xffffffd336377836 */ /* 0x000fe20000000000 */
[----:B------:R-:W-:Y:S02]  /*0450*/  SHF.R.S32.HI R4, RZ, 0x6, R3 ;  /* 0x00000006ff047819 */ /* 0x000fe40000011403 */
[----:B----4-:R-:W-:Y:S01]  /*0460*/  LOP3.LUT R56, R22, 0x7f, RZ, 0xc0, !PT ;  /* 0x0000007f16387812 */ /* 0x010fe200078ec0ff */
[----:B------:R-:W-:Y:S01]  /*0470*/  ULEA UR9, UR5, UR9, 0x18 ;  /* 0x0000000905097291 */ /* 0x000fe2000f8ec0ff */
[-C--:B------:R-:W-:Y:S02]  /*0480*/  IABS R7, R4.reuse ;  /* 0x0000000400077213 */ /* 0x080fe40000000000 */
[----:B------:R-:W-:Y:S01]  /*0490*/  IABS R10, R4 ;  /* 0x00000004000a7213 */ /* 0x000fe20000000000 */
[----:B------:R-:W-:Y:S01]  /*04a0*/  UIADD3 UR11, UPT, UPT, UR9, 0x12000, URZ ;  /* 0x00012000090b7890 */ /* 0x000fe2000fffe0ff */
[----:B------:R-:W0:Y:S01]  /*04b0*/  I2F.RP R0, R7 ;  /* 0x0000000700007306 */ /* 0x000e220000209400 */
[----:B------:R-:W-:-:S04]  /*04c0*/  SHF.R.U32.HI R13, RZ, 0x6, R22 ;  /* 0x00000006ff0d7819 */ /* 0x000fc80000011616 */
[----:B------:R-:W-:-:S03]  /*04d0*/  SGXT.U32 R13, R13, 0x1 ;  /* 0x000000010d0d781a */ /* 0x000fc60000000000 */
[----:B0-----:R-:W0:Y:S02]  /*04e0*/  MUFU.RCP R0, R0 ;  /* 0x0000000000007308 */ /* 0x001e240000001000 */
[----:B0-----:R-:W-:Y:S02]  /*04f0*/  VIADD R2, R0, 0xffffffe ;  /* 0x0ffffffe00027836 */ /* 0x001fe40000000000 */
[----:B------:R-:W-:-:S04]  /*0500*/  IMAD.MOV R0, RZ, RZ, -R10 ;  /* 0x000000ffff007224 */ /* 0x000fc800078e0a0a */
[----:B------:R0:W1:Y:S02]  /*0510*/  F2I.FTZ.U32.TRUNC.NTZ R3, R2 ;  /* 0x0000000200037305 */ /* 0x000064000021f000 */
[----:B0-----:R-:W-:Y:S02]  /*0520*/  IMAD.MOV.U32 R2, RZ, RZ, RZ ;  /* 0x000000ffff027224 */ /* 0x001fe400078e00ff */
[----:B-1----:R-:W-:-:S04]  /*0530*/  IMAD.MOV R6, RZ, RZ, -R3 ;  /* 0x000000ffff067224 */ /* 0x002fc800078e0a03 */
[----:B------:R-:W-:Y:S02]  /*0540*/  IMAD R9, R6, R7, RZ ;  /* 0x0000000706097224 */ /* 0x000fe400078e02ff */
[----:B------:R-:W-:Y:S02]  /*0550*/  IMAD.MOV.U32 R6, RZ, RZ, R8 ;  /* 0x000000ffff067224 */ /* 0x000fe400078e0008 */
[----:B------:R-:W-:Y:S01]  /*0560*/  IMAD.HI.U32 R3, R3, R9, R2 ;  /* 0x0000000903037227 */ /* 0x000fe200078e0002 */
[----:B------:R-:W-:-:S05]  /*0570*/  IABS R9, R16 ;  /* 0x0000001000097213 */ /* 0x000fca0000000000 */
[----:B------:R-:W-:-:S04]  /*0580*/  IMAD.HI.U32 R3, R3, R6, RZ ;  /* 0x0000000603037227 */ /* 0x000fc800078e00ff */
[----:B------:R-:W-:Y:S01]  /*0590*/  IMAD R0, R3, R0, R6 ;  /* 0x0000000003007224 */ /* 0x000fe200078e0206 */
[----:B------:R-:W-:Y:S04]  /*05a0*/  BAR.SYNC.DEFER_BLOCKING 0x0 ;  /* 0x0000000000007b1d */ /* 0x000fe80000010000 */
[----:B------:R-:W-:-:S13]  /*05b0*/  ISETP.GT.U32.AND P1, PT, R7, R0, PT ;  /* 0x000000000700720c */ /* 0x000fda0003f24070 */
[----:B------:R-:W-:Y:S02]  /*05c0*/  @!P1 IMAD.IADD R0, R0, 0x1, -R7 ;  /* 0x0000000100009824 */ /* 0x000fe400078e0a07 */
[----:B------:R-:W-:Y:S01]  /*05d0*/  @!P1 VIADD R3, R3, 0x1 ;  /* 0x0000000103039836 */ /* 0x000fe20000000000 */
[----:B------:R-:W-:Y:S02]  /*05e0*/  ISETP.NE.AND P1, PT, R4, RZ, PT ;  /* 0x000000ff0400720c */ /* 0x000fe40003f25270 */
[----:B------:R-:W-:Y:S02]  /*05f0*/  ISETP.GE.U32.AND P0, PT, R0, R7, PT ;  /* 0x000000070000720c */ /* 0x000fe40003f06070 */
[----:B------:R-:W-:-:S04]  /*0600*/  LOP3.LUT R0, R5, R4, RZ, 0x3c, !PT ;  /* 0x0000000405007212 */ /* 0x000fc800078e3cff */
[----:B------:R-:W-:Y:S01]  /*0610*/  ISETP.GE.AND P2, PT, R0, RZ, PT ;  /* 0x000000ff0000720c */ /* 0x000fe20003f46270 */
[----:B------:R-:W-:-:S06]  /*0620*/  VIADD R0, R16, 0x1ff ;  /* 0x000001ff10007836 */ /* 0x000fcc0000000000 */
[----:B------:R-:W-:-:S04]  /*0630*/  @P0 VIADD R3, R3, 0x1 ;  /* 0x0000000103030836 */ /* 0x000fc80000000000 */
[----:B------:R-:W-:Y:S01]  /*0640*/  IMAD.MOV.U32 R8, RZ, RZ, R3 ;  /* 0x000000ffff087224 */ /* 0x000fe200078e0003 */
[----:B------:R-:W-:-:S03]  /*0650*/  SHF.R.S32.HI R3, RZ, 0x1f, R0 ;  /* 0x0000001fff037819 */ /* 0x000fc60000011400 */
[----:B------:R-:W-:Y:S01]  /*0660*/  @!P2 IMAD.MOV R8, RZ, RZ, -R8 ;  /* 0x000000ffff08a224 */ /* 0x000fe200078e0a08 */
[----:B------:R-:W-:Y:S02]  /*0670*/  LEA.HI R3, R3, R0, RZ, 0x9 ;  /* 0x0000000003037211 */ /* 0x000fe400078f48ff */
[----:B------:R-:W-:-:S04]  /*0680*/  @!P1 LOP3.LUT R8, RZ, R4, RZ, 0x33, !PT ;  /* 0x00000004ff089212 */ /* 0x000fc800078e33ff */
[----:B------:R-:W-:Y:S01]  /*0690*/  LEA.HI.SX32 R3, R3, -R8, 0x17 ;  /* 0x8000000803037211 */ /* 0x000fe200078fbaff */
[----:B------:R-:W-:-:S03]  /*06a0*/  IMAD.MOV R6, RZ, RZ, -R8 ;  /* 0x000000ffff067224 */ /* 0x000fc600078e0a08 */
[----:B------:R-:W-:Y:S01]  /*06b0*/  VIMNMX R11, PT, PT, R3, 0x1, PT ;  /* 0x00000001030b7848 */ /* 0x000fe20003fe0100 */
[----:B------:R-:W-:-:S03]  /*06c0*/  IMAD R6, R4, R6, R5 ;  /* 0x0000000604067224 */ /* 0x000fc600078e0205 */
[----:B------:R-:W-:Y:S02]  /*06d0*/  IABS R7, R11 ;  /* 0x0000000b00077213 */ /* 0x000fe40000000000 */
[----:B------:R-:W-:Y:S02]  /*06e0*/  IABS R4, R6 ;  /* 0x0000000600047213 */ /* 0x000fe40000000000 */
[----:B------:R-:W0:Y:S08]  /*06f0*/  I2F.RP R0, R7 ;  /* 0x0000000700007306 */ /* 0x000e300000209400 */
[----:B0-----:R-:W0:Y:S02]  /*0700*/  MUFU.RCP R0, R0 ;  /* 0x0000000000007308 */ /* 0x001e240000001000 */
[----:B0-----:R-:W-:-:S06]  /*0710*/  VIADD R2, R0, 0xffffffe ;  /* 0x0ffffffe00027836 */ /* 0x001fcc0000000000 */
[----:B------:R0:W1:Y:S02]  /*0720*/  F2I.FTZ.U32.TRUNC.NTZ R3, R2 ;  /* 0x0000000200037305 */ /* 0x000064000021f000 */
[----:B0-----:R-:W-:Y:S02]  /*0730*/  IMAD.MOV.U32 R2, RZ, RZ, RZ ;  /* 0x000000ffff027224 */ /* 0x001fe400078e00ff */
[----:B-1----:R-:W-:-:S04]  /*0740*/  IMAD.MOV R10, RZ, RZ, -R3 ;  /* 0x000000ffff0a7224 */ /* 0x002fc800078e0a03 */
[----:B------:R-:W-:Y:S01]  /*0750*/  IMAD R5, R10, R7, RZ ;  /* 0x000000070a057224 */ /* 0x000fe200078e02ff */
[----:B------:R-:W-:-:S03]  /*0760*/  IABS R10, R11 ;  /* 0x0000000b000a7213 */ /* 0x000fc60000000000 */
[----:B------:R-:W-:-:S04]  /*0770*/  IMAD.HI.U32 R3, R3, R5, R2 ;  /* 0x0000000503037227 */ /* 0x000fc800078e0002 */
[----:B------:R-:W-:Y:S02]  /*0780*/  IMAD.MOV.U32 R2, RZ, RZ, R4 ;  /* 0x000000ffff027224 */ /* 0x000fe400078e0004 */
[----:B------:R-:W-:Y:S01]  /*0790*/  IMAD.MOV R5, RZ, RZ, -R10 ;  /* 0x000000ffff057224 */ /* 0x000fe200078e0a0a */
[----:B------:R-:W0:Y:S01]  /*07a0*/  I2F.RP R4, R9 ;  /* 0x0000000900047306 */ /* 0x000e220000209400 */
[----:B------:R-:W-:-:S04]  /*07b0*/  IMAD.HI.U32 R0, R3, R2, RZ ;  /* 0x0000000203007227 */ /* 0x000fc800078e00ff */
[----:B------:R-:W-:-:S03]  /*07c0*/  IMAD R2, R0, R5, R2 ;  /* 0x0000000500027224 */ /* 0x000fc600078e0202 */
[----:B------:R-:W1:Y:S02]  /*07d0*/  I2F.RP R5, R14 ;  /* 0x0000000e00057306 */ /* 0x000e640000209400 */
[----:B------:R-:W-:-:S06]  /*07e0*/  ISETP.GT.U32.AND P1, PT, R7, R2, PT ;  /* 0x000000020700720c */ /* 0x000fcc0003f24070 */
[----:B0-----:R-:W0:Y:S07]  /*07f0*/  MUFU.RCP R4, R4 ;  /* 0x0000000400047308 */ /* 0x001e2e0000001000 */
[----:B------:R-:W-:Y:S01]  /*0800*/  @!P1 IMAD.IADD R2, R2, 0x1, -R7 ;  /* 0x0000000102029824 */ /* 0x000fe200078e0a07 */
[----:B-1----:R-:W1:Y:S01]  /*0810*/  MUFU.RCP R5, R5 ;  /* 0x0000000500057308 */ /* 0x002e620000001000 */
[----:B------:R-:W-:Y:S01]  /*0820*/  @!P1 VIADD R0, R0, 0x1 ;  /* 0x0000000100009836 */ /* 0x000fe20000000000 */
[----:B------:R-:W-:-:S02]  /*0830*/  ISETP.NE.AND P1, PT, R11, RZ, PT ;  /* 0x000000ff0b00720c */ /* 0x000fc40003f25270 */
[----:B------:R-:W-:Y:S02]  /*0840*/  ISETP.GE.U32.AND P0, PT, R2, R7, PT ;  /* 0x000000070200720c */ /* 0x000fe40003f06070 */
[----:B------:R-:W-:Y:S01]  /*0850*/  LOP3.LUT R2, R6, R11, RZ, 0x3c, !PT ;  /* 0x0000000b06027212 */ /* 0x000fe200078e3cff */
[----:B0-----:R-:W-:-:S03]  /*0860*/  VIADD R3, R4, 0xffffffe ;  /* 0x0ffffffe04037836 */ /* 0x001fc60000000000 */
[----:B------:R-:W-:-:S03]  /*0870*/  ISETP.GE.AND P2, PT, R2, RZ, PT ;  /* 0x000000ff0200720c */ /* 0x000fc60003f46270 */
[----:B------:R-:W0:Y:S04]  /*0880*/  F2I.FTZ.U32.TRUNC.NTZ R3, R3 ;  /* 0x0000000300037305 */ /* 0x000e28000021f000 */
[----:B------:R-:W-:Y:S02]  /*0890*/  @P0 VIADD R0, R0, 0x1 ;  /* 0x0000000100000836 */ /* 0x000fe40000000000 */
[----:B-1----:R-:W-:Y:S02]  /*08a0*/  VIADD R4, R5, 0xffffffe ;  /* 0x0ffffffe05047836 */ /* 0x002fe40000000000 */
[----:B------:R-:W-:Y:S02]  /*08b0*/  IMAD.MOV.U32 R12, RZ, RZ, R0 ;  /* 0x000000ffff0c7224 */ /* 0x000fe400078e0000 */
[----:B------:R-:W1:Y:S02]  /*08c0*/  F2I.FTZ.U32.TRUNC.NTZ R5, R4 ;  /* 0x0000000400057305 */ /* 0x000e64000021f000 */
[----:B------:R-:W-:Y:S01]  /*08d0*/  @!P2 IMAD.MOV R12, RZ, RZ, -R12 ;  /* 0x000000ffff0ca224 */ /* 0x000fe200078e0a0c */
[----:B------:R-:W-:Y:S01]  /*08e0*/  @!P1 LOP3.LUT R12, RZ, R11, RZ, 0x33, !PT ;  /* 0x0000000bff0c9212 */ /* 0x000fe200078e33ff */
[----:B0-----:R-:W-:-:S04]  /*08f0*/  IMAD.MOV R2, RZ, RZ, -R3 ;  /* 0x000000ffff027224 */ /* 0x001fc800078e0a03 */
[----:B------:R-:W-:Y:S02]  /*0900*/  IMAD.MOV R0, RZ, RZ, -R12 ;  /* 0x000000ffff007224 */ /* 0x000fe400078e0a0c */
[----:B------:R-:W-:Y:S02]  /*0910*/  IMAD R7, R2, R9, RZ ;  /* 0x0000000902077224 */ /* 0x000fe400078e02ff */
[----:B------:R-:W-:Y:S02]  /*0920*/  IMAD R0, R11, R0, R6 ;  /* 0x000000000b007224 */ /* 0x000fe400078e0206 */
[----:B-1----:R-:W-:Y:S01]  /*0930*/  IMAD.MOV R15, RZ, RZ, -R5 ;  /* 0x000000ffff0f7224 */ /* 0x002fe200078e0a05 */
[----:B------:R-:W0:Y:S01]  /*0940*/  LDS R11, [UR9] ;  /* 0x00000009ff0b7984 */ /* 0x000e220008000800 */
[----:B------:R-:W-:Y:S02]  /*0950*/  IMAD.IADD R0, R8, 0x1, R0 ;  /* 0x0000000108007824 */ /* 0x000fe400078e0200 */
[----:B------:R-:W-:-:S02]  /*0960*/  IMAD R15, R15, R14, RZ ;  /* 0x0000000e0f0f7224 */ /* 0x000fc400078e02ff */
[----:B------:R-:W-:Y:S02]  /*0970*/  IMAD.MOV.U32 R2, RZ, RZ, RZ ;  /* 0x000000ffff027224 */ /* 0x000fe400078e00ff */
[----:B------:R-:W-:Y:S02]  /*0980*/  IMAD.MOV.U32 R4, RZ, RZ, RZ ;  /* 0x000000ffff047224 */ /* 0x000fe400078e00ff */
[----:B------:R-:W-:Y:S02]  /*0990*/  IMAD R21, R0, 0x200, R56 ;  /* 0x0000020000157824 */ /* 0x000fe400078e0238 */
[----:B------:R-:W-:-:S03]  /*09a0*/  IMAD.HI.U32 R2, R3, R7, R2 ;  /* 0x0000000703027227 */ /* 0x000fc600078e0002 */
[----:B------:R-:W-:Y:S01]  /*09b0*/  STL [R1+0x304], R21 ;  /* 0x0003041501007387 */ /* 0x000fe20000100800 */
[----:B------:R-:W-:Y:S01]  /*09c0*/  IMAD.HI.U32 R15, R5, R15, R4 ;  /* 0x0000000f050f7227 */ /* 0x000fe200078e0004 */
[----:B------:R-:W-:-:S03]  /*09d0*/  IABS R5, R21 ;  /* 0x0000001500057213 */ /* 0x000fc60000000000 */
[C---:B------:R-:W-:Y:S02]  /*09e0*/  VIADD R20, R21.reuse, 0x80 ;  /* 0x0000008015147836 */ /* 0x040fe40000000000 */
[C---:B------:R-:W-:Y:S02]  /*09f0*/  VIADD R18, R21.reuse, 0x100 ;  /* 0x0000010015127836 */ /* 0x040fe40000000000 */
[----:B------:R-:W-:Y:S01]  /*0a00*/  VIADD R19, R21, 0x180 ;  /* 0x0000018015137836 */ /* 0x000fe20000000000 */
[----:B------:R-:W-:Y:S01]  /*0a10*/  IABS R6, R20 ;  /* 0x0000001400067213 */ /* 0x000fe20000000000 */
[----:B------:R-:W-:Y:S01]  /*0a20*/  IMAD.HI.U32 R0, R2, R5, RZ ;  /* 0x0000000502007227 */ /* 0x000fe200078e00ff */
[----:B------:R-:W-:Y:S01]  /*0a30*/  IABS R8, R18 ;  /* 0x0000001200087213 */ /* 0x000fe20000000000 */
[----:B------:R-:W-:Y:S01]  /*0a40*/  STL [R1+0xb8c], R20 ;  /* 0x000b8c1401007387 */ /* 0x000fe20000100800 */
[----:B------:R-:W-:Y:S01]  /*0a50*/  IABS R10, R19 ;  /* 0x00000013000a7213 */ /* 0x000fe20000000000 */
[----:B------:R-:W-:Y:S01]  /*0a60*/  IMAD.MOV R0, RZ, RZ, -R0 ;  /* 0x000000ffff007224 */ /* 0x000fe200078e0a00 */
[----:B------:R-:W-:Y:S01]  /*0a70*/  ISETP.GE.AND P4, PT, R20, RZ, PT ;  /* 0x000000ff1400720c */ /* 0x000fe20003f86270 */
[C---:B------:R-:W-:Y:S01]  /*0a80*/  IMAD.HI.U32 R3, R2.reuse, R6, RZ ;  /* 0x0000000602037227 */ /* 0x040fe200078e00ff */
[----:B------:R-:W-:Y:S01]  /*0a90*/  STL [R1+0xb64], R18 ;  /* 0x000b641201007387 */ /* 0x000fe20000100800 */
[----:B------:R-:W-:Y:S02]  /*0aa0*/  BAR.SYNC.DEFER_BLOCKING 0x0 ;  /* 0x0000000000007b1d */ /* 0x000fe40000010000 */
[----:B------:R-:W-:Y:S01]  /*0ab0*/  IMAD R0, R9, R0, R5 ;  /* 0x0000000009007224 */ /* 0x000fe200078e0205 */
[----:B------:R-:W-:Y:S01]  /*0ac0*/  ISETP.GE.AND P5, PT, R19, RZ, PT ;  /* 0x000000ff1300720c */ /* 0x000fe20003fa6270 */
[----:B------:R-:W-:Y:S01]  /*0ad0*/  IMAD.MOV R7, RZ, RZ, -R3 ;  /* 0x000000ffff077224 */ /* 0x000fe200078e0a03 */
[----:B0-----:R-:W-:Y:S01]  /*0ae0*/  R2UR UR8, R11 ;  /* 0x000000000b0872ca */ /* 0x001fe200000e0000 */
[C---:B------:R-:W-:Y:S01]  /*0af0*/  IMAD.HI.U32 R3, R2.reuse, R8, RZ ;  /* 0x0000000802037227 */ /* 0x040fe200078e00ff */
[----:B------:R-:W-:Y:S01]  /*0b00*/  ISETP.GT.U32.AND P0, PT, R9, R0, PT ;  /* 0x000000000900720c */ /* 0x000fe20003f04070 */
[----:B------:R-:W-:Y:S02]  /*0b10*/  STL [R1+0xb30], R19 ;  /* 0x000b301301007387 */ /* 0x000fe40000100800 */
[----:B------:R-:W-:-:S04]  /*0b20*/  IMAD.HI.U32 R4, R2, R10, RZ ;  /* 0x0000000a02047227 */ /* 0x000fc800078e00ff */
[----:B------:R-:W-:Y:S02]  /*0b30*/  IMAD.MOV R3, RZ, RZ, -R3 ;  /* 0x000000ffff037224 */ /* 0x000fe400078e0a03 */
[----:B------:R-:W-:Y:S02]  /*0b40*/  IMAD.MOV R4, RZ, RZ, -R4 ;  /* 0x000000ffff047224 */ /* 0x000fe400078e0a04 */
[C---:B------:R-:W-:Y:S01]  /*0b50*/  IMAD R2, R9.reuse, R7, R6 ;  /* 0x0000000709027224 */ /* 0x040fe200078e0206 */
[----:B------:R-:W-:Y:S01]  /*0b60*/  SHF.R.U32.HI R7, RZ, 0x5, R22 ;  /* 0x00000005ff077819 */ /* 0x000fe20000011616 */
[C---:B------:R-:W-:Y:S02]  /*0b70*/  IMAD R3, R9.reuse, R3, R8 ;  /* 0x0000000309037224 */ /* 0x040fe400078e0208 */
[C---:B------:R-:W-:Y:S01]  /*0b80*/  IMAD R4, R9.reuse, R4, R10 ;  /* 0x0000000409047224 */ /* 0x040fe200078e020a */
[C---:B------:R-:W-:Y:S01]  /*0b90*/  ISETP.GT.U32.AND P1, PT, R9.reuse, R2, PT ;  /* 0x000000020900720c */ /* 0x040fe20003f24070 */
[----:B------:R-:W-:Y:S01]  /*0ba0*/  @!P0 IMAD.IADD R0, R0, 0x1, -R9 ;  /* 0x0000000100008824 */ /* 0x000fe200078e0a09 */
[C---:B------:R-:W-:Y:S01]  /*0bb0*/  ISETP.GT.U32.AND P2, PT, R9.reuse, R3, PT ;  /* 0x000000030900720c */ /* 0x040fe20003f44070 */
[----:B------:R-:W-:Y:S01]  /*0bc0*/  IMAD.SHL.U32 R23, R12, 0x40, RZ ;  /* 0x000000400c177824 */ /* 0x000fe200078e00ff */
[C---:B------:R-:W-:Y:S01]  /*0bd0*/  ISETP.GT.U32.AND P3, PT, R9.reuse, R4, PT ;  /* 0x000000040900720c */ /* 0x040fe20003f64070 */
[----:B------:R-:W-:Y:S01]  /*0be0*/  VIADD R8, R54, 0xfffffff7 ;  /* 0xfffffff736087836 */ /* 0x000fe20000000000 */
[----:B------:R-:W-:-:S02]  /*0bf0*/  ISETP.GT.U32.AND P6, PT, R9, R0, PT ;  /* 0x000000000900720c */ /* 0x000fc40003fc4070 */
[----:B------:R-:W-:Y:S01]  /*0c00*/  LOP3.LUT R13, R23, R13, RZ, 0xfc, !PT ;  /* 0x0000000d170d7212 */ /* 0x000fe200078efcff */
[----:B------:R-:W-:Y:S01]  /*0c10*/  STL [R1+0x300], R23 ;  /* 0x0003001701007387 */ /* 0x000fe20000100800 */
[----:B------:R-:W-:Y:S01]  /*0c20*/  R2UR UR7, R7 ;  /* 0x00000000070772ca */ /* 0x000fe200000e0000 */
[----:B------:R-:W-:Y:S01]  /*0c30*/  VIADD R7, R54, 0xffffffff ;  /* 0xffffffff36077836 */ /* 0x000fe20000000000 */
[----:B------:R-:W-:Y:S01]  /*0c40*/  LOP3.LUT R5, R13, 0x2, RZ, 0xfc, !PT ;  /* 0x000000020d057812 */ /* 0x000fe200078efcff */
[--C-:B------:R-:W-:Y:S01]  /*0c50*/  @!P1 IMAD.IADD R2, R2, 0x1, -R9.reuse ;  /* 0x0000000102029824 */ /* 0x100fe200078e0a09 */
[----:B------:R-:W-:Y:S01]  /*0c60*/  IABS R47, R13 ;  /* 0x0000000d002f7213 */ /* 0x000fe20000000000 */
[--C-:B------:R-:W-:Y:S01]  /*0c70*/  @!P2 IMAD.IADD R3, R3, 0x1, -R9.reuse ;  /* 0x000000010303a824 */ /* 0x100fe200078e0a09 */
[----:B------:R-:W-:Y:S01]  /*0c80*/  IABS R46, R5 ;  /* 0x00000005002e7213 */ /* 0x000fe20000000000 */
[--C-:B------:R-:W-:Y:S01]  /*0c90*/  @!P3 IMAD.IADD R4, R4, 0x1, -R9.reuse ;  /* 0x000000010404b824 */ /* 0x100fe200078e0a09 */
[C---:B------:R-:W-:Y:S01]  /*0ca0*/  ISETP.GT.U32.AND P0, PT, R9.reuse, R2, PT ;  /* 0x000000020900720c */ /* 0x040fe20003f04070 */
[----:B------:R0:W-:Y:S01]  /*0cb0*/  STL [R1+0x264], R5 ;  /* 0x0002640501007387 */ /* 0x0001e20000100800 */
[C---:B------:R-:W-:Y:S01]  /*0cc0*/  ISETP.GT.U32.AND P1, PT, R9.reuse, R3, PT ;  /* 0x000000030900720c */ /* 0x040fe20003f24070 */
[----:B------:R-:W-:Y:S01]  /*0cd0*/  @!P6 IMAD.IADD R0, R0, 0x1, -R9 ;  /* 0x000000010000e824 */ /* 0x000fe200078e0a09 */
[----:B------:R-:W-:Y:S01]  /*0ce0*/  ISETP.GT.U32.AND P2, PT, R9, R4, PT ;  /* 0x000000040900720c */ /* 0x000fe20003f44070 */
[----:B------:R-:W-:Y:S01]  /*0cf0*/  USHF.L.U32 UR4, UR7, 0x15, URZ ;  /* 0x0000001507047899 */ /* 0x000fe200080006ff */
[----:B------:R-:W-:-:S02]  /*0d00*/  ISETP.GE.AND P3, PT, R21, RZ, PT ;  /* 0x000000ff1500720c */ /* 0x000fc40003f66270 */
[----:B------:R-:W-:Y:S01]  /*0d10*/  ISETP.GE.AND P6, PT, R18, RZ, PT ;  /* 0x000000ff1200720c */ /* 0x000fe20003fc6270 */
[----:B------:R-:W-:Y:S01]  /*0d20*/  ULOP3.LUT UR4, UR4, 0x600000, URZ, 0xc0, !UPT ;  /* 0x0060000004047892 */ /* 0x000fe2000f8ec0ff */
[----:B0-----:R-:W-:-:S03]  /*0d30*/  IMAD.HI.U32 R5, R15, R47, RZ ;  /* 0x0000002f0f057227 */ /* 0x001fc600078e00ff */
[----:B------:R-:W-:Y:S01]  /*0d40*/  UIADD3 UR10, UPT, UPT, UR8, UR4, URZ ;  /* 0x00000004080a7290 */ /* 0x000fe2000fffe0ff */
[----:B------:R-:W-:Y:S02]  /*0d50*/  IMAD.MOV R6, RZ, RZ, -R5 ;  /* 0x000000ffff067224 */ /* 0x000fe400078e0a05 */
[----:B------:R-:W-:Y:S01]  /*0d60*/  UMOV UR4, 0x1 ;  /* 0x0000000100047882 */ /* 0x000fe20000000000 */
[----:B------:R-:W-:-:S04]  /*0d70*/  IMAD.HI.U32 R5, R15, R46, RZ ;  /* 0x0000002e0f057227 */ /* 0x000fc800078e00ff */
[----:B------:R-:W-:Y:S02]  /*0d80*/  IMAD.MOV R5, RZ, RZ, -R5 ;  /* 0x000000ffff057224 */ /* 0x000fe400078e0a05 */
[--C-:B------:R-:W-:Y:S01]  /*0d90*/  @!P0 IMAD.IADD R2, R2, 0x1, -R9.reuse ;  /* 0x0000000102028824 */ /* 0x100fe200078e0a09 */
[----:B------:R-:W-:Y:S01]  /*0da0*/  ISETP.NE.AND P0, PT, R16, RZ, PT ;  /* 0x000000ff1000720c */ /* 0x000fe20003f05270 */
[--C-:B------:R-:W-:Y:S02]  /*0db0*/  @!P1 IMAD.IADD R3, R3, 0x1, -R9.reuse ;  /* 0x0000000103039824 */ /* 0x100fe400078e0a09 */
[----:B------:R-:W-:Y:S01]  /*0dc0*/  @!P2 IMAD.IADD R4, R4, 0x1, -R9 ;  /* 0x000000010404a824 */ /* 0x000fe200078e0a09 */
[----:B------:R-:W-:Y:S01]  /*0dd0*/  ISETP.GE.U32.AND P2, PT, R8, 0x7fffffb8, PT ;  /* 0x7fffffb80800780c */ /* 0x000fe20003f46070 */
[----:B------:R-:W-:Y:S01]  /*0de0*/  IMAD R46, R14, R5, R46 ;  /* 0x000000050e2e7224 */ /* 0x000fe200078e022e */
[----:B------:R-:W-:Y:S01]  /*0df0*/  LOP3.LUT R5, RZ, R16, RZ, 0x33, !PT ;  /* 0x00000010ff057212 */ /* 0x000fe200078e33ff */
[----:B------:R-:W-:-:S02]  /*0e00*/  @!P3 IMAD.MOV R0, RZ, RZ, -R0 ;  /* 0x000000ffff00b224 */ /* 0x000fc400078e0a00 */
[----:B------:R-:W-:Y:S02]  /*0e10*/  @!P4 IMAD.MOV R2, RZ, RZ, -R2 ;  /* 0x000000ffff02c224 */ /* 0x000fe400078e0a02 */
[----:B------:R-:W-:Y:S01]  /*0e20*/  @!P6 IMAD.MOV R3, RZ, RZ, -R3 ;  /* 0x000000ffff03e224 */ /* 0x000fe200078e0a03 */
[C---:B------:R-:W-:Y:S01]  /*0e30*/  SEL R0, R5.reuse, R0, !P0 ;  /* 0x0000000005007207 */ /* 0x040fe20004000000 */
[----:B------:R-:W-:Y:S01]  /*0e40*/  @!P5 IMAD.MOV R4, RZ, RZ, -R4 ;  /* 0x000000ffff04d224 */ /* 0x000fe200078e0a04 */
[C---:B------:R-:W-:Y:S01]  /*0e50*/  SEL R2, R5.reuse, R2, !P0 ;  /* 0x0000000205027207 */ /* 0x040fe20004000000 */
[----:B------:R-:W-:Y:S01]  /*0e60*/  IMAD R47, R14, R6, R47 ;  /* 0x000000060e2f7224 */ /* 0x000fe200078e022f */
[C---:B------:R-:W-:Y:S01]  /*0e70*/  SEL R3, R5.reuse, R3, !P0 ;  /* 0x0000000305037207 */ /* 0x040fe20004000000 */
[C---:B------:R-:W-:Y:S01]  /*0e80*/  VIADD R8, R54.reuse, 0xffffffee ;  /* 0xffffffee36087836 */ /* 0x040fe20000000000 */
[----:B------:R-:W-:Y:S01]  /*0e90*/  SEL R6, R5, R4, !P0 ;  /* 0x0000000405067207 */ /* 0x000fe20004000000 */
[C---:B------:R-:W-:Y:S01]  /*0ea0*/  VIADD R5, R54.reuse, 0xffffffec ;  /* 0xffffffec36057836 */ /* 0x040fe20000000000 */
[----:B------:R-:W-:Y:S01]  /*0eb0*/  ISETP.GE.U32.AND P6, PT, R7, 0x7fffffc0, PT ;  /* 0x7fffffc00700780c */ /* 0x000fe20003fc6070 */
[----:B------:R-:W-:Y:S01]  /*0ec0*/  VIADD R4, R54, 0xffffffed ;  /* 0xffffffed36047836 */ /* 0x000fe20000000000 */
[----:B------:R-:W-:Y:S01]  /*0ed0*/  ISETP.GE.U32.AND P0, PT, R8, 0x7fffffaf, PT ;  /* 0x7fffffaf0800780c */ /* 0x000fe20003f06070 */
[C---:B------:R-:W-:Y:S01]  /*0ee0*/  VIADD R7, R54.reuse, 0xffffffef ;  /* 0xffffffef36077836 */ /* 0x040fe20000000000 */
[----:B------:R-:W-:Y:S01]  /*0ef0*/  ISETP.GE.U32.AND P3, PT, R5, 0x7fffffad, PT ;  /* 0x7fffffad0500780c */ /* 0x000fe20003f66070 */
[----:B------:R-:W-:Y:S01]  /*0f00*/  VIADD R5, R54, 0xffffffe8 ;  /* 0xffffffe836057836 */ /* 0x000fe20000000000 */
[----:B------:R-:W-:Y:S01]  /*0f10*/  ISETP.GE.U32.AND P5, PT, R4, 0x7fffffae, PT ;  /* 0x7fffffae0400780c */ /* 0x000fe20003fa6070 */
[----:B------:R-:W-:Y:S01]  /*0f20*/  VIADD R4, R54, 0xffffffe9 ;  /* 0xffffffe936047836 */ /* 0x000fe20000000000 */
[----:B------:R-:W-:-:S02]  /*0f30*/  SEL R30, RZ, 0x1, P3 ;  /* 0x00000001ff1e7807 */ /* 0x000fc40001800000 */
[----:B------:R-:W-:Y:S01]  /*0f40*/  ISETP.GE.U32.AND P4, PT, R5, 0x7fffffa9, PT ;  /* 0x7fffffa90500780c */ /* 0x000fe20003f86070 */
[----:B------:R-:W-:Y:S01]  /*0f50*/  VIADD R5, R54, 0xffffffea ;  /* 0xffffffea36057836 */ /* 0x000fe20000000000 */
[----:B------:R-:W-:Y:S01]  /*0f60*/  ISETP.GE.U32.AND P3, PT, R4, 0x7fffffaa, PT ;  /* 0x7fffffaa0400780c */ /* 0x000fe20003f66070 */
[C---:B------:R-:W-:Y:S01]  /*0f70*/  VIADD R4, R54.reuse, 0xffffffeb ;  /* 0xffffffeb36047836 */ /* 0x040fe20000000000 */
[----:B------:R-:W-:Y:S02]  /*0f80*/  SEL R33, RZ, 0x1fffe, P5 ;  /* 0x0001fffeff217807 */ /* 0x000fe40002800000 */
[----:B------:R-:W-:Y:S01]  /*0f90*/  ISETP.GE.U32.AND P5, PT, R5, 0x7fffffab, PT ;  /* 0x7fffffab0500780c */ /* 0x000fe20003fa6070 */
[C---:B------:R-:W-:Y:S01]  /*0fa0*/  VIADD R5, R54.reuse, 0xffffffe4 ;  /* 0xffffffe436057836 */ /* 0x040fe20000000000 */
[----:B------:R-:W-:Y:S01]  /*0fb0*/  ISETP.GE.U32.AND P1, PT, R7, 0x7fffffb0, PT ;  /* 0x7fffffb00700780c */ /* 0x000fe20003f26070 */
[----:B------:R-:W-:Y:S01]  /*0fc0*/  VIADD R7, R54, 0xffffffe6 ;  /* 0xffffffe636077836 */ /* 0x000fe20000000000 */
[----:B------:R-:W-:Y:S01]  /*0fd0*/  SEL R18, RZ, 0x4, P0 ;  /* 0x00000004ff127807 */ /* 0x000fe20000000000 */
[----:B------:R-:W-:Y:S01]  /*0fe0*/  IMAD.IADD R33, R30, 0x1, R33 ;  /* 0x000000011e217824 */ /* 0x000fe200078e0221 */
[----:B------:R-:W-:Y:S01]  /*0ff0*/  ISETP.GE.U32.AND P0, PT, R4, 0x7fffffac, PT ;  /* 0x7fffffac0400780c */ /* 0x000fe20003f06070 */
[----:B------:R-:W-:Y:S01]  /*1000*/  VIADD R4, R54, 0xffffffe5 ;  /* 0xffffffe536047836 */ /* 0x000fe20000000000 */
[----:B------:R-:W-:-:S02]  /*1010*/  SEL R25, RZ, 0x7fff8, P1 ;  /* 0x0007fff8ff197807 */ /* 0x000fc40000800000 */
[----:B------:R-:W-:Y:S01]  /*1020*/  ISETP.GE.U32.AND P1, PT, R5, 0x7fffffa5, PT ;  /* 0x7fffffa50500780c */ /* 0x000fe20003f26070 */
[----:B------:R-:W-:Y:S01]  /*1030*/  VIADD R5, R54, 0xffffffe7 ;  /* 0xffffffe736057836 */ /* 0x000fe20000000000 */
[----:B------:R-:W-:Y:S02]  /*1040*/  SEL R32, RZ, 0x1, P4 ;  /* 0x00000001ff207807 */ /* 0x000fe40002000000 */
[----:B------:R-:W-:Y:S01]  /*1050*/  ISETP.GE.U32.AND P4, PT, R4, 0x7fffffa6, PT ;  /* 0x7fffffa60400780c */ /* 0x000fe20003f86070 */
[C---:B------:R-:W-:Y:S01]  /*1060*/  VIADD R4, R54.reuse, 0xffffffe1 ;  /* 0xffffffe136047836 */ /* 0x040fe20000000000 */
[----:B------:R-:W-:Y:S02]  /*1070*/  SEL R28, RZ, 0x4, P5 ;  /* 0x00000004ff1c7807 */ /* 0x000fe40002800000 */
[----:B------:R-:W-:Y:S01]  /*1080*/  ISETP.GE.U32.AND P5, PT, R5, 0x7fffffa8, PT ;  /* 0x7fffffa80500780c */ /* 0x000fe20003fa6070 */
[----:B------:R-:W-:Y:S01]  /*1090*/  VIADD R5, R54, 0xffffffe0 ;  /* 0xffffffe036057836 */ /* 0x000fe20000000000 */
[----:B------:R-:W-:-:S02]  /*10a0*/  SEL R31, RZ, 0x7fff8, P0 ;  /* 0x0007fff8ff1f7807 */ /* 0x000fc40000000000 */
        /* <DEDUP_REMOVED lines=11> */
[C---:B------:R-:W-:Y:S01]  /*1160*/  VIADD R4, R54.reuse, 0xffffffcd ;  /* 0xffffffcd36047836 */ /* 0x040fe20000000000 */
[----:B------:R-:W-:Y:S02]  /*1170*/  SEL R29, RZ, 0x7fff8, P5 ;  /* 0x0007fff8ff1d7807 */ /* 0x000fe40002800000 */
        /* <DEDUP_REMOVED lines=19> */
[----:B------:R-:W-:Y:S01]  /*12b0*/  ISETP.GE.U32.AND P0, PT, R4, 0x7fffff8a, PT ;  /* 0x7fffff8a0400780c */ /* 0x000fe20003f06070 */
[----:B------:R-:W-:Y:S01]  /*12c0*/  VIADD R4, R54, 0xffffffcb ;  /* 0xffffffcb36047836 */ /* 0x000fe20000000000 */
[----:B------:R-:W-:Y:S01]  /*12d0*/  SEL R22, RZ, 0x4, P4 ;  /* 0x00000004ff167807 */ /* 0x000fe20002000000 */
[----:B------:R-:W-:Y:S01]  /*12e0*/  IMAD.IADD R36, R36, 0x1, R39 ;  /* 0x0000000124247824 */ /* 0x000fe200078e0227 */
[----:B------:R-:W-:Y:S01]  /*12f0*/  ISETP.GE.U32.AND P4, PT, R5, 0x7fffff8b, PT ;  /* 0x7fffff8b0500780c */ /* 0x000fe20003f86070 */
[----:B------:R-:W-:Y:S01]  /*1300*/  VIADD R5, R54, 0xffffffc4 ;  /* 0xffffffc436057836 */ /* 0x000fe20000000000 */
[----:B------:R-:W-:Y:S02]  /*1310*/  SEL R23, RZ, 0x7fff8, P3 ;  /* 0x0007fff8ff177807 */ /* 0x000fe40001800000 */
[----:B------:R-:W-:Y:S01]  /*1320*/  ISETP.GE.U32.AND P3, PT, R4, 0x7fffff8c, PT ;  /* 0x7fffff8c0400780c */ /* 0x000fe20003f66070 */
[----:B------:R-:W-:Y:S01]  /*1330*/  VIADD R4, R54, 0xffffffc5 ;  /* 0xffffffc536047836 */ /* 0x000fe20000000000 */
[----:B------:R-:W-:-:S02]  /*1340*/  SEL R34, RZ, 0x1, P5 ;  /* 0x00000001ff227807 */ /* 0x000fc40002800000 */
[----:B------:R-:W-:Y:S01]  /*1350*/  ISETP.GE.U32.AND P5, PT, R5, 0x7fffff85, PT ;  /* 0x7fffff850500780c */ /* 0x000fe20003fa6070 */
[----:B------:R-:W-:Y:S01]  /*1360*/  VIADD R5, R54, 0xffffffc7 ;  /* 0xffffffc736057836 */ /* 0x000fe20000000000 */
[----:B------:R-:W-:Y:S02]  /*1370*/  SEL R41, RZ, 0x1fffe, P0 ;  /* 0x0001fffeff297807 */ /* 0x000fe40000000000 */
[----:B------:R-:W-:Y:S01]  /*1380*/  ISETP.GE.U32.AND P0, PT, R4, 0x7fffff86, PT ;  /* 0x7fffff860400780c */ /* 0x000fe20003f06070 */
[----:B------:R-:W-:Y:S01]  /*1390*/  VIADD R4, R54, 0xffffffc1 ;  /* 0xffffffc136047836 */ /* 0x000fe20000000000 */
[----:B------:R-:W-:Y:S01]  /*13a0*/  SEL R21, RZ, 0x7fff8, P3 ;  /* 0x0007fff8ff157807 */ /* 0x000fe20001800000 */
[----:B------:R-:W-:Y:S01]  /*13b0*/  IMAD.IADD R34, R34, 0x1, R41 ;  /* 0x0000000122227824 */ /* 0x000fe200078e0229 */
[----:B------:R-:W-:Y:S01]  /*13c0*/  ISETP.GE.U32.AND P3, PT, R5, 0x7fffff88, PT ;  /* 0x7fffff880500780c */ /* 0x000fe20003f66070 */
[----:B------:R-:W-:Y:S01]  /*13d0*/  VIADD R5, R54, 0xffffffc0 ;  /* 0xffffffc036057836 */ /* 0x000fe20000000000 */
[----:B------:R-:W-:-:S02]  /*13e0*/  SEL R42, RZ, 0x1, P5 ;  /* 0x00000001ff2a7807 */ /* 0x000fc40002800000 */
[----:B------:R-:W-:Y:S02]  /*13f0*/  SEL R20, RZ, 0x4, P4 ;  /* 0x00000004ff147807 */ /* 0x000fe40002000000 */
[----:B------:R-:W-:Y:S01]  /*1400*/  ISETP.GE.U32.AND P5, PT, R4, 0x7fffff82, PT ;  /* 0x7fffff820400780c */ /* 0x000fe20003fa6070 */
[C---:B------:R-:W-:Y:S01]  /*1410*/  VIADD R4, R54.reuse, 0xffffffc3 ;  /* 0xffffffc336047836 */ /* 0x040fe20000000000 */
[----:B------:R-:W-:Y:S01]  /*1420*/  ISETP.GE.U32.AND P4, PT, R7, 0x7fffff87, PT ;  /* 0x7fffff870700780c */ /* 0x000fe20003f86070 */
[C---:B------:R-:W-:Y:S01]  /*1430*/  VIADD R7, R54.reuse, 0xffffffc2 ;  /* 0xffffffc236077836 */ /* 0x040fe20000000000 */
[----:B------:R-:W-:Y:S02]  /*1440*/  SEL R43, RZ, 0x1fffe, P0 ;  /* 0x0001fffeff2b7807 */ /* 0x000fe40000000000 */
[----:B------:R-:W-:Y:S01]  /*1450*/  ISETP.GE.U32.AND P0, PT, R5, 0x7fffff81, PT ;  /* 0x7fffff810500780c */ /* 0x000fe20003f06070 */
[----:B------:R-:W-:Y:S01]  /*1460*/  VIADD R5, R54, 0xffffffdc ;  /* 0xffffffdc36057836 */ /* 0x000fe20000000000 */
[----:B------:R-:W-:Y:S01]  /*1470*/  SEL R19, RZ, 0x7fff8, P3 ;  /* 0x0007fff8ff137807 */ /* 0x000fe20001800000 */
[----:B------:R-:W-:Y:S01]  /*1480*/  IMAD.IADD R42, R42, 0x1, R43 ;  /* 0x000000012a2a7824 */ /* 0x000fe200078e022b */
[----:B------:R-:W-:-:S02]  /*1490*/  SEL R16, RZ, 0x4, P4 ;  /* 0x00000004ff107807 */ /* 0x000fc40002000000 */
[----:B------:R-:W-:Y:S01]  /*14a0*/  ISETP.GE.U32.AND P3, PT, R4, 0x7fffff84, PT ;  /* 0x7fffff840400780c */ /* 0x000fe20003f66070 */
[C---:B------:R-:W-:Y:S01]  /*14b0*/  VIADD R4, R54.reuse, 0xffffffdd ;  /* 0xffffffdd36047836 */ /* 0x040fe20000000000 */
[----:B------:R-:W-:Y:S02]  /*14c0*/  ISETP.GE.U32.AND P4, PT, R7, 0x7fffff83, PT ;  /* 0x7fffff830700780c */ /* 0x000fe40003f86070 */
[----:B------:R-:W-:Y:S02]  /*14d0*/  SEL R45, RZ, 0x1fffe, P5 ;  /* 0x0001fffeff2d7807 */ /* 0x000fe40002800000 */
        /* <DEDUP_REMOVED lines=31> */
[----:B------:R-:W-:Y:S01]  /*16d0*/  VIADD R4, R54, 0xffffffd0 ;  /* 0xffffffd036047836 */ /* 0x000fe20000000000 */
[----:B------:R-:W-:Y:S02]  /*16e0*/  ISETP.GE.U32.AND P4, PT, R50, 0x7fffff97, PT ;  /* 0x7fffff973200780c */ /* 0x000fe40003f86070 */
[----:B------:R-:W-:Y:S02]  /*16f0*/  SEL R50, RZ, 0x1, P3 ;  /* 0x00000001ff327807 */ /* 0x000fe40001800000 */
[----:B------:R-:W-:Y:S01]  /*1700*/  ISETP.GE.U32.AND P3, PT, R5, 0x7fffff98, PT ;  /* 0x7fffff980500780c */ /* 0x000fe20003f66070 */
[C---:B------:R-:W-:Y:S01]  /*1710*/  VIADD R5, R54.reuse, 0xffffffd1 ;  /* 0xffffffd136057836 */ /* 0x040fe20000000000 */
[----:B------:R-:W-:Y:S01]  /*1720*/  SEL R53, RZ, 0x1fffe, P5 ;  /* 0x0001fffeff357807 */ /* 0x000fe20002800000 */
[----:B------:R-:W-:Y:S01]  /*1730*/  VIADD R54, R54, 0xfffffffe ;  /* 0xfffffffe36367836 */ /* 0x000fe20000000000 */
[----:B------:R-:W-:-:S02]  /*1740*/  ISETP.GE.U32.AND P5, PT, R4, 0x7fffff91, PT ;  /* 0x7fffff910400780c */ /* 0x000fc40003fa6070 */
[----:B------:R-:W-:Y:S01]  /*1750*/  SEL R4, RZ, 0x4, P4 ;  /* 0x00000004ff047807 */ /* 0x000fe20002000000 */
[----:B------:R-:W-:Y:S01]  /*1760*/  IMAD.IADD R50, R50, 0x1, R53 ;  /* 0x0000000132327824 */ /* 0x000fe200078e0235 */
[----:B------:R-:W-:Y:S02]  /*1770*/  ISETP.GE.U32.AND P4, PT, R5, 0x7fffff92, PT ;  /* 0x7fffff920500780c */ /* 0x000fe40003f86070 */
[----:B------:R-:W-:Y:S02]  /*1780*/  SEL R5, RZ, 0x7fff8, P3 ;  /* 0x0007fff8ff057807 */ /* 0x000fe40001800000 */
[----:B------:R-:W-:Y:S02]  /*1790*/  ISETP.GE.U32.AND P3, PT, R52, 0x7fffff93, PT ;  /* 0x7fffff933400780c */ /* 0x000fe40003f66070 */
[----:B------:R-:W-:Y:S02]  /*17a0*/  SEL R52, RZ, 0x1, P5 ;  /* 0x00000001ff347807 */ /* 0x000fe40002800000 */
[----:B------:R-:W-:-:S02]  /*17b0*/  ISETP.GE.U32.AND P5, PT, R55, 0x7fffff94, PT ;  /* 0x7fffff943700780c */ /* 0x000fc40003fa6070 */
[----:B------:R-:W-:Y:S02]  /*17c0*/  SEL R55, RZ, 0x1fffe, P4 ;  /* 0x0001fffeff377807 */ /* 0x000fe40002000000 */
[----:B------:R-:W-:Y:S02]  /*17d0*/  SEL R30, RZ, 0x1, P0 ;  /* 0x00000001ff1e7807 */ /* 0x000fe40000000000 */
[----:B------:R-:W-:Y:S01]  /*17e0*/  SEL R57, RZ, 0x1, P1 ;  /* 0x00000001ff397807 */ /* 0x000fe20000800000 */
[----:B------:R-:W-:Y:S01]  /*17f0*/  IMAD.IADD R52, R52, 0x1, R55 ;  /* 0x0000000134347824 */ /* 0x000fe200078e0237 */
[----:B------:R-:W-:Y:S01]  /*1800*/  LOP3.LUT R42, R42, 0x3, RZ, 0xc0, !PT ;  /* 0x000000032a2a7812 */ /* 0x000fe200078ec0ff */
[----:B------:R-:W-:Y:S01]  /*1810*/  IMAD.IADD R30, R30, 0x1, R45 ;  /* 0x000000011e1e7824 */ /* 0x000fe200078e022d */
[----:B------:R-:W-:Y:S01]  /*1820*/  LOP3.LUT R48, R48, 0x3, RZ, 0xc0, !PT ;  /* 0x0000000330307812 */ /* 0x000fe200078ec0ff */
[----:B------:R-:W-:Y:S01]  /*1830*/  IMAD.IADD R40, R57, 0x1, R40 ;  /* 0x0000000139287824 */ /* 0x000fe200078e0228 */
[----:B------:R-:W-:-:S02]  /*1840*/  IADD3 R16, PT, PT, R42, R19, R16 ;  /* 0x000000132a107210 */ /* 0x000fc40007ffe010 */
[----:B------:R-:W-:Y:S02]  /*1850*/  IADD3 R7, PT, PT, R48, R8, R7 ;  /* 0x0000000830077210 */ /* 0x000fe40007ffe007 */
[----:B------:R-:W-:Y:S02]  /*1860*/  LOP3.LUT R34, R34, 0x3, RZ, 0xc0, !PT ;  /* 0x0000000322227812 */ /* 0x000fe400078ec0ff */
[----:B------:R-:W-:Y:S02]  /*1870*/  LOP3.LUT R30, R30, 0x3, RZ, 0xc0, !PT ;  /* 0x000000031e1e7812 */ /* 0x000fe400078ec0ff */
[----:B------:R-:W-:Y:S02]  /*1880*/  SEL R8, RZ, 0x4, P3 ;  /* 0x00000004ff087807 */ /* 0x000fe40001800000 */
[----:B------:R-:W-:Y:S02]  /*1890*/  SEL R19, RZ, 0x7fff8, P5 ;  /* 0x0007fff8ff137807 */ /* 0x000fe40002800000 */
[----:B------:R-:W-:-:S02]  /*18a0*/  LOP3.LUT R52, R52, 0x3, RZ, 0xc0, !PT ;  /* 0x0000000334347812 */ /* 0x000fc400078ec0ff */
[----:B------:R-:W-:Y:S02]  /*18b0*/  LOP3.LUT R50, R50, 0x3, RZ, 0xc0, !PT ;  /* 0x0000000332327812 */ /* 0x000fe400078ec0ff */
[----:B------:R-:W-:Y:S02]  /*18c0*/  LOP3.LUT R32, R32, 0x3, RZ, 0xc0, !PT ;  /* 0x0000000320207812 */ /* 0x000fe400078ec0ff */
[----:B------:R-:W-:Y:S02]  /*18d0*/  IADD3 R20, PT, PT, R34, R21, R20 ;  /* 0x0000001522147210 */ /* 0x000fe40007ffe014 */
[----:B------:R-:W-:Y:S02]  /*18e0*/  IADD3 R11, PT, PT, R30, R12, R11 ;  /* 0x0000000c1e0b7210 */ /* 0x000fe40007ffe00b */
[----:B------:R-:W-:Y:S02]  /*18f0*/  IADD3 R8, PT, PT, R52, R19, R8 ;  /* 0x0000001334087210 */ /* 0x000fe40007ffe008 */
[----:B------:R-:W-:-:S02]  /*1900*/  LOP3.LUT R40, R40, 0x3, RZ, 0xc0, !PT ;  /* 0x0000000328287812 */ /* 0x000fc400078ec0ff */
[----:B------:R-:W-:Y:S01]  /*1910*/  IADD3 R50, PT, PT, R50, R5, R4 ;  /* 0x0000000532327210 */ /* 0x000fe20007ffe004 */
[----:B------:R-:W-:Y:S01]  /*1920*/  IMAD.SHL.U32 R4, R7, 0x100, RZ ;  /* 0x0000010007047824 */ /* 0x000fe200078e00ff */
[----:B------:R-:W-:Y:S01]  /*1930*/  IADD3 R28, PT, PT, R32, R31, R28 ;  /* 0x0000001f201c7210 */ /* 0x000fe20007ffe01c */
[----:B------:R-:W-:Y:S01]  /*1940*/  IMAD.SHL.U32 R5, R20, 0x100, RZ ;  /* 0x0000010014057824 */ /* 0x000fe200078e00ff */
[----:B------:R-:W-:Y:S02]  /*1950*/  LOP3.LUT R44, R44, 0x3, RZ, 0xc0, !PT ;  /* 0x000000032c2c7812 */ /* 0x000fe400078ec0ff */
[----:B------:R-:W-:Y:S01]  /*1960*/  LOP3.LUT R11, R11, 0xf, RZ, 0xc0, !PT ;  /* 0x0000000f0b0b7812 */ /* 0x000fe200078ec0ff */
[----:B------:R-:W-:Y:S01]  /*1970*/  IMAD.SHL.U32 R19, R28, 0x100, RZ ;  /* 0x000001001c137824 */ /* 0x000fe200078e00ff */
[----:B------:R-:W-:Y:S02]  /*1980*/  LOP3.LUT R7, R8, 0xf, RZ, 0xc0, !PT ;  /* 0x0000000f08077812 */ /* 0x000fe400078ec0ff */
[----:B------:R-:W-:Y:S01]  /*1990*/  LOP3.LUT R37, R37, 0x3, RZ, 0xc0, !PT ;  /* 0x0000000325257812 */ /* 0x000fe200078ec0ff */
[----:B------:R-:W-:Y:S01]  /*19a0*/  IMAD R11, R16, 0x10, R11 ;  /* 0x00000010100b7824 */ /* 0x000fe200078e020b */
[----:B------:R-:W-:Y:S01]  /*19b0*/  IADD3 R24, PT, PT, R40, R27, R24 ;  /* 0x0000001b28187210 */ /* 0x000fe20007ffe018 */
[----:B------:R-:W-:Y:S01]  /*19c0*/  IMAD R7, R50, 0x10, R7 ;  /* 0x0000001032077824 */ /* 0x000fe200078e0207 */
[----:B------:R-:W-:-:S02]  /*19d0*/  LOP3.LUT R36, R36, 0x3, RZ, 0xc0, !PT ;  /* 0x0000000324247812 */ /* 0x000fc400078ec0ff */
[----:B------:R-:W-:Y:S02]  /*19e0*/  IADD3 R9, PT, PT, R44, R10, R9 ;  /* 0x0000000a2c097210 */ /* 0x000fe40007ffe009 */
[----:B------:R-:W-:Y:S02]  /*19f0*/  LOP3.LUT R4, R4, 0xf00, RZ, 0xe2, !PT ;  /* 0x00000f0004047812 */ /* 0x000fe400078ee2ff */
[----:B------:R-:W-:Y:S02]  /*1a00*/  IADD3 R26, PT, PT, R37, R29, R26 ;  /* 0x0000001d251a7210 */ /* 0x000fe40007ffe01a */
[----:B------:R-:W-:Y:S01]  /*1a10*/  LOP3.LUT R21, R24, 0xf, RZ, 0xc0, !PT ;  /* 0x0000000f18157812 */ /* 0x000fe200078ec0ff */
[----:B------:R-:W-:Y:S01]  /*1a20*/  IMAD R9, R9, 0x1000, R4 ;  /* 0x0000100009097824 */ /* 0x000fe200078e0204 */
[----:B------:R-:W-:Y:S02]  /*1a30*/  LOP3.LUT R33, R33, 0x3, RZ, 0xc0, !PT ;  /* 0x0000000321217812 */ /* 0x000fe400078ec0ff */
[----:B------:R-:W-:Y:S01]  /*1a40*/  IADD3 R22, PT, PT, R36, R23, R22 ;  /* 0x0000001724167210 */ /* 0x000fe20007ffe016 */
[----:B------:R-:W-:Y:S01]  /*1a50*/  IMAD R21, R26, 0x10, R21 ;  /* 0x000000101a157824 */ /* 0x000fe200078e0215 */
[----:B------:R-:W-:-:S02]  /*1a60*/  LOP3.LUT R5, R5, 0xf00, RZ, 0xe2, !PT ;  /* 0x00000f0005057812 */ /* 0x000fc400078ee2ff */
[----:B------:R-:W-:Y:S02]  /*1a70*/  IADD3 R18, PT, PT, R33, R25, R18 ;  /* 0x0000001921127210 */ /* 0x000fe40007ffe012 */
[----:B------:R-:W-:Y:S01]  /*1a80*/  LOP3.LUT R19, R19, 0xf00, RZ, 0xe2, !PT ;  /* 0x00000f0013137812 */ /* 0x000fe200078ee2ff */
[----:B------:R-:W-:Y:S01]  /*1a90*/  IMAD R5, R22, 0x1000, R5 ;  /* 0x0000100016057824 */ /* 0x000fe200078e0205 */
[----:B------:R-:W-:Y:S02]  /*1aa0*/  LOP3.LUT R4, R11, 0xff, RZ, 0xc0, !PT ;  /* 0x000000ff0b047812 */ /* 0x000fe400078ec0ff */
[----:B------:R-:W-:Y:S01]  /*1ab0*/  LOP3.LUT R8, R7, 0xff, RZ, 0xc0, !PT ;  /* 0x000000ff07087812 */ /* 0x000fe200078ec0ff */
[----:B------:R-:W-:Y:S01]  /*1ac0*/  IMAD R18, R18, 0x1000, R19 ;  /* 0x0000100012127824 */ /* 0x000fe200078e0213 */
[----:B------:R-:W-:Y:S01]  /*1ad0*/  ISETP.GE.U32.AND P4, PT, R54, 0x7fffffbf, PT ;  /* 0x7fffffbf3600780c */ /* 0x000fe20003f86070 */
[----:B------:R-:W-:Y:S01]  /*1ae0*/  IMAD.IADD R4, R5, 0x1, R4 ;  /* 0x0000000105047824 */ /* 0x000fe200078e0204 */
[----:B------:R-:W-:Y:S01]  /*1af0*/  ISETP.NE.U32.AND P3, PT, R56, RZ, PT ;  /* 0x000000ff3800720c */ /* 0x000fe20003f65070 */
[----:B------:R-:W-:Y:S01]  /*1b00*/  IMAD.IADD R9, R9, 0x1, R8 ;  /* 0x0000000109097824 */ /* 0x000fe200078e0208 */
[----:B------:R-:W-:Y:S01]  /*1b10*/  LOP3.LUT R21, R21, 0xff, RZ, 0xc0, !PT ;  /* 0x000000ff15157812 */ /* 0x000fe200078ec0ff */
[----:B---3--:R-:W-:Y:S10]  /*1b20*/  BRA.U UP0, `(.L_x_5) ;  /* 0x0000000100187547 */ /* 0x008ff4000b800000 */
[----:B------:R-:W-:Y:S01]  /*1b30*/  ELECT P5, URZ, PT ;  /* 0x0000000000ff782f */ /* 0x000fe200038a0000 */
[----:B------:R-:W-:Y:S01]  /*1b40*/  IMAD.MOV.U32 R5, RZ, RZ, 0x1 ;  /* 0x00000001ff057424 */ /* 0x000fe200078e00ff */
[----:B------:R-:W-:Y:S01]  /*1b50*/  UMOV UR6, 0x40 ;  /* 0x0000004000067882 */ /* 0x000fe20000000000 */
[----:B------:R-:W-:Y:S01]  /*1b60*/  UVIRTCOUNT.DEALLOC.SMPOOL 0x80 ;  /* 0x000000800000784c */ /* 0x000fe20000000000 */
[----:B------:R-:W-:-:S09]  /*1b70*/  ULEA UR6, UR5, UR6, 0x18 ;  /* 0x0000000605067291 */ /* 0x000fd2000f8ec0ff */
[----:B------:R0:W-:Y:S03]  /*1b80*/  @P5 STS.U8 [UR6], R5 ;  /* 0x00000005ff005988 */ /* 0x0001e60008000006 */
.L_x_5:
[----:B------:R-:W2:Y:S01]  /*1b90*/  LDL R22, [R1+0x300] ;  /* 0x0003000001167983 */ /* 0x000ea20000100800 */
[----:B------:R-:W-:Y:S01]  /*1ba0*/  VOTEU.ALL UP1, P3 ;  /* 0x0000000000ff7886 */ /* 0x000fe20001820000 */
[----:B------:R-:W-:Y:S01]  /*1bb0*/  VOTEU.ALL UP2, P3 ;  /* 0x0000000000ff7886 */ /* 0x000fe20001840000 */
[----:B------:R-:W-:Y:S01]  /*1bc0*/  PRMT R12, R4, 0x5410, R9 ;  /* 0x00005410040c7816 */ /* 0x000fe20000000009 */
[----:B------:R-:W-:Y:S01]  /*1bd0*/  STL [R1+0xe48], R53 ;  /* 0x000e483501007387 */ /* 0x000fe20000100800 */
[----:B------:R-:W-:Y:S01]  /*1be0*/  IMAD R4, R0, UR20, RZ ;  /* 0x0000001400047c24 */ /* 0x000fe2000f8e02ff */
[----:B------:R-:W-:-:S04]  /*1bf0*/  @!UP1 UIADD3 UR14, UPT, UPT, -UR4, 0x100000, URZ ;  /* 0x00100000040e9890 */ /* 0x000fc8000fffe1ff */
[----:B------:R-:W-:Y:S02]  /*1c00*/  @!UP1 USHF.L.U32 UR15, UR14, 0xb, URZ ;  /* 0x0000000b0e0f9899 */ /* 0x000fe400080006ff */
[----:B------:R-:W-:Y:S01]  /*1c10*/  @!UP1 USHF.L.U32 UR14, UR14, 0x1, URZ ;  /* 0x000000010e0e9899 */ /* 0x000fe200080006ff */
[----:B0-----:R-:W-:Y:S01]  /*1c20*/  IMAD R5, R2, UR20, RZ ;  /* 0x0000001402057c24 */ /* 0x001fe2000f8e02ff */
[----:B------:R-:W-:Y:S01]  /*1c30*/  STL [R1+0xe44], R38 ;  /* 0x000e442601007387 */ /* 0x000fe20000100800 */
[----:B------:R-:W-:Y:S01]  /*1c40*/  IMAD R7, R3, UR20, RZ ;  /* 0x0000001403077c24 */ /* 0x000fe2000f8e02ff */
[----:B------:R-:W-:Y:S01]  /*1c50*/  IADD3 R0, P5, PT, R4, UR16, RZ ;  /* 0x0000001004007c10 */ /* 0x000fe2000ffbe0ff */
[----:B------:R-:W0:Y:S01]  /*1c60*/  LDCU.64 UR12, c[0x0][0x3a8] ;  /* 0x00007500ff0c77ac */ /* 0x000e220008000a00 */
[----:B------:R1:W-:Y:S01]  /*1c70*/  STL [R1+0xe3c], R54 ;  /* 0x000e3c3601007387 */ /* 0x0003e20000100800 */
[----:B------:R-:W-:Y:S01]  /*1c80*/  PRMT R39, RZ, 0x7610, R39 ;  /* 0x00007610ff277816 */ /* 0x000fe20000000027 */
[----:B------:R-:W-:Y:S01]  /*1c90*/  IMAD.IADD R18, R18, 0x1, R21 ;  /* 0x0000000112127824 */ /* 0x000fe200078e0215 */
[----:B------:R-:W-:Y:S01]  /*1ca0*/  LEA.HI.X.SX32 R2, R4, UR17, 0x1, P5 ;  /* 0x0000001104027c11 */ /* 0x000fe2000a8f0eff */
[----:B------:R-:W-:Y:S01]  /*1cb0*/  STL [R1+0xd68], R19 ;  /* 0x000d681301007387 */ /* 0x000fe20000100800 */
[C---:B------:R-:W-:Y:S01]  /*1cc0*/  IADD3 R3, P5, PT, R5.reuse, UR16, RZ ;  /* 0x0000001005037c10 */ /* 0x040fe2000ffbe0ff */
[----:B------:R-:W-:Y:S02]  /*1cd0*/  STTM.x64 tmem[UR10], RZ ;  /* 0x000000ff000079ed */ /* 0x000fe4000834000a */
[----:B------:R-:W-:Y:S01]  /*1ce0*/  STL [R1+0xd74], R19 ;  /* 0x000d741301007387 */ /* 0x000fe20000100800 */
[----:B------:R-:W-:Y:S01]  /*1cf0*/  IMAD R16, R6, UR20, RZ ;  /* 0x0000001406107c24 */ /* 0x000fe2000f8e02ff */
[----:B------:R-:W-:Y:S01]  /*1d00*/  LEA.HI.X.SX32 R4, R5, UR17, 0x1, P5 ;  /* 0x0000001105047c11 */ /* 0x000fe2000a8f0eff */
[----:B------:R-:W-:Y:S01]  /*1d10*/  @!P6 IMAD.MOV.U32 R10, RZ, RZ, R3 ;  /* 0x000000ffff0ae224 */ /* 0x000fe200078e0003 */
[----:B------:R-:W-:Y:S01]  /*1d20*/  STL [R1+0xd8c], R19 ;  /* 0x000d8c1301007387 */ /* 0x000fe20000100800 */
[----:B------:R-:W-:Y:S01]  /*1d30*/  PRMT R43, RZ, 0x7610, R43 ;  /* 0x00007610ff2b7816 */ /* 0x000fe2000000002b */
[----:B------:R-:W-:Y:S01]  /*1d40*/  @!P6 IMAD.MOV.U32 R8, RZ, RZ, R0 ;  /* 0x000000ffff08e224 */ /* 0x000fe200078e0000 */
[----:B------:R-:W-:Y:S01]  /*1d50*/  PRMT R42, RZ, 0x7610, R42 ;  /* 0x00007610ff2a7816 */ /* 0x000fe2000000002a */
[----:B------:R-:W-:Y:S01]  /*1d60*/  STL [R1+0xd90], R19 ;  /* 0x000d901301007387 */ /* 0x000fe20000100800 */
[----:B------:R-:W-:Y:S01]  /*1d70*/  @!P6 IMAD.MOV.U32 R9, RZ, RZ, R2 ;  /* 0x000000ffff09e224 */ /* 0x000fe200078e0002 */
[----:B0-----:R-:W-:-:S02]  /*1d80*/  USHF.L.U32 UR5, UR12, 0x3, URZ ;  /* 0x000000030c057899 */ /* 0x001fc400080006ff */
[----:B------:R-:W-:Y:S01]  /*1d90*/  STL [R1+0xda8], R19 ;  /* 0x000da81301007387 */ /* 0x000fe20000100800 */
[----:B------:R-:W-:Y:S02]  /*1da0*/  PRMT R40, RZ, 0x7610, R40 ;  /* 0x00007610ff287816 */ /* 0x000fe40000000028 */
[----:B------:R-:W-:Y:S01]  /*1db0*/  PRMT R48, RZ, 0x7610, R48 ;  /* 0x00007610ff307816 */ /* 0x000fe20000000030 */
[----:B------:R-:W-:Y:S01]  /*1dc0*/  STL [R1+0xdac], R19 ;  /* 0x000dac1301007387 */ /* 0x000fe20000100800 */
[----:B------:R-:W-:Y:S02]  /*1dd0*/  PRMT R45, RZ, 0x7610, R45 ;  /* 0x00007610ff2d7816 */ /* 0x000fe4000000002d */
[----:B------:R-:W-:Y:S01]  /*1de0*/  PRMT R44, RZ, 0x7610, R44 ;  /* 0x00007610ff2c7816 */ /* 0x000fe2000000002c */
[----:B------:R-:W-:Y:S01]  /*1df0*/  STL [R1+0xdb8], R19 ;  /* 0x000db81301007387 */ /* 0x000fe20000100800 */
[----:B------:R-:W-:Y:S01]  /*1e00*/  USHF.L.U32 UR6, UR12, 0x4, URZ ;  /* 0x000000040c067899 */ /* 0x000fe200080006ff */
[----:B------:R-:W-:Y:S01]  /*1e10*/  PRMT R36, RZ, 0x7610, R36 ;  /* 0x00007610ff247816 */ /* 0x000fe20000000024 */
[----:B------:R-:W0:Y:S01]  /*1e20*/  LDCU UR28, c[0x0][0x3b0] ;  /* 0x00007600ff1c77ac */ /* 0x000e220008000800 */
[----:B------:R-:W-:Y:S01]  /*1e30*/  STL [R1+0xdbc], R19 ;  /* 0x000dbc1301007387 */ /* 0x000fe20000100800 */
[----:B------:R-:W-:-:S02]  /*1e40*/  PRMT R51, RZ, 0x7610, R51 ;  /* 0x00007610ff337816 */ /* 0x000fc40000000033 */
[----:B-1----:R-:W-:Y:S01]  /*1e50*/  PRMT R54, RZ, 0x7610, R54 ;  /* 0x00007610ff367816 */ /* 0x002fe20000000036 */
[----:B------:R-:W-:Y:S01]  /*1e60*/  STL [R1+0xdd4], R19 ;  /* 0x000dd41301007387 */ /* 0x000fe20000100800 */
[----:B------:R-:W-:Y:S01]  /*1e70*/  PRMT R34, RZ, 0x7610, R34 ;  /* 0x00007610ff227816 */ /* 0x000fe20000000022 */
[----:B------:R-:W1:Y:S02]  /*1e80*/  LDCU UR20, c[0x0][0x3b0] ;  /* 0x00007600ff1477ac */ /* 0x000e640008000800 */
[----:B------:R-:W-:Y:S01]  /*1e90*/  STL [R1+0xdd8], R19 ;  /* 0x000dd81301007387 */ /* 0x000fe20000100800 */
[----:B------:R-:W-:Y:S01]  /*1ea0*/  PRMT R35, RZ, 0x7610, R35 ;  /* 0x00007610ff237816 */ /* 0x000fe20000000023 */
[----:B------:R-:W3:Y:S02]  /*1eb0*/  LDCU UR21, c[0x0][0x3b0] ;  /* 0x00007600ff1577ac */ /* 0x000ee40008000800 */
[----:B------:R-:W-:Y:S01]  /*1ec0*/  STL [R1+0xde4], R19 ;  /* 0x000de41301007387 */ /* 0x000fe20000100800 */
[----:B------:R-:W-:Y:S01]  /*1ed0*/  PRMT R27, RZ, 0x7610, R27 ;  /* 0x00007610ff1b7816 */ /* 0x000fe2000000001b */
[----:B------:R-:W4:Y:S02]  /*1ee0*/  LDCU UR22, c[0x0][0x3b0] ;  /* 0x00007600ff1677ac */ /* 0x000f240008000800 */
[----:B------:R-:W-:Y:S01]  /*1ef0*/  STL [R1+0xde8], R19 ;  /* 0x000de81301007387 */ /* 0x000fe20000100800 */
[----:B------:R-:W-:Y:S01]  /*1f00*/  PRMT R37, RZ, 0x7610, R37 ;  /* 0x00007610ff257816 */ /* 0x000fe20000000025 */
[----:B------:R-:W0:Y:S02]  /*1f10*/  LDCU UR23, c[0x0][0x3b0] ;  /* 0x00007600ff1777ac */ /* 0x000e240008000800 */
        /* <DEDUP_REMOVED lines=43> */
[----:B------:R-:W0:Y:S03]  /*21d0*/  LDCU UR41, c[0x0][0x3b0] ;  /* 0x00007600ff2977ac */ /* 0x000e260008000800 */
[----:B------:R-:W-:Y:S01]  /*21e0*/  STL [R1+0xe18], R93 ;  /* 0x000e185d01007387 */ /* 0x000fe20000100800 */
[----:B------:R-:W0:Y:S03]  /*21f0*/  LDCU UR43, c[0x0][0x3b0] ;  /* 0x00007600ff2b77ac */ /* 0x000e260008000800 */
[----:B------:R-:W-:Y:S01]  /*2200*/  STL [R1+0xe24], R93 ;  /* 0x000e245d01007387 */ /* 0x000fe20000100800 */
[----:B------:R-:W0:Y:S01]  /*2210*/  LDCU UR42, c[0x0][0x3b0] ;  /* 0x00007600ff2a77ac */ /* 0x000e220008000800 */
[----:B------:R-:W-:Y:S02]  /*2220*/  STTM.x64 tmem[UR10+0x40], RZ ;  /* 0x000040ff000079ed */ /* 0x000fe4000834000a */
[----:B------:R-:W-:Y:S01]  /*2230*/  STL [R1+0xd60], R92 ;  /* 0x000d605c01007387 */ /* 0x000fe20000100800 */
[----:B------:R-:W0:Y:S01]  /*2240*/  LDCU UR44, c[0x0][0x3b0] ;  /* 0x00007600ff2c77ac */ /* 0x000e220008000800 */
[----:B------:R-:W-:Y:S02]  /*2250*/  STTM.x64 tmem[UR10+0x80], RZ ;  /* 0x000080ff000079ed */ /* 0x000fe4000834000a */
[----:B------:R-:W-:Y:S01]  /*2260*/  STL [R1+0xd6c], R92 ;  /* 0x000d6c5c01007387 */ /* 0x000fe20000100800 */
[----:B------:R-:W0:Y:S01]  /*2270*/  LDCU UR45, c[0x0][0x3b0] ;  /* 0x00007600ff2d77ac */ /* 0x000e220008000800 */
[----:B------:R-:W-:Y:S02]  /*2280*/  STTM.x64 tmem[UR10+0xc0], RZ ;  /* 0x0000c0ff000079ed */ /* 0x000fe4000834000a */
[----:B------:R-:W-:Y:S01]  /*2290*/  STL [R1+0xd7c], R92 ;  /* 0x000d7c5c01007387 */ /* 0x000fe20000100800 */
[----:B------:R-:W0:Y:S03]  /*22a0*/  FENCE.VIEW.ASYNC.T ;  /* 0x00000000000073c6 */ /* 0x000e260000000200 */
[----:B------:R-:W-:Y:S01]  /*22b0*/  STL [R1+0xd84], R92 ;  /* 0x000d845c01007387 */ /* 0x000fe20000100800 */
[----:B0-----:R-:W-:Y:S06]  /*22c0*/  BAR.SYNC.DEFER_BLOCKING 0x0 ;  /* 0x0000000000007b1d */ /* 0x001fec0000010000 */
[----:B------:R-:W-:Y:S04]  /*22d0*/  STL [R1+0xd98], R92 ;  /* 0x000d985c01007387 */ /* 0x000fe80000100800 */
[----:B------:R-:W-:Y:S04]  /*22e0*/  STL [R1+0xdb0], R92 ;  /* 0x000db05c01007387 */ /* 0x000fe80000100800 */
[----:B------:R-:W-:Y:S04]  /*22f0*/  STL [R1+0xdc4], R92 ;  /* 0x000dc45c01007387 */ /* 0x000fe80000100800 */
[----:B------:R-:W-:Y:S04]  /*2300*/  STL [R1+0xddc], R92 ;  /* 0x000ddc5c01007387 */ /* 0x000fe80000100800 */
[----:B------:R-:W-:Y:S04]  /*2310*/  STL [R1+0xdf0], R92 ;  /* 0x000df05c01007387 */ /* 0x000fe80000100800 */
[----:B------:R-:W0:Y:S02]  /*2320*/  FENCE.VIEW.ASYNC.S ;  /* 0x00000000000073c6 */ /* 0x000e240000000000 */
[----:B0-----:R0:W0:Y:S02]  /*2330*/  @!UP2 SYNCS.EXCH.64 URZ, [UR11], UR14 ;  /* 0x0000000e0bffa5b2 */ /* 0x0010240008000100 */
[----:B------:R-:W-:Y:S04]  /*2340*/  STL [R1+0xe08], R92 ;  /* 0x000e085c01007387 */ /* 0x000fe80000100800 */
        /* <DEDUP_REMOVED lines=18> */
[----:B------:R-:W-:Y:S01]  /*2470*/  STL [R1+0xe28], R90 ;  /* 0x000e285a01007387 */ /* 0x000fe20000100800 */
[----:B0-----:R-:W-:Y:S06]  /*2480*/  BAR.SYNC.DEFER_BLOCKING 0x0 ;  /* 0x0000000000007b1d */ /* 0x001fec0000010000 */
        /* <DEDUP_REMOVED lines=12> */
[----:B------:R-:W-:-:S03]  /*2550*/  IADD3 R5, P5, PT, R7, UR16, RZ ;  /* 0x0000001007057c10 */ /* 0x000fc6000ffbe0ff */
[----:B------:R-:W-:Y:S04]  /*2560*/  STL [R1+0xd24], R78 ;  /* 0x000d244e01007387 */ /* 0x000fe80000100800 */
[----:B------:R-:W-:Y:S04]  /*2570*/  STL [R1+0xd20], R77 ;  /* 0x000d204d01007387 */ /* 0x000fe80000100800 */
[----:B------:R-:W-:Y:S01]  /*2580*/  STL [R1+0xd1c], R76 ;  /* 0x000d1c4c01007387 */ /* 0x000fe20000100800 */
[----:B------:R-:W-:-:S03]  /*2590*/  @!P6 IMAD.MOV.U32 R11, RZ, RZ, R4 ;  /* 0x000000ffff0be224 */ /* 0x000fc600078e0004 */
[----:B------:R-:W-:Y:S01]  /*25a0*/  STL [R1+0xd18], R75 ;  /* 0x000d184b01007387 */ /* 0x000fe20000100800 */
[----:B------:R-:W-:-:S03]  /*25b0*/  LEA.HI.X.SX32 R6, R7, UR17, 0x1, P5 ;  /* 0x0000001107067c11 */ /* 0x000fc6000a8f0eff */
[----:B------:R-:W-:Y:S04]  /*25c0*/  STL [R1+0xd14], R74 ;  /* 0x000d144a01007387 */ /* 0x000fe80000100800 */
[----:B------:R-:W-:Y:S01]  /*25d0*/  STL [R1+0xd10], R73 ;  /* 0x000d104901007387 */ /* 0x000fe20000100800 */
[----:B------:R-:W-:-:S03]  /*25e0*/  IADD3 R7, P5, PT, R16, UR16, RZ ;  /* 0x0000001010077c10 */ /* 0x000fc6000ffbe0ff */
[----:B------:R-:W-:Y:S04]  /*25f0*/  STL [R1+0xd0c], R72 ;  /* 0x000d0c4801007387 */ /* 0x000fe80000100800 */
[----:B------:R-:W-:Y:S04]  /*2600*/  STL [R1+0xd08], R71 ;  /* 0x000d084701007387 */ /* 0x000fe80000100800 */
[----:B------:R-:W-:Y:S04]  /*2610*/  STL [R1+0xd04], R70 ;  /* 0x000d044601007387 */ /* 0x000fe80000100800 */
[----:B------:R-:W-:Y:S04]  /*2620*/  STL [R1+0xd00], R69 ;  /* 0x000d004501007387 */ /* 0x000fe80000100800 */
[----:B------:R-:W-:Y:S04]  /*2630*/  STL [R1+0xcfc], R68 ;  /* 0x000cfc4401007387 */ /* 0x000fe80000100800 */
[----:B------:R-:W-:Y:S04]  /*2640*/  STL [R1+0xcf8], R67 ;  /* 0x000cf84301007387 */ /* 0x000fe80000100800 */
[----:B------:R0:W2:Y:S04]  /*2650*/  @!P6 LDG.E.U8 R43, desc[UR24][R10.64] ;  /* 0x000000180a2be981 */ /* 0x0000a8000c1e1100 */
[----:B------:R1:W-:Y:S04]  /*2660*/  STL [R1+0xcf4], R66 ;  /* 0x000cf44201007387 */ /* 0x0003e80000100800 */
[----:B------:R1:W2:Y:S01]  /*2670*/  @!P6 LDG.E.U8 R39, desc[UR24][R8.64] ;  /* 0x000000180827e981 */ /* 0x0002a2000c1e1100 */
[----:B0-----:R-:W-:-:S02]  /*2680*/  @!P6 IMAD.MOV.U32 R10, RZ, RZ, R5 ;  /* 0x000000ffff0ae224 */ /* 0x001fc400078e0005 */
[----:B------:R-:W-:Y:S01]  /*2690*/  @!P6 IMAD.MOV.U32 R11, RZ, RZ, R6 ;  /* 0x000000ffff0be224 */ /* 0x000fe200078e0006 */
[----:B------:R-:W-:Y:S04]  /*26a0*/  STL [R1+0xcf0], R65 ;  /* 0x000cf04101007387 */ /* 0x000fe80000100800 */
[----:B------:R-:W-:Y:S01]  /*26b0*/  STL [R1+0xcec], R64 ;  /* 0x000cec4001007387 */ /* 0x000fe20000100800 */
[----:B-1----:R-:W-:-:S03]  /*26c0*/  LEA.HI.X.SX32 R8, R16, UR17, 0x1, P5 ;  /* 0x0000001110087c11 */ /* 0x002fc6000a8f0eff */
[----:B------:R-:W-:Y:S04]  /*26d0*/  STL [R1+0xce8], R60 ;  /* 0x000ce83c01007387 */ /* 0x000fe80000100800 */
[----:B------:R-:W-:Y:S04]  /*26e0*/  STL [R1+0xce4], R56 ;  /* 0x000ce43801007387 */ /* 0x000fe80000100800 */
[----:B------:R-:W-:Y:S04]  /*26f0*/  STL [R1+0xce0], R63 ;  /* 0x000ce03f01007387 */ /* 0x000fe80000100800 */
[----:B------:R0:W2:Y:S01]  /*2700*/  @!P6 LDG.E.U8 R42, desc[UR24][R10.64] ;  /* 0x000000180a2ae981 */ /* 0x0000a2000c1e1100 */
[----:B------:R-:W-:-:S03]  /*2710*/  USHF.R.S32.HI UR14, URZ, 0x1f, UR5 ;  /* 0x0000001fff0e7899 */ /* 0x000fc60008011405 */
[----:B------:R-:W-:Y:S01]  /*2720*/  STL [R1+0xcdc], R62 ;  /* 0x000cdc3e01007387 */ /* 0x000fe20000100800 */
[----:B------:R-:W-:-:S03]  /*2730*/  LOP3.LUT R16, R18, 0xffff, RZ, 0xc0, !PT ;  /* 0x0000ffff12107812 */ /* 0x000fc600078ec0ff */
[----:B------:R-:W-:Y:S01]  /*2740*/  STL [R1+0xcd8], R61 ;  /* 0x000cd83d01007387 */ /* 0x000fe20000100800 */
[----:B0-----:R-:W-:Y:S02]  /*2750*/  @!P6 IMAD.MOV.U32 R10, RZ, RZ, R7 ;  /* 0x000000ffff0ae224 */ /* 0x001fe400078e0007 */
[----:B------:R-:W-:Y:S01]  /*2760*/  @!P6 IMAD.MOV.U32 R11, RZ, RZ, R8 ;  /* 0x000000ffff0be224 */ /* 0x000fe200078e0008 */
[----:B------:R-:W-:Y:S01]  /*2770*/  STL [R1+0xcd4], R59 ;  /* 0x000cd43b01007387 */ /* 0x000fe20000100800 */
[----:B------:R-:W-:-:S03]  /*2780*/  IADD3 R66, P5, PT, R0, UR5, RZ ;  /* 0x0000000500427c10 */ /* 0x000fc6000ffbe0ff */
[----:B------:R-:W-:Y:S01]  /*2790*/  STL [R1+0xcd0], R58 ;  /* 0x000cd03a01007387 */ /* 0x000fe20000100800 */
[----:B------:R-:W-:-:S03]  /*27a0*/  SHF.R.U32.HI R9, RZ, 0xf, R16 ;  /* 0x0000000fff097819 */ /* 0x000fc60000011610 */
[----:B------:R-:W-:Y:S04]  /*27b0*/  STL [R1+0xccc], R13 ;  /* 0x000ccc0d01007387 */ /* 0x000fe80000100800 */
[----:B------:R-:W-:Y:S04]  /*27c0*/  STL [R1+0xcc8], R57 ;  /* 0x000cc83901007387 */ /* 0x000fe80000100800 */
[----:B------:R0:W2:Y:S01]  /*27d0*/  @!P6 LDG.E.U8 R40, desc[UR24][R10.64] ;  /* 0x000000180a28e981 */ /* 0x0000a2000c1e1100 */
[----:B------:R-:W-:-:S03]  /*27e0*/  IADD3 R53, P6, PT, R3, UR5, RZ ;  /* 0x0000000503357c10 */ /* 0x000fc6000ffde0ff */
[----:B------:R-:W-:Y:S01]  /*27f0*/  STL [R1+0xcc4], R15 ;  /* 0x000cc40f01007387 */ /* 0x000fe20000100800 */
[----:B------:R-:W-:-:S03]  /*2800*/  IADD3.X R38, PT, PT, R4, UR14, RZ, P6, !PT ;  /* 0x0000000e04267c10 */ /* 0x000fc6000b7fe4ff */
[----:B------:R-:W-:Y:S01]  /*2810*/  STL [R1+0xcc0], R14 ;  /* 0x000cc00e01007387 */ /* 0x000fe20000100800 */
[----:B0-----:R-:W-:Y:S01]  /*2820*/  IADD3.X R11, PT, PT, R2, UR14, RZ, P5, !PT ;  /* 0x0000000e020b7c10 */ /* 0x001fe2000affe4ff */
[----:B------:R-:W-:Y:S02]  /*2830*/  @!P2 IMAD.MOV.U32 R10, RZ, RZ, R66 ;  /* 0x000000ffff0aa224 */ /* 0x000fe400078e0042 */
[----:B------:R-:W-:Y:S01]  /*2840*/  STL [R1+0xcbc], R41 ;  /* 0x000cbc2901007387 */ /* 0x000fe20000100800 */
[----:B------:R-:W-:-:S03]  /*2850*/  LOP3.LUT P5, RZ, R9, 0x1, RZ, 0xc0, !PT ;  /* 0x0000000109ff7812 */ /* 0x000fc600078ac0ff */
[----:B------:R-:W-:Y:S01]  /*2860*/  STL [R1+0xc44], R47 ;  /* 0x000c442f01007387 */ /* 0x000fe20000100800 */
[----:B------:R-:W-:-:S03]  /*2870*/  IADD3 R9, P6, PT, R5, UR5, RZ ;  /* 0x0000000505097c10 */ /* 0x000fc6000ffde0ff */
[----:B------:R-:W-:Y:S04]  /*2880*/  STL [R1+0xc40], R46 ;  /* 0x000c402e01007387 */ /* 0x000fe80000100800 */
[----:B------:R-:W-:Y:S04]  /*2890*/  STL [R1+0xc3c], R17 ;  /* 0x000c3c1101007387 */ /* 0x000fe80000100800 */
[----:B------:R-:W-:Y:S04]  /*28a0*/  STL [R1+0x3b0], R66 ;  /* 0x0003b04201007387 */ /* 0x000fe80000100800 */
[----:B------:R-:W-:Y:S04]  /*28b0*/  STL [R1+0x3b8], R53 ;  /* 0x0003b83501007387 */ /* 0x000fe80000100800 */
[----:B------:R0:W-:Y:S04]  /*28c0*/  STL [R1+0x3ac], R11 ;  /* 0x0003ac0b01007387 */ /* 0x0001e80000100800 */
[----:B------:R1:W2:Y:S04]  /*28d0*/  @!P2 LDG.E.U8 R48, desc[UR24][R10.64] ;  /* 0x000000180a30a981 */ /* 0x0002a8000c1e1100 */
[----:B------:R3:W-:Y:S01]  /*28e0*/  STL [R1+0x3b4], R38 ;  /* 0x0003b42601007387 */ /* 0x0007e20000100800 */
[----:B-1----:R-:W-:-:S02]  /*28f0*/  @!P2 IMAD.MOV.U32 R10, RZ, RZ, R53 ;  /* 0x000000ffff0aa224 */ /* 0x002fc400078e0035 */
[----:B0-----:R-:W-:Y:S01]  /*2900*/  @!P2 IMAD.MOV.U32 R11, RZ, RZ, R38 ;  /* 0x000000ffff0ba224 */ /* 0x001fe200078e0026 */
[----:B---3--:R-:W-:Y:S02]  /*2910*/  IADD3.X R38, PT, PT, R6, UR14, RZ, P6, !PT ;  /* 0x0000000e06267c10 */ /* 0x008fe4000b7fe4ff */
[----:B------:R-:W-:Y:S02]  /*2920*/  IADD3 R53, P6, PT, R7, UR5, RZ ;  /* 0x0000000507357c10 */ /* 0x000fe4000ffde0ff */
[----:B------:R0:W3:Y:S02]  /*2930*/  @!P2 LDG.E.U8 R45, desc[UR24][R10.64] ;  /* 0x000000180a2da981 */ /* 0x0000e4000c1e1100 */
[----:B------:R-:W-:Y:S02]  /*2940*/  IADD3.X R66, PT, PT, R8, UR14, RZ, P6, !PT ;  /* 0x0000000e08427c10 */ /* 0x000fe4000b7fe4ff */
[----:B------:R-:W-:Y:S01]  /*2950*/  STL [R1+0x3c0], R9 ;  /* 0x0003c00901007387 */ /* 0x000fe20000100800 */
[----:B0-----:R-:W-:-:S02]  /*2960*/  @!P2 IMAD.MOV.U32 R10, RZ, RZ, R9 ;  /* 0x000000ffff0aa224 */ /* 0x001fc400078e0009 */
[----:B------:R-:W-:Y:S01]  /*2970*/  @!P2 IMAD.MOV.U32 R11, RZ, RZ, R38 ;  /* 0x000000ffff0ba224 */ /* 0x000fe200078e0026 */
[----:B------:R0:W-:Y:S01]  /*2980*/  STL [R1+0x3bc], R38 ;  /* 0x0003bc2601007387 */ /* 0x0001e20000100800 */
[----:B------:R-:W-:-:S03]  /*2990*/  USHF.R.S32.HI UR15, URZ, 0x1f, UR6 ;  /* 0x0000001fff0f7899 */ /* 0x000fc60008011406 */
[----:B------:R1:W2:Y:S01]  /*29a0*/  @!P2 LDG.E.U8 R44, desc[UR24][R10.64] ;  /* 0x000000180a2ca981 */ /* 0x0002a2000c1e1100 */
[----:B0-----:R-:W-:Y:S01]  /*29b0*/  IADD3 R38, P6, PT, R0, UR6, RZ ;  /* 0x0000000600267c10 */ /* 0x001fe2000ffde0ff */
[----:B-1----:R-:W-:Y:S02]  /*29c0*/  @!P2 IMAD.MOV.U32 R10, RZ, RZ, R53 ;  /* 0x000000ffff0aa224 */ /* 0x002fe400078e0035 */
[----:B------:R-:W-:-:S05]  /*29d0*/  @!P2 IMAD.MOV.U32 R11, RZ, RZ, R66 ;  /* 0x000000ffff0ba224 */ /* 0x000fca00078e0042 */
[----:B------:R0:W2:Y:S04]  /*29e0*/  @!P2 LDG.E.U8 R36, desc[UR24][R10.64] ;  /* 0x000000180a24a981 */ /* 0x0000a8000c1e1100 */
[----:B------:R-:W-:Y:S01]  /*29f0*/  STL [R1+0x3c8], R53 ;  /* 0x0003c83501007387 */ /* 0x000fe20000100800 */
[----:B0-----:R-:W-:Y:S01]  /*2a00*/  IMAD.MOV.U32 R11, RZ, RZ, R38 ;  /* 0x000000ffff0b7224 */ /* 0x001fe200078e0026 */
[----:B------:R-:W-:Y:S02]  /*2a10*/  IADD3.X R10, PT, PT, R2, UR15, RZ, P6, !PT ;  /* 0x0000000f020a7c10 */ /* 0x000fe4000b7fe4ff */
[----:B------:R0:W-:Y:S02]  /*2a20*/  STL [R1+0x3c4], R66 ;  /* 0x0003c44201007387 */ /* 0x0001e40000100800 */
[----:B------:R-:W-:-:S02]  /*2a30*/  @P5 LOP3.LUT R11, R11, R10, RZ, 0x3c, !PT ;  /* 0x0000000a0b0b5212 */ /* 0x000fc400078e3cff */
[----:B------:R-:W-:Y:S04]  /*2a40*/  STL [R1+0x72c], R38 ;  /* 0x00072c2601007387 */ /* 0x000fe80000100800 */
[----:B------:R1:W-:Y:S01]  /*2a50*/  STL [R1+0x728], R10 ;  /* 0x0007280a01007387 */ /* 0x0003e20000100800 */
[----:B0-----:R-:W-:Y:S02]  /*2a60*/  IADD3 R66, P2, PT, R3, UR6, RZ ;  /* 0x0000000603427c10 */ /* 0x001fe4000ff5e0ff */
[C---:B-1----:R-:W-:Y:S02]  /*2a70*/  @P5 LOP3.LUT R10, R11.reuse, R10, RZ, 0x3c, !PT ;  /* 0x0000000a0b0a5212 */ /* 0x042fe400078e3cff */
[----:B------:R-:W-:Y:S02]  /*2a80*/  IADD3.X R53, PT, PT, R4, UR15, RZ, P2, !PT ;  /* 0x0000000f04357c10 */ /* 0x000fe400097fe4ff */
[----:B------:R-:W-:-:S05]  /*2a90*/  @P5 LOP3.LUT R11, R11, R10, RZ, 0x3c, !PT ;  /* 0x0000000a0b0b5212 */ /* 0x000fca00078e3cff */
[----:B------:R0:W2:Y:S02]  /*2aa0*/  @P5 LDG.E.U8 R51, desc[UR24][R10.64] ;  /* 0x000000180a335981 */ /* 0x0000a4000c1e1100 */
[----:B0-----:R-:W-:Y:S02]  /*2ab0*/  @P5 IMAD.MOV.U32 R10, RZ, RZ, R66 ;  /* 0x000000ffff0a5224 */ /* 0x001fe400078e0042 */
[----:B------:R-:W-:-:S05]  /*2ac0*/  @P5 IMAD.MOV.U32 R11, RZ, RZ, R53 ;  /* 0x000000ffff0b5224 */ /* 0x000fca00078e0035 */
[----:B------:R0:W2:Y:S01]  /*2ad0*/  @P5 LDG.E.U8 R54, desc[UR24][R10.64] ;  /* 0x000000180a365981 */ /* 0x0000a2000c1e1100 */
[----:B------:R-:W-:Y:S02]  /*2ae0*/  IADD3 R38, P2, PT, R5, UR6, RZ ;  /* 0x0000000605267c10 */ /* 0x000fe4000ff5e0ff */
[----:B------:R-:W-:Y:S01]  /*2af0*/  SHF.R.U32.HI R9, RZ, 0x7, R16 ;  /* 0x00000007ff097819 */ /* 0x000fe20000011610 */
[----:B------:R-:W-:Y:S03]  /*2b00*/  STL [R1+0x734], R66 ;  /* 0x0007344201007387 */ /* 0x000fe60000100800 */
[----:B------:R-:W-:Y:S01]  /*2b10*/  LOP3.LUT P6, RZ, R9, 0x1, RZ, 0xc0, !PT ;  /* 0x0000000109ff7812 */ /* 0x000fe200078cc0ff */
[----:B------:R1:W-:Y:S01]  /*2b20*/  STL [R1+0x730], R53 ;  /* 0x0007303501007387 */ /* 0x0003e20000100800 */
[----:B------:R-:W-:-:S03]  /*2b30*/  IADD3.X R9, PT, PT, R6, UR15, RZ, P2, !PT ;  /* 0x0000000f06097c10 */ /* 0x000fc600097fe4ff */
[----:B------:R-:W-:Y:S01]  /*2b40*/  STL [R1+0x73c], R38 ;  /* 0x00073c2601007387 */ /* 0x000fe20000100800 */
[----:B0-----:R-:W-:-:S03]  /*2b50*/  @P5 IMAD.MOV.U32 R10, RZ, RZ, R38 ;  /* 0x000000ffff0a5224 */ /* 0x001fc600078e0026 */
[----:B-1----:R-:W3:Y:S01]  /*2b60*/  LDL.LU R53, [R1+0xe48] ;  /* 0x000e480001357983 */ /* 0x002ee20000300800 */
[----:B------:R-:W-:Y:S01]  /*2b70*/  @P5 IMAD.MOV.U32 R11, RZ, RZ, R9 ;  /* 0x000000ffff0b5224 */ /* 0x000fe200078e0009 */
[----:B------:R-:W-:-:S04]  /*2b80*/  UIMAD UR5, UR12, 0x18, URZ ;  /* 0x000000180c0578a4 */ /* 0x000fc8000f8e02ff */
[----:B------:R0:W3:Y:S01]  /*2b90*/  @P5 LDG.E.U8 R34, desc[UR24][R10.64] ;  /* 0x000000180a225981 */ /* 0x0000e2000c1e1100 */
[----:B------:R-:W-:-:S03]  /*2ba0*/  PRMT R91, RZ, 0x7610, R91 ;  /* 0x00007610ff5b7816 */ /* 0x000fc6000000005b */
[----:B--2---:R1:W-:Y:S02]  /*2bb0*/  STL [R1+0x244], R54 ;  /* 0x0002443601007387 */ /* 0x0043e40000100800 */
[----:B-1----:R-:W-:-:S04]  /*2bc0*/  IADD3 R54, P2, PT, R7, UR6, RZ ;  /* 0x0000000607367c10 */ /* 0x002fc8000ff5e0ff */
[----:B------:R-:W-:Y:S01]  /*2bd0*/  IADD3.X R66, PT, PT, R8, UR15, RZ, P2, !PT ;  /* 0x0000000f08427c10 */ /* 0x000fe200097fe4ff */
[----:B0-----:R-:W-:Y:S01]  /*2be0*/  @P5 IMAD.MOV.U32 R10, RZ, RZ, R54 ;  /* 0x000000ffff0a5224 */ /* 0x001fe200078e0036 */
[----:B------:R-:W-:Y:S02]  /*2bf0*/  USHF.R.S32.HI UR6, URZ, 0x1f, UR5 ;  /* 0x0000001fff067899 */ /* 0x000fe40008011405 */
[----:B------:R-:W-:Y:S01]  /*2c00*/  IADD3 R38, P2, PT, R0, UR5, RZ ;  /* 0x0000000500267c10 */ /* 0x000fe2000ff5e0ff */
[----:B------:R-:W-:Y:S01]  /*2c10*/  @P5 IMAD.MOV.U32 R11, RZ, RZ, R66 ;  /* 0x000000ffff0b5224 */ /* 0x000fe200078e0042 */
[----:B------:R-:W-:Y:S04]  /*2c20*/  STL [R1+0x738], R9 ;  /* 0x0007380901007387 */ /* 0x000fe80000100800 */
[----:B------:R-:W-:Y:S04]  /*2c30*/  STL [R1+0x744], R54 ;  /* 0x0007443601007387 */ /* 0x000fe80000100800 */
[----:B------:R0:W2:Y:S04]  /*2c40*/  @P5 LDG.E.U8 R35, desc[UR24][R10.64] ;  /* 0x000000180a235981 */ /* 0x0000a8000c1e1100 */
[----:B------:R-:W-:Y:S04]  /*2c50*/  STL [R1+0x740], R66 ;  /* 0x0007404201007387 */ /* 0x000fe80000100800 */
[----:B------:R1:W-:Y:S01]  /*2c60*/  STL [R1+0x7f0], R38 ;  /* 0x0007f02601007387 */ /* 0x0003e20000100800 */
[----:B0-----:R-:W-:Y:S01]  /*2c70*/  IMAD.MOV.U32 R11, RZ, RZ, R38 ;  /* 0x000000ffff0b7224 */ /* 0x001fe200078e0026 */
[----:B------:R-:W-:-:S04]  /*2c80*/  IADD3.X R10, PT, PT, R2, UR6, RZ, P2, !PT ;  /* 0x00000006020a7c10 */ /* 0x000fc800097fe4ff */
[----:B------:R-:W-:Y:S02]  /*2c90*/  @P6 LOP3.LUT R11, R11, R10, RZ, 0x3c, !PT ;  /* 0x0000000a0b0b6212 */ /* 0x000fe400078e3cff */
[----:B-1----:R-:W-:-:S05]  /*2ca0*/  IADD3 R38, P5, PT, R3, UR5, RZ ;  /* 0x0000000503267c10 */ /* 0x002fca000ffbe0ff */
[----:B------:R-:W-:Y:S04]  /*2cb0*/  STL [R1+0x7f8], R38 ;  /* 0x0007f82601007387 */ /* 0x000fe80000100800 */
[----:B------:R0:W-:Y:S02]  /*2cc0*/  STL [R1+0x7ec], R10 ;  /* 0x0007ec0a01007387 */ /* 0x0001e40000100800 */
[----:B0-----:R-:W-:-:S04]  /*2cd0*/  @P6 LOP3.LUT R10, R11, R10, RZ, 0x3c, !PT ;  /* 0x0000000a0b0a6212 */ /* 0x001fc800078e3cff */
[----:B------:R-:W-:-:S05]  /*2ce0*/  @P6 LOP3.LUT R11, R11, R10, RZ, 0x3c, !PT ;  /* 0x0000000a0b0b6212 */ /* 0x000fca00078e3cff */
[----:B------:R0:W2:Y:S01]  /*2cf0*/  @P6 LDG.E.U8 R91, desc[UR24][R10.64] ;  /* 0x000000180a5b6981 */ /* 0x0000a2000c1e1100 */
[----:B------:R-:W-:Y:S02]  /*2d00*/  IADD3.X R66, PT, PT, R4, UR6, RZ, P5, !PT ;  /* 0x0000000604427c10 */ /* 0x000fe4000affe4ff */
[----:B------:R-:W-:Y:S02]  /*2d10*/  SHF.R.U64 R9, R12, 0x1f, RZ ;  /* 0x0000001f0c097819 */ /* 0x000fe400000012ff */
[----:B------:R-:W-:Y:S01]  /*2d20*/  IADD3 R54, P5, PT, R5, UR5, RZ ;  /* 0x0000000505367c10 */ /* 0x000fe2000ffbe0ff */
[----:B------:R1:W-:Y:S01]  /*2d30*/  STL [R1+0x7f4], R66 ;  /* 0x0007f44201007387 */ /* 0x0003e20000100800 */
[----:B------:R-:W-:Y:S01]  /*2d40*/  LOP3.LUT P2, RZ, R9, 0x1, RZ, 0xc0, !PT ;  /* 0x0000000109ff7812 */ /* 0x000fe2000784c0ff */
[----:B0-----:R-:W-:Y:S02]  /*2d50*/  @P6 IMAD.MOV.U32 R10, RZ, RZ, R38 ;  /* 0x000000ffff0a6224 */ /* 0x001fe400078e0026 */
[----:B------:R-:W-:Y:S01]  /*2d60*/  @P6 IMAD.MOV.U32 R11, RZ, RZ, R66 ;  /* 0x000000ffff0b6224 */ /* 0x000fe200078e0042 */
[----:B-1----:R-:W-:-:S04]  /*2d70*/  IADD3.X R66, PT, PT, R6, UR6, RZ, P5, !PT ;  /* 0x0000000606427c10 */ /* 0x002fc8000affe4ff */
[----:B------:R0:W3:Y:S01]  /*2d80*/  @P6 LDG.E.U8 R27, desc[UR24][R10.64] ;  /* 0x000000180a1b6981 */ /* 0x0000e2000c1e1100 */
[----:B------:R-:W-:Y:S01]  /*2d90*/  IADD3 R9, P5, PT, R7, UR5, RZ ;  /* 0x0000000507097c10 */ /* 0x000fe2000ffbe0ff */
[----:B------:R-:W-:Y:S02]  /*2da0*/  USHF.L.U32 UR5, UR12, 0x5, URZ ;  /* 0x000000050c057899 */ /* 0x000fe400080006ff */
[----:B------:R-:W-:Y:S01]  /*2db0*/  STL [R1+0x800], R54 ;  /* 0x0008003601007387 */ /* 0x000fe20000100800 */
[----:B------:R-:W-:Y:S01]  /*2dc0*/  IADD3.X R38, PT, PT, R8, UR6, RZ, P5, !PT ;  /* 0x0000000608267c10 */ /* 0x000fe2000affe4ff */
[----:B------:R-:W-:Y:S02]  /*2dd0*/  USHF.R.S32.HI UR14, URZ, 0x1f, UR5 ;  /* 0x0000001fff0e7899 */ /* 0x000fe40008011405 */
[----:B------:R1:W-:Y:S01]  /*2de0*/  STL [R1+0x7fc], R66 ;  /* 0x0007fc4201007387 */ /* 0x0003e20000100800 */
[----:B0-----:R-:W-:Y:S02]  /*2df0*/  @P6 IMAD.MOV.U32 R10, RZ, RZ, R54 ;  /* 0x000000ffff0a6224 */ /* 0x001fe400078e0036 */
[----:B------:R-:W-:Y:S01]  /*2e00*/  @P6 IMAD.MOV.U32 R11, RZ, RZ, R66 ;  /* 0x000000ffff0b6224 */ /* 0x000fe200078e0042 */
[----:B------:R-:W-:Y:S01]  /*2e10*/  PRMT R21, RZ, 0x7610, R21 ;  /* 0x00007610ff157816 */ /* 0x000fe20000000015 */
[----:B------:R0:W-:Y:S01]  /*2e20*/  STL [R1+0x808], R9 ;  /* 0x0008080901007387 */ /* 0x0001e20000100800 */
[----:B-1----:R-:W-:-:S03]  /*2e30*/  IADD3 R66, P5, PT, R0, UR5, RZ ;  /* 0x0000000500427c10 */ /* 0x002fc6000ffbe0ff */
[----:B------:R1:W3:Y:S04]  /*2e40*/  @P6 LDG.E.U8 R37, desc[UR24][R10.64] ;  /* 0x000000180a256981 */ /* 0x0002e8000c1e1100 */
[----:B------:R4:W-:Y:S04]  /*2e50*/  STL [R1+0x804], R38 ;  /* 0x0008042601007387 */ /* 0x0009e80000100800 */
[----:B------:R-:W-:Y:S01]  /*2e60*/  STL [R1+0x8b0], R66 ;  /* 0x0008b04201007387 */ /* 0x000fe20000100800 */
[----:B-1----:R-:W-:Y:S02]  /*2e70*/  @P6 IMAD.MOV.U32 R10, RZ, RZ, R9 ;  /* 0x000000ffff0a6224 */ /* 0x002fe400078e0009 */
[----:B------:R-:W-:Y:S01]  /*2e80*/  @P6 IMAD.MOV.U32 R11, RZ, RZ, R38 ;  /* 0x000000ffff0b6224 */ /* 0x000fe200078e0026 */
[----:B0-----:R-:W-:-:S04]  /*2e90*/  SHF.R.U64 R9, R12, 0x17, RZ ;  /* 0x000000170c097819 */ /* 0x001fc800000012ff */
[----:B------:R0:W3:Y:S01]  /*2ea0*/  @P6 LDG.E.U8 R21, desc[UR24][R10.64] ;  /* 0x000000180a156981 */ /* 0x0000e2000c1e1100 */
[----:B----4-:R-:W-:-:S04]  /*2eb0*/  IADD3 R38, P6, PT, R3, UR5, RZ ;  /* 0x0000000503267c10 */ /* 0x010fc8000ffde0ff */
[----:B------:R-:W-:Y:S01]  /*2ec0*/  IADD3.X R54, PT, PT, R4, UR14, RZ, P6, !PT ;  /* 0x0000000e04367c10 */ /* 0x000fe2000b7fe4ff */
[----:B0-----:R-:W-:Y:S01]  /*2ed0*/  @P2 IMAD.MOV.U32 R10, RZ, RZ, R66 ;  /* 0x000000ffff0a2224 */ /* 0x001fe200078e0042 */
[----:B------:R-:W-:Y:S01]  /*2ee0*/  UIMAD UR6, UR12, 0x28, URZ ;  /* 0x000000280c0678a4 */ /* 0x000fe2000f8e02ff */
[----:B------:R-:W-:-:S03]  /*2ef0*/  PRMT R18, RZ, 0x7610, R18 ;  /* 0x00007610ff127816 */ /* 0x000fc60000000012 */
[----:B------:R-:W-:Y:S01]  /*2f00*/  USHF.R.S32.HI UR15, URZ, 0x1f, UR6 ;  /* 0x0000001fff0f7899 */ /* 0x000fe20008011406 */
[----:B------:R-:W-:Y:S01]  /*2f10*/  PRMT R19, RZ, 0x7610, R19 ;  /* 0x00007610ff137816 */ /* 0x000fe20000000013 */
[----:B--2---:R0:W-:Y:S02]  /*2f20*/  STL [R1+0x234], R91 ;  /* 0x0002345b01007387 */ /* 0x0041e40000100800 */
[----:B0-----:R-:W-:Y:S02]  /*2f30*/  IADD3.X R91, PT, PT, R2, UR14, RZ, P5, !PT ;  /* 0x0000000e025b7c10 */ /* 0x001fe4000affe4ff */
[----:B------:R-:W-:-:S03]  /*2f40*/  LOP3.LUT P5, RZ, R9, 0x1, RZ, 0xc0, !PT ;  /* 0x0000000109ff7812 */ /* 0x000fc600078ac0ff */
[----:B------:R-:W-:Y:S01]  /*2f50*/  @P2 IMAD.MOV.U32 R11, RZ, RZ, R91 ;  /* 0x000000ffff0b2224 */ /* 0x000fe200078e005b */
[----:B------:R-:W-:Y:S01]  /*2f60*/  IADD3 R9, P6, PT, R5, UR5, RZ ;  /* 0x0000000505097c10 */ /* 0x000fe2000ffde0ff */
[----:B------:R0:W-:Y:S04]  /*2f70*/  STL [R1+0xbb4], R38 ;  /* 0x000bb42601007387 */ /* 0x0001e80000100800 */
[----:B------:R1:W2:Y:S01]  /*2f80*/  @P2 LDG.E.U8 R28, desc[UR24][R10.64] ;  /* 0x000000180a1c2981 */ /* 0x0002a2000c1e1100 */
[----:B------:R-:W-:-:S03]  /*2f90*/  IADD3.X R66, PT, PT, R6, UR14, RZ, P6, !PT ;  /* 0x0000000e06427c10 */ /* 0x000fc6000b7fe4ff */
[----:B------:R-:W-:Y:S01]  /*2fa0*/  STL [R1+0x8ac], R91 ;  /* 0x0008ac5b01007387 */ /* 0x000fe20000100800 */
[----:B-1----:R-:W-:Y:S02]  /*2fb0*/  @P2 IMAD.MOV.U32 R10, RZ, RZ, R38 ;  /* 0x000000ffff0a2224 */ /* 0x002fe400078e0026 */
[----:B------:R-:W-:Y:S01]  /*2fc0*/  @P2 IMAD.MOV.U32 R11, RZ, RZ, R54 ;  /* 0x000000ffff0b2224 */ /* 0x000fe200078e0036 */
[----:B0-----:R-:W-:Y:S01]  /*2fd0*/  IADD3 R38, P6, PT, R7, UR5, RZ ;  /* 0x0000000507267c10 */ /* 0x001fe2000ffde0ff */
[----:B------:R0:W-:Y:S04]  /*2fe0*/  STL [R1+0x8b4], R54 ;  /* 0x0008b43601007387 */ /* 0x0001e80000100800 */
[----:B------:R1:W4:Y:S01]  /*2ff0*/  @P2 LDG.E.U8 R20, desc[UR24][R10.64] ;  /* 0x000000180a142981 */ /* 0x000322000c1e1100 */
[----:B0-----:R-:W-:Y:S01]  /*3000*/  IADD3.X R54, PT, PT, R8, UR14, RZ, P6, !PT ;  /* 0x0000000e08367c10 */ /* 0x001fe2000b7fe4ff */
[----:B-1----:R-:W-:-:S02]  /*3010*/  @P2 IMAD.MOV.U32 R10, RZ, RZ, R9 ;  /* 0x000000ffff0a2224 */ /* 0x002fc400078e0009 */
[----:B------:R-:W-:Y:S01]  /*3020*/  @P2 IMAD.MOV.U32 R11, RZ, RZ, R66 ;  /* 0x000000ffff0b2224 */ /* 0x000fe200078e0042 */
[----:B------:R-:W-:-:S04]  /*3030*/  IADD3 R91, P6, PT, R0, UR6, RZ ;  /* 0x00000006005b7c10 */ /* 0x000fc8000ffde0ff */
[----:B------:R0:W2:Y:S04]  /*3040*/  @P2 LDG.E.U8 R52, desc[UR24][R10.64] ;  /* 0x000000180a342981 */ /* 0x0000a8000c1e1100 */
[----:B------:R-:W-:Y:S01]  /*3050*/  STL [R1+0xbb0], R9 ;  /* 0x000bb00901007387 */ /* 0x000fe20000100800 */
[----:B0-----:R-:W-:Y:S02]  /*3060*/  @P2 IMAD.MOV.U32 R10, RZ, RZ, R38 ;  /* 0x000000ffff0a2224 */ /* 0x001fe400078e0026 */
[----:B------:R-:W-:Y:S01]  /*3070*/  @P2 IMAD.MOV.U32 R11, RZ, RZ, R54 ;  /* 0x000000ffff0b2224 */ /* 0x000fe200078e0036 */
[----:B------:R-:W-:Y:S04]  /*3080*/  STL [R1+0xba4], R66 ;  /* 0x000ba44201007387 */ /* 0x000fe80000100800 */
[----:B------:R-:W-:Y:S04]  /*3090*/  STL [R1+0xbac], R38 ;  /* 0x000bac2601007387 */ /* 0x000fe80000100800 */
[----:B------:R0:W2:Y:S04]  /*30a0*/  @P2 LDG.E.U8 R18, desc[UR24][R10.64] ;  /* 0x000000180a122981 */ /* 0x0000a8000c1e1100 */
[----:B------:R1:W-:Y:S01]  /*30b0*/  STL [R1+0xba8], R54 ;  /* 0x000ba83601007387 */ /* 0x0003e20000100800 */
[----:B0-----:R-:W-:Y:S01]  /*30c0*/  IADD3.X R11, PT, PT, R2, UR15, RZ, P6, !PT ;  /* 0x0000000f020b7c10 */ /* 0x001fe2000b7fe4ff */
[----:B------:R-:W-:Y:S01]  /*30d0*/  @P5 IMAD.MOV.U32 R10, RZ, RZ, R91 ;  /* 0x000000ffff0a5224 */ /* 0x000fe200078e005b */
[----:B-1----:R-:W-:Y:S01]  /*30e0*/  IADD3 R54, P6, PT, R3, UR6, RZ ;  /* 0x0000000603367c10 */ /* 0x002fe2000ffde0ff */
[----:B------:R-:W-:Y:S03]  /*30f0*/  STL [R1+0xba0], R91 ;  /* 0x000ba05b01007387 */ /* 0x000fe60000100800 */
[----:B------:R-:W-:Y:S01]  /*3100*/  IADD3.X R66, PT, PT, R4, UR15, RZ, P6, !PT ;  /* 0x0000000f04427c10 */ /* 0x000fe2000b7fe4ff */
[----:B------:R0:W-:Y:S04]  /*3110*/  STL [R1+0xb90], R11 ;  /* 0x000b900b01007387 */ /* 0x0001e80000100800 */
[----:B------:R1:W2:Y:S02]  /*3120*/  @P5 LDG.E.U8 R32, desc[UR24][R10.64] ;  /* 0x000000180a205981 */ /* 0x0002a4000c1e1100 */
[----:B-1----:R-:W-:-:S02]  /*3130*/  @P5 IMAD.MOV.U32 R10, RZ, RZ, R54 ;  /* 0x000000ffff0a5224 */ /* 0x002fc400078e0036 */
[----:B0-----:R-:W-:-:S05]  /*3140*/  @P5 IMAD.MOV.U32 R11, RZ, RZ, R66 ;  /* 0x000000ffff0b5224 */ /* 0x001fca00078e0042 */
[----:B------:R0:W2:Y:S01]  /*3150*/  @P5 LDG.E.U8 R19, desc[UR24][R10.64] ;  /* 0x000000180a135981 */ /* 0x0000a2000c1e1100 */
[----:B------:R-:W-:Y:S02]  /*3160*/  SHF.R.U64 R9, R12, 0xf, RZ ;  /* 0x0000000f0c097819 */ /* 0x000fe400000012ff */
[----:B------:R-:W-:Y:S01]  /*3170*/  IADD3 R38, P6, PT, R5, UR6, RZ ;  /* 0x0000000605267c10 */ /* 0x000fe2000ffde0ff */
[----:B------:R-:W-:Y:S01]  /*3180*/  STL [R1+0xb98], R54 ;  /* 0x000b983601007387 */ /* 0x000fe20000100800 */
[----:B------:R-:W-:Y:S02]  /*3190*/  LOP3.LUT P2, RZ, R9, 0x1, RZ, 0xc0, !PT ;  /* 0x0000000109ff7812 */ /* 0x000fe4000784c0ff */
[----:B------:R-:W-:Y:S01]  /*31a0*/  IADD3.X R9, PT, PT, R6, UR15, RZ, P6, !PT ;  /* 0x0000000f06097c10 */ /* 0x000fe2000b7fe4ff */
[----:B------:R-:W-:Y:S04]  /*31b0*/  STL [R1+0xb94], R66 ;  /* 0x000b944201007387 */ /* 0x000fe80000100800 */
[----:B------:R-:W-:Y:S01]  /*31c0*/  STL [R1+0xb9c], R38 ;  /* 0x000b9c2601007387 */ /* 0x000fe20000100800 */
[----:B------:R-:W-:Y:S01]  /*31d0*/  UIMAD UR5, UR12, 0x30, URZ ;  /* 0x000000300c0578a4 */ /* 0x000fe2000f8e02ff */
[----:B0-----:R-:W-:-:S02]  /*31e0*/  @P5 IMAD.MOV.U32 R10, RZ, RZ, R38 ;  /* 0x000000ffff0a5224 */ /* 0x001fc400078e0026 */
[----:B------:R-:W-:Y:S01]  /*31f0*/  @P5 IMAD.MOV.U32 R11, RZ, RZ, R9 ;  /* 0x000000ffff0b5224 */ /* 0x000fe200078e0009 */
[----:B------:R-:W-:-:S04]  /*3200*/  PRMT R17, RZ, 0x7610, R17 ;  /* 0x00007610ff117816 */ /* 0x000fc80000000011 */
[----:B------:R0:W3:Y:S04]  /*3210*/  @P5 LDG.E.U8 R23, desc[UR24][R10.64] ;  /* 0x000000180a175981 */ /* 0x0000e8000c1e1100 */
[----:B--2---:R1:W-:Y:S02]  /*3220*/  STL [R1+0x22c], R19 ;  /* 0x00022c1301007387 */ /* 0x0043e40000100800 */
[----:B-1----:R-:W-:Y:S01]  /*3230*/  IADD3 R19, P6, PT, R7, UR6, RZ ;  /* 0x0000000607137c10 */ /* 0x002fe2000ffde0ff */
[----:B------:R-:W-:-:S03]  /*3240*/  USHF.R.S32.HI UR6, URZ, 0x1f, UR5 ;  /* 0x0000001fff067899 */ /* 0x000fc60008011405 */
[----:B------:R-:W-:Y:S01]  /*3250*/  IADD3.X R38, PT, PT, R8, UR15, RZ, P6, !PT ;  /* 0x0000000f08267c10 */ /* 0x000fe2000b7fe4ff */
[----:B0-----:R-:W-:Y:S01]  /*3260*/  @P5 IMAD.MOV.U32 R10, RZ, RZ, R19 ;  /* 0x000000ffff0a5224 */ /* 0x001fe200078e0013 */
[----:B------:R-:W-:-:S03]  /*3270*/  IADD3 R66, P6, PT, R0, UR5, RZ ;  /* 0x0000000500427c10 */ /* 0x000fc6000ffde0ff */
[----:B------:R-:W-:Y:S01]  /*3280*/  @P5 IMAD.MOV.U32 R11, RZ, RZ, R38 ;  /* 0x000000ffff0b5224 */ /* 0x000fe200078e0026 */
[----:B------:R-:W-:Y:S01]  /*3290*/  STL [R1+0x958], R9 ;  /* 0x0009580901007387 */ /* 0x000fe20000100800 */
[----:B------:R-:W-:-:S03]  /*32a0*/  IADD3.X R91, PT, PT, R2, UR6, RZ, P6, !PT ;  /* 0x00000006025b7c10 */ /* 0x000fc6000b7fe4ff */
[----:B------:R0:W-:Y:S04]  /*32b0*/  STL [R1+0x960], R19 ;  /* 0x0009601301007387 */ /* 0x0001e80000100800 */
[----:B------:R1:W2:Y:S01]  /*32c0*/  @P5 LDG.E.U8 R17, desc[UR24][R10.64] ;  /* 0x000000180a115981 */ /* 0x0002a2000c1e1100 */
[----:B0-----:R-:W-:-:S03]  /*32d0*/  IADD3 R19, P5, PT, R3, UR5, RZ ;  /* 0x0000000503137c10 */ /* 0x001fc6000ffbe0ff */
[----:B------:R0:W-:Y:S01]  /*32e0*/  STL [R1+0x95c], R38 ;  /* 0x00095c2601007387 */ /* 0x0001e20000100800 */
[----:B-1----:R-:W-:Y:S02]  /*32f0*/  @P2 IMAD.MOV.U32 R10, RZ, RZ, R66 ;  /* 0x000000ffff0a2224 */ /* 0x002fe400078e0042 */
[----:B------:R-:W-:Y:S01]  /*3300*/  @P2 IMAD.MOV.U32 R11, RZ, RZ, R91 ;  /* 0x000000ffff0b2224 */ /* 0x000fe200078e005b */
[----:B0-----:R-:W-:-:S04]  /*3310*/  IADD3.X R38, PT, PT, R4, UR6, RZ, P5, !PT ;  /* 0x0000000604267c10 */ /* 0x001fc8000affe4ff */
[----:B------:R0:W2:Y:S01]  /*3320*/  @P2 LDG.E.U8 R50, desc[UR24][R10.64] ;  /* 0x000000180a322981 */ /* 0x0000a2000c1e1100 */
[----:B------:R-:W-:-:S03]  /*3330*/  IADD3 R54, P5, PT, R5, UR5, RZ ;  /* 0x0000000505367c10 */ /* 0x000fc6000ffbe0ff */
[----:B------:R1:W-:Y:S04]  /*3340*/  STL [R1+0xa08], R66 ;  /* 0x000a084201007387 */ /* 0x0003e80000100800 */
[----:B------:R3:W-:Y:S01]  /*3350*/  STL [R1+0xa10], R19 ;  /* 0x000a101301007387 */ /* 0x0007e20000100800 */
[----:B0-----:R-:W-:Y:S02]  /*3360*/  @P2 IMAD.MOV.U32 R10, RZ, RZ, R19 ;  /* 0x000000ffff0a2224 */ /* 0x001fe400078e0013 */
[----:B------:R-:W-:Y:S01]  /*3370*/  @P2 IMAD.MOV.U32 R11, RZ, RZ, R38 ;  /* 0x000000ffff0b2224 */ /* 0x000fe200078e0026 */
[----:B-1----:R-:W-:Y:S01]  /*3380*/  IADD3.X R66, PT, PT, R6, UR6, RZ, P5, !PT ;  /* 0x0000000606427c10 */ /* 0x002fe2000affe4ff */
[----:B------:R-:W-:Y:S01]  /*3390*/  STL [R1+0xa04], R91 ;  /* 0x000a045b01007387 */ /* 0x000fe20000100800 */
[----:B---3--:R-:W-:-:S03]  /*33a0*/  IADD3 R19, P5, PT, R7, UR5, RZ ;  /* 0x0000000507137c10 */ /* 0x008fc6000ffbe0ff */
[----:B------:R0:W3:Y:S01]  /*33b0*/  @P2 LDG.E.U8 R26, desc[UR24][R10.64] ;  /* 0x000000180a1a2981 */ /* 0x0000e2000c1e1100 */
[----:B------:R-:W-:-:S03]  /*33c0*/  SHF.R.U64 R9, R12, 0x7, RZ ;  /* 0x000000070c097819 */ /* 0x000fc600000012ff */
[----:B------:R1:W-:Y:S01]  /*33d0*/  STL [R1+0xa0c], R38 ;  /* 0x000a0c2601007387 */ /* 0x0003e20000100800 */
[----:B------:R-:W-:Y:S01]  /*33e0*/  LOP3.LUT P6, RZ, R9, 0x1, RZ, 0xc0, !PT ;  /* 0x0000000109ff7812 */ /* 0x000fe200078cc0ff */
[----:B0-----:R-:W-:Y:S02]  /*33f0*/  @P2 IMAD.MOV.U32 R10, RZ, RZ, R54 ;  /* 0x000000ffff0a2224 */ /* 0x001fe400078e0036 */
[----:B------:R-:W-:Y:S01]  /*3400*/  @P2 IMAD.MOV.U32 R11, RZ, RZ, R66 ;  /* 0x000000ffff0b2224 */ /* 0x000fe200078e0042 */
[----:B-1----:R-:W-:Y:S02]  /*3410*/  IADD3.X R38, PT, PT, R8, UR6, RZ, P5, !PT ;  /* 0x0000000608267c10 */ /* 0x002fe4000affe4ff */
[----:B------:R-:W-:Y:S02]  /*3420*/  PRMT R9, RZ, 0x7610, R9 ;  /* 0x00007610ff097816 */ /* 0x000fe40000000009 */
[----:B------:R0:W2:Y:S02]  /*3430*/  @P2 LDG.E.U8 R31, desc[UR24][R10.64] ;  /* 0x000000180a1f2981 */ /* 0x0000a4000c1e1100 */
[----:B0-----:R-:W-:-:S02]  /*3440*/  @P2 IMAD.MOV.U32 R10, RZ, RZ, R19 ;  /* 0x000000ffff0a2224 */ /* 0x001fc400078e0013 */
[----:B------:R-:W-:-:S05]  /*3450*/  @P2 IMAD.MOV.U32 R11, RZ, RZ, R38 ;  /* 0x000000ffff0b2224 */ /* 0x000fca00078e0026 */
[----:B------:R0:W2:Y:S04]  /*3460*/  @P2 LDG.E.U8 R9, desc[UR24][R10.64] ;  /* 0x000000180a092981 */ /* 0x0000a8000c1e1100 */
[----:B------:R-:W-:Y:S01]  /*3470*/  STL [R1+0xa18], R54 ;  /* 0x000a183601007387 */ /* 0x000fe20000100800 */
[----:B------:R-:W-:-:S03]  /*3480*/  UIMAD UR5, UR12, 0x38, URZ ;  /* 0x000000380c0578a4 */ /* 0x000fc6000f8e02ff */
[----:B------:R1:W-:Y:S01]  /*3490*/  STL [R1+0xa14], R66 ;  /* 0x000a144201007387 */ /* 0x0003e20000100800 */
[----:B------:R-:W-:Y:S01]  /*34a0*/  USHF.R.S32.HI UR6, URZ, 0x1f, UR5 ;  /* 0x0000001fff067899 */ /* 0x000fe20008011405 */
[----:B-1----:R-:W1:Y:S01]  /*34b0*/  LDC R66, c[0x0][0x3a0] ;  /* 0x0000e800ff427b82 */ /* 0x002e620000000800 */
[----:B------:R-:W-:Y:S02]  /*34c0*/  IADD3 R54, P5, PT, R0, UR5, RZ ;  /* 0x0000000500367c10 */ /* 0x000fe4000ffbe0ff */
[----:B------:R-:W-:Y:S01]  /*34d0*/  IADD3 R91, P2, PT, R3, UR5, RZ ;  /* 0x00000005035b7c10 */ /* 0x000fe2000ff5e0ff */
[----:B------:R-:W-:Y:S01]  /*34e0*/  STL [R1+0xa20], R19 ;  /* 0x000a201301007387 */ /* 0x000fe20000100800 */
[----:B0-----:R-:W-:Y:S01]  /*34f0*/  IADD3.X R11, PT, PT, R2, UR6, RZ, P5, !PT ;  /* 0x00000006020b7c10 */ /* 0x001fe2000affe4ff */
[----:B------:R-:W-:Y:S02]  /*3500*/  @P6 IMAD.MOV.U32 R10, RZ, RZ, R54 ;  /* 0x000000ffff0a6224 */ /* 0x000fe400078e0036 */
[----:B------:R0:W-:Y:S04]  /*3510*/  STL [R1+0xa1c], R38 ;  /* 0x000a1c2601007387 */ /* 0x0001e80000100800 */
[----:B------:R4:W3:Y:S01]  /*3520*/  @P6 LDG.E.U8 R30, desc[UR24][R10.64] ;  /* 0x000000180a1e6981 */ /* 0x0008e2000c1e1100 */
[----:B0-----:R-:W-:-:S02]  /*3530*/  IADD3.X R38, PT, PT, R4, UR6, RZ, P2, !PT ;  /* 0x0000000604267c10 */ /* 0x001fc400097fe4ff */
[----:B------:R-:W-:Y:S01]  /*3540*/  IADD3 R19, P2, PT, R5, UR5, RZ ;  /* 0x0000000505137c10 */ /* 0x000fe2000ff5e0ff */
[----:B----4-:R-:W-:Y:S01]  /*3550*/  @P6 IMAD.MOV.U32 R10, RZ, RZ, R91 ;  /* 0x000000ffff0a6224 */ /* 0x010fe200078e005b */
[----:B--2---:R1:W-:Y:S04]  /*3560*/  STL [R1+0x210], R9 ;  /* 0x0002100901007387 */ /* 0x0043e80000100800 */
[----:B------:R-:W-:Y:S04]  /*3570*/  STL [R1+0xac8], R54 ;  /* 0x000ac83601007387 */ /* 0x000fe80000100800 */
[----:B------:R-:W-:Y:S04]  /*3580*/  STL [R1+0xad0], R91 ;  /* 0x000ad05b01007387 */ /* 0x000fe80000100800 */
[----:B------:R0:W-:Y:S04]  /*3590*/  STL [R1+0xac4], R11 ;  /* 0x000ac40b01007387 */ /* 0x0001e80000100800 */
[----:B------:R2:W-:Y:S01]  /*35a0*/  STL [R1+0xacc], R38 ;  /* 0x000acc2601007387 */ /* 0x0005e20000100800 */
[----:B-1----:R-:W-:-:S02]  /*35b0*/  VIADD R9, R66, 0xfffffff6 ;  /* 0xfffffff642097836 */ /* 0x002fc40000000000 */
[----:B0-----:R-:W-:Y:S01]  /*35c0*/  IMAD.MOV.U32 R11, RZ, RZ, R38 ;  /* 0x000000ffff0b7224 */ /* 0x001fe200078e0026 */
[----:B--2---:R-:W-:-:S04]  /*35d0*/  IADD3.X R38, PT, PT, R6, UR6, RZ, P2, !PT ;  /* 0x0000000606267c10 */ /* 0x004fc800097fe4ff */
[----:B------:R0:W2:Y:S01]  /*35e0*/  @P6 LDG.E.U8 R29, desc[UR24][R10.64] ;  /* 0x000000180a1d6981 */ /* 0x0000a2000c1e1100 */
[----:B------:R-:W-:-:S04]  /*35f0*/  IADD3 R54, P2, PT, R7, UR5, RZ ;  /* 0x0000000507367c10 */ /* 0x000fc8000ff5e0ff */
[----:B------:R-:W-:Y:S01]  /*3600*/  IADD3.X R91, PT, PT, R8, UR6, RZ, P2, !PT ;  /* 0x00000006085b7c10 */ /* 0x000fe200097fe4ff */
[----:B0-----:R-:W-:Y:S02]  /*3610*/  @P6 IMAD.MOV.U32 R10, RZ, RZ, R19 ;  /* 0x000000ffff0a6224 */ /* 0x001fe400078e0013 */
[----:B------:R-:W-:Y:S01]  /*3620*/  @P6 IMAD.MOV.U32 R11, RZ, RZ, R38 ;  /* 0x000000ffff0b6224 */ /* 0x000fe200078e0026 */
[----:B------:R-:W-:Y:S02]  /*3630*/  ISETP.GE.U32.AND P5, PT, R9, 0x7fffffb7, PT ;  /* 0x7fffffb70900780c */ /* 0x000fe40003fa6070 */
[----:B------:R-:W-:Y:S02]  /*3640*/  PRMT R9, RZ, 0x7610, R9 ;  /* 0x00007610ff097816 */ /* 0x000fe40000000009 */
[----:B------:R0:W4:Y:S02]  /*3650*/  @P6 LDG.E.U8 R49, desc[UR24][R10.64] ;  /* 0x000000180a316981 */ /* 0x000124000c1e1100 */
[----:B0-----:R-:W-:-:S02]  /*3660*/  @P6 IMAD.MOV.U32 R10, RZ, RZ, R54 ;  /* 0x000000ffff0a6224 */ /* 0x001fc400078e0036 */
[----:B------:R-:W-:-:S05]  /*3670*/  @P6 IMAD.MOV.U32 R11, RZ, RZ, R91 ;  /* 0x000000ffff0b6224 */ /* 0x000fca00078e005b */
[----:B------:R0:W2:Y:S01]  /*3680*/  @P6 LDG.E.U8 R9, desc[UR24][R10.64] ;  /* 0x000000180a096981 */ /* 0x0000a2000c1e1100 */
[----:B------:R-:W-:-:S03]  /*3690*/  USHF.R.S32.HI UR6, URZ, 0x1f, UR12 ;  /* 0x0000001fff067899 */ /* 0x000fc6000801140c */
[----:B------:R1:W-:Y:S04]  /*36a0*/  STL [R1+0xad8], R19 ;  /* 0x000ad81301007387 */ /* 0x0003e80000100800 */
[----:B------:R0:W-:Y:S04]  /*36b0*/  STL [R1+0xad4], R38 ;  /* 0x000ad42601007387 */ /* 0x0001e80000100800 */
[----:B------:R3:W-:Y:S01]  /*36c0*/  STL [R1+0xae0], R54 ;  /* 0x000ae03601007387 */ /* 0x0007e20000100800 */
[----:B-1----:R-:W-:-:S03]  /*36d0*/  IADD3 R19, P2, PT, R0, UR12, RZ ;  /* 0x0000000c00137c10 */ /* 0x002fc6000ff5e0ff */
[----:B0-----:R-:W4:Y:S01]  /*36e0*/  LDL.LU R38, [R1+0xe44] ;  /* 0x000e440001267983 */ /* 0x001f220000300800 */
[----:B------:R-:W-:Y:S02]  /*36f0*/  IADD3.X R11, PT, PT, R2, UR6, RZ, P2, !PT ;  /* 0x00000006020b7c10 */ /* 0x000fe400097fe4ff */
[----:B---3--:R-:W-:Y:S01]  /*3700*/  IADD3 R54, P6, PT, R3, UR12, RZ ;  /* 0x0000000c03367c10 */ /* 0x008fe2000ffde0ff */
[----:B------:R0:W-:Y:S01]  /*3710*/  STL [R1+0xadc], R91 ;  /* 0x000adc5b01007387 */ /* 0x0001e20000100800 */
[----:B------:R-:W-:-:S05]  /*3720*/  @!P4 IMAD.MOV.U32 R10, RZ, RZ, R19 ;  /* 0x000000ffff0ac224 */ /* 0x000fca00078e0013 */
[----:B------:R1:W3:Y:S01]  /*3730*/  @!P4 LDG.E.U8 R24, desc[UR24][R10.64] ;  /* 0x000000180a18c981 */ /* 0x0002e2000c1e1100 */
[----:B0-----:R-:W-:Y:S01]  /*3740*/  IADD3.X R91, PT, PT, R4, UR6, RZ, P6, !PT ;  /* 0x00000006045b7c10 */ /* 0x001fe2000b7fe4ff */
[----:B-1----:R-:W-:Y:S02]  /*3750*/  @!P4 IMAD.MOV.U32 R10, RZ, RZ, R54 ;  /* 0x000000ffff0ac224 */ /* 0x002fe400078e0036 */
[----:B--2---:R0:W-:Y:S04]  /*3760*/  STL [R1+0x228], R9 ;  /* 0x0002280901007387 */ /* 0x0041e80000100800 */
[----:B------:R1:W-:Y:S04]  /*3770*/  STL [R1+0x2c8], R19 ;  /* 0x0002c81301007387 */ /* 0x0003e80000100800 */
[----:B------:R-:W-:Y:S01]  /*3780*/  STL [R1+0x2d0], R54 ;  /* 0x0002d03601007387 */ /* 0x000fe20000100800 */
[----:B0-----:R-:W-:-:S03]  /*3790*/  VIADD R9, R66, 0xfffffffd ;  /* 0xfffffffd42097836 */ /* 0x001fc60000000000 */
[----:B------:R0:W-:Y:S01]  /*37a0*/  STL [R1+0x2c4], R11 ;  /* 0x0002c40b01007387 */ /* 0x0001e20000100800 */
[----:B-1----:R-:W-:Y:S02]  /*37b0*/  IADD3 R19, P6, PT, R5, UR12, RZ ;  /* 0x0000000c05137c10 */ /* 0x002fe4000ffde0ff */
[----:B------:R-:W-:Y:S01]  /*37c0*/  ISETP.GE.U32.AND P2, PT, R9, 0x7fffffbe, PT ;  /* 0x7fffffbe0900780c */ /* 0x000fe20003f46070 */
[----:B0-----:R-:W-:Y:S01]  /*37d0*/  @!P4 IMAD.MOV.U32 R11, RZ, RZ, R91 ;  /* 0x000000ffff0bc224 */ /* 0x001fe200078e005b */
[----:B------:R-:W-:-:S04]  /*37e0*/  PRMT R9, RZ, 0x7610, R9 ;  /* 0x00007610ff097816 */ /* 0x000fc80000000009 */
[----:B------:R0:W2:Y:S02]  /*37f0*/  @!P4 LDG.E.U8 R25, desc[UR24][R10.64] ;  /* 0x000000180a19c981 */ /* 0x0000a4000c1e1100 */
[----:B0-----:R-:W-:Y:S01]  /*3800*/  IADD3.X R11, PT, PT, R6, UR6, RZ, P6, !PT ;  /* 0x00000006060b7c10 */ /* 0x001fe2000b7fe4ff */
[----:B------:R-:W-:-:S05]  /*3810*/  @!P4 IMAD.MOV.U32 R10, RZ, RZ, R19 ;  /* 0x000000ffff0ac224 */ /* 0x000fca00078e0013 */
[----:B------:R0:W2:Y:S01]  /*3820*/  @!P4 LDG.E.U8 R9, desc[UR24][R10.64] ;  /* 0x000000180a09c981 */ /* 0x0000a2000c1e1100 */
[----:B------:R-:W-:Y:S01]  /*3830*/  IADD3 R54, P6, PT, R7, UR12, RZ ;  /* 0x0000000c07367c10 */ /* 0x000fe2000ffde0ff */
[----:B------:R-:W-:Y:S02]  /*3840*/  UIMAD UR5, UR12, 0x9, URZ ;  /* 0x000000090c0578a4 */ /* 0x000fe4000f8e02ff */
[----:B------:R1:W-:Y:S01]  /*3850*/  STL [R1+0x2cc], R91 ;  /* 0x0002cc5b01007387 */ /* 0x0003e20000100800 */
[----:B------:R-:W-:-:S03]  /*3860*/  PRMT R14, RZ, 0x7610, R14 ;  /* 0x00007610ff0e7816 */ /* 0x000fc6000000000e */
[----:B------:R0:W-:Y:S01]  /*3870*/  STL [R1+0x2d8], R19 ;  /* 0x0002d81301007387 */ /* 0x0001e20000100800 */
[----:B-1----:R-:W-:-:S03]  /*3880*/  IADD3.X R91, PT, PT, R8, UR6, RZ, P6, !PT ;  /* 0x00000006085b7c10 */ /* 0x002fc6000b7fe4ff */
[----:B------:R1:W-:Y:S01]  /*3890*/  STL [R1+0x2d4], R11 ;  /* 0x0002d40b01007387 */ /* 0x0003e20000100800 */
[----:B0-----:R-:W-:Y:S01]  /*38a0*/  @!P4 IMAD.MOV.U32 R10, RZ, RZ, R54 ;  /* 0x000000ffff0ac224 */ /* 0x001fe200078e0036 */
[----:B------:R-:W-:Y:S02]  /*38b0*/  USHF.R.S32.HI UR14, URZ, 0x1f, UR5 ;  /* 0x0000001fff0e7899 */ /* 0x000fe40008011405 */
[----:B------:R-:W-:Y:S01]  /*38c0*/  IADD3 R19, P6, PT, R0, UR5, RZ ;  /* 0x0000000500137c10 */ /* 0x000fe2000ffde0ff */
[----:B-1----:R-:W-:-:S05]  /*38d0*/  @!P4 IMAD.MOV.U32 R11, RZ, RZ, R91 ;  /* 0x000000ffff0bc224 */ /* 0x002fca00078e005b */
[----:B------:R0:W3:Y:S04]  /*38e0*/  @!P4 LDG.E.U8 R14, desc[UR24][R10.64] ;  /* 0x000000180a0ec981 */ /* 0x0000e8000c1e1100 */
[----:B------:R1:W-:Y:S01]  /*38f0*/  STL [R1+0x2e0], R54 ;  /* 0x0002e03601007387 */ /* 0x0003e20000100800 */
[----:B0-----:R-:W-:Y:S01]  /*3900*/  IMAD.MOV.U32 R11, RZ, RZ, R19 ;  /* 0x000000ffff0b7224 */ /* 0x001fe200078e0013 */
[----:B------:R-:W-:Y:S02]  /*3910*/  IADD3.X R10, PT, PT, R2, UR14, RZ, P6, !PT ;  /* 0x0000000e020a7c10 */ /* 0x000fe4000b7fe4ff */
[----:B------:R-:W-:Y:S02]  /*3920*/  STL [R1+0x2dc], R91 ;  /* 0x0002dc5b01007387 */ /* 0x000fe40000100800 */
[----:B------:R-:W-:-:S02]  /*3930*/  @!P5 LOP3.LUT R11, R11, R10, RZ, 0x3c, !PT ;  /* 0x0000000a0b0bd212 */ /* 0x000fc400078e3cff */
[----:B-1----:R-:W-:Y:S02]  /*3940*/  IADD3 R54, P4, PT, R3, UR5, RZ ;  /* 0x0000000503367c10 */ /* 0x002fe4000ff9e0ff */
[----:B------:R-:W-:Y:S02]  /*3950*/  PRMT R53, RZ, 0x7610, R53 ;  /* 0x00007610ff357816 */ /* 0x000fe40000000035 */
[----:B----4-:R-:W-:Y:S02]  /*3960*/  PRMT R38, RZ, 0x7610, R38 ;  /* 0x00007610ff267816 */ /* 0x010fe40000000026 */
[----:B------:R-:W-:Y:S01]  /*3970*/  PRMT R92, RZ, 0x7610, R92 ;  /* 0x00007610ff5c7816 */ /* 0x000fe2000000005c */
[----:B--2---:R0:W-:Y:S04]  /*3980*/  STL [R1+0x1f8], R9 ;  /* 0x0001f80901007387 */ /* 0x0041e80000100800 */
[----:B------:R-:W-:Y:S04]  /*3990*/  STL [R1+0x3d0], R19 ;  /* 0x0003d01301007387 */ /* 0x000fe80000100800 */
[----:B------:R1:W-:Y:S01]  /*39a0*/  STL [R1+0x3cc], R10 ;  /* 0x0003cc0a01007387 */ /* 0x0003e20000100800 */
[----:B0-----:R-:W-:-:S02]  /*39b0*/  SHF.R.U32.HI R9, RZ, 0xe, R16 ;  /* 0x0000000eff097819 */ /* 0x001fc40000011610 */
[C---:B-1----:R-:W-:Y:S02]  /*39c0*/  @!P5 LOP3.LUT R10, R11.reuse, R10, RZ, 0x3c, !PT ;  /* 0x0000000a0b0ad212 */ /* 0x042fe400078e3cff */
[----:B------:R-:W-:Y:S02]  /*39d0*/  IADD3.X R19, PT, PT, R4, UR14, RZ, P4, !PT ;  /* 0x0000000e04137c10 */ /* 0x000fe4000a7fe4ff */
[----:B------:R-:W-:Y:S02]  /*39e0*/  @!P5 LOP3.LUT R11, R11, R10, RZ, 0x3c, !PT ;  /* 0x0000000a0b0bd212 */ /* 0x000fe400078e3cff */
[----:B------:R-:W-:Y:S01]  /*39f0*/  IADD3 R91, P4, PT, R5, UR5, RZ ;  /* 0x00000005055b7c10 */ /* 0x000fe2000ff9e0ff */
[----:B------:R-:W-:Y:S01]  /*3a00*/  STL [R1+0x3d8], R54 ;  /* 0x0003d83601007387 */ /* 0x000fe20000100800 */
[----:B------:R-:W-:-:S03]  /*3a10*/  LOP3.LUT P6, RZ, R9, 0x1, RZ, 0xc0, !PT ;  /* 0x0000000109ff7812 */ /* 0x000fc600078cc0ff */
[----:B------:R0:W2:Y:S01]  /*3a20*/  @!P5 LDG.E.U8 R33, desc[UR24][R10.64] ;  /* 0x000000180a21d981 */ /* 0x0000a2000c1e1100 */
[----:B------:R-:W-:-:S03]  /*3a30*/  IADD3.X R9, PT, PT, R6, UR14, RZ, P4, !PT ;  /* 0x0000000e06097c10 */ /* 0x000fc6000a7fe4ff */
[----:B------:R1:W-:Y:S01]  /*3a40*/  STL [R1+0x3d4], R19 ;  /* 0x0003d41301007387 */ /* 0x0003e20000100800 */
[----:B0-----:R-:W-:Y:S02]  /*3a50*/  @!P5 IMAD.MOV.U32 R10, RZ, RZ, R54 ;  /* 0x000000ffff0ad224 */ /* 0x001fe400078e0036 */
[----:B------:R-:W-:Y:S01]  /*3a60*/  @!P5 IMAD.MOV.U32 R11, RZ, RZ, R19 ;  /* 0x000000ffff0bd224 */ /* 0x000fe200078e0013 */
[----:B------:R-:W-:Y:S04]  /*3a70*/  STL [R1+0x3e0], R91 ;  /* 0x0003e05b01007387 */ /* 0x000fe80000100800 */
[----:B-1----:R-:W4:Y:S04]  /*3a80*/  LDL.LU R19, [R1+0xe40] ;  /* 0x000e400001137983 */ /* 0x002f280000300800 */
[----:B------:R-:W2:Y:S04]  /*3a90*/  LDL.LU R54, [R1+0xe3c] ;  /* 0x000e3c0001367983 */ /* 0x000ea80000300800 */
[----:B------:R0:W3:Y:S04]  /*3aa0*/  @!P5 LDG.E.U8 R53, desc[UR24][R10.64] ;  /* 0x000000180a35d981 */ /* 0x0000e8000c1e1100 */
[----:B------:R1:W-:Y:S01]  /*3ab0*/  STL [R1+0x3dc], R9 ;  /* 0x0003dc0901007387 */ /* 0x0003e20000100800 */
[----:B0-----:R-:W-:-:S02]  /*3ac0*/  IMAD.MOV.U32 R11, RZ, RZ, R9 ;  /* 0x000000ffff0b7224 */ /* 0x001fc400078e0009 */
[----:B------:R-:W-:Y:S01]  /*3ad0*/  @!P5 IMAD.MOV.U32 R10, RZ, RZ, R91 ;  /* 0x000000ffff0ad224 */ /* 0x000fe200078e005b */
[----:B-1----:R-:W-:-:S04]  /*3ae0*/  IADD3 R9, P4, PT, R7, UR5, RZ ;  /* 0x0000000507097c10 */ /* 0x002fc8000ff9e0ff */
[----:B------:R0:W3:Y:S02]  /*3af0*/  @!P5 LDG.E.U8 R38, desc[UR24][R10.64] ;  /* 0x000000180a26d981 */ /* 0x0000e4000c1e1100 */
[----:B0-----:R-:W-:Y:S01]  /*3b00*/  IMAD.MOV.U32 R11, RZ, RZ, R9 ;  /* 0x000000ffff0b7224 */ /* 0x001fe200078e0009 */
[----:B------:R-:W-:Y:S01]  /*3b10*/  IADD3.X R10, PT, PT, R8, UR14, RZ, P4, !PT ;  /* 0x0000000e080a7c10 */ /* 0x000fe2000a7fe4ff */
[----:B------:R-:W-:Y:S03]  /*3b20*/  STL [R1+0x3e8], R9 ;  /* 0x0003e80901007387 */ /* 0x000fe60000100800 */
[-C--:B------:R-:W-:Y:S01]  /*3b30*/  @!P5 LOP3.LUT R11, R11, R10.reuse, RZ, 0x3c, !PT ;  /* 0x0000000a0b0bd212 */ /* 0x080fe200078e3cff */
[----:B------:R0:W-:Y:S03]  /*3b40*/  STL [R1+0x3e4], R10 ;  /* 0x0003e40a01007387 */ /* 0x0001e60000100800 */
[----:B0-----:R-:W-:-:S04]  /*3b50*/  @!P5 LOP3.LUT R10, R11, R10, RZ, 0x3c, !PT ;  /* 0x0000000a0b0ad212 */ /* 0x001fc800078e3cff */
[----:B------:R-:W-:-:S05]  /*3b60*/  @!P5 LOP3.LUT R11, R11, R10, RZ, 0x3c, !PT ;  /* 0x0000000a0b0bd212 */ /* 0x000fca00078e3cff */
[----:B------:R0:W3:Y:S01]  /*3b70*/  @!P5 LDG.E.U8 R92, desc[UR24][R10.64] ;  /* 0x000000180a5cd981 */ /* 0x0000e2000c1e1100 */
[----:B------:R-:W-:-:S04]  /*3b80*/  UIMAD UR5, UR12, 0x11, URZ ;  /* 0x000000110c0578a4 */ /* 0x000fc8000f8e02ff */
[----:B------:R-:W-:Y:S02]  /*3b90*/  USHF.R.S32.HI UR6, URZ, 0x1f, UR5 ;  /* 0x0000001fff067899 */ /* 0x000fe40008011405 */
[----:B------:R-:W-:-:S04]  /*3ba0*/  IADD3 R91, P4, PT, R0, UR5, RZ ;  /* 0x00000005005b7c10 */ /* 0x000fc8000ff9e0ff */
[----:B0-----:R-:W-:Y:S01]  /*3bb0*/  IADD3.X R10, PT, PT, R2, UR6, RZ, P4, !PT ;  /* 0x00000006020a7c10 */ /* 0x001fe2000a7fe4ff */
[----:B------:R-:W-:Y:S01]  /*3bc0*/  IMAD.MOV.U32 R11, RZ, RZ, R91 ;  /* 0x000000ffff0b7224 */ /* 0x000fe200078e005b */
[----:B------:R0:W-:Y:S01]  /*3bd0*/  STL [R1+0x74c], R91 ;  /* 0x00074c5b01007387 */ /* 0x0001e20000100800 */
[----:B------:R-:W-:-:S03]  /*3be0*/  SHF.R.U32.HI R9, RZ, 0x6, R16 ;  /* 0x00000006ff097819 */ /* 0x000fc60000011610 */
[----:B------:R-:W-:Y:S02]  /*3bf0*/  @P6 LOP3.LUT R11, R11, R10, RZ, 0x3c, !PT ;  /* 0x0000000a0b0b6212 */ /* 0x000fe400078e3cff */
[----:B0-----:R-:W-:-:S05]  /*3c00*/  IADD3 R91, P5, PT, R3, UR5, RZ ;  /* 0x00000005035b7c10 */ /* 0x001fca000ffbe0ff */
[----:B------:R-:W-:Y:S04]  /*3c10*/  STL [R1+0x754], R91 ;  /* 0x0007545b01007387 */ /* 0x000fe80000100800 */
[----:B------:R0:W-:Y:S01]  /*3c20*/  STL [R1+0x748], R10 ;  /* 0x0007480a01007387 */ /* 0x0001e20000100800 */
[----:B------:R-:W-:Y:S01]  /*3c30*/  LOP3.LUT P4, RZ, R9, 0x1, RZ, 0xc0, !PT ;  /* 0x0000000109ff7812 */ /* 0x000fe2000788c0ff */
[----:B------:R-:W-:Y:S01]  /*3c40*/  IMAD.MOV.U32 R9, RZ, RZ, R91 ;  /* 0x000000ffff097224 */ /* 0x000fe200078e005b */
[C---:B0-----:R-:W-:Y:S02]  /*3c50*/  @P6 LOP3.LUT R10, R11.reuse, R10, RZ, 0x3c, !PT ;  /* 0x0000000a0b0a6212 */ /* 0x041fe400078e3cff */
[----:B------:R-:W-:Y:S02]  /*3c60*/  IADD3.X R91, PT, PT, R4, UR6, RZ, P5, !PT ;  /* 0x00000006045b7c10 */ /* 0x000fe4000affe4ff */
[----:B------:R-:W-:-:S02]  /*3c70*/  @P6 LOP3.LUT R11, R11, R10, RZ, 0x3c, !PT ;  /* 0x0000000a0b0b6212 */ /* 0x000fc400078e3cff */
[----:B------:R-:W-:Y:S02]  /*3c80*/  PRMT R93, RZ, 0x7610, R93 ;  /* 0x00007610ff5d7816 */ /* 0x000fe4000000005d */
[----:B--2---:R-:W-:-:S06]  /*3c90*/  PRMT R54, RZ, 0x7610, R54 ;  /* 0x00007610ff367816 */ /* 0x004fcc0000000036 */
[----:B------:R0:W2:Y:S01]  /*3ca0*/  @P6 LDG.E.U8 R54, desc[UR24][R10.64] ;  /* 0x000000180a366981 */ /* 0x0000a2000c1e1100 */
[----:B----4-:R-:W-:Y:S01]  /*3cb0*/  PRMT R19, RZ, 0x7610, R19 ;  /* 0x00007610ff137816 */ /* 0x010fe20000000013 */
[----:B0-----:R-:W-:Y:S02]  /*3cc0*/  IMAD.MOV.U32 R11, RZ, RZ, R91 ;  /* 0x000000ffff0b7224 */ /* 0x001fe400078e005b */
[----:B------:R-:W-:-:S05]  /*3cd0*/  @P6 IMAD.MOV.U32 R10, RZ, RZ, R9 ;  /* 0x000000ffff0a6224 */ /* 0x000fca00078e0009 */
[----:B------:R0:W4:Y:S04]  /*3ce0*/  @P6 LDG.E.U8 R93, desc[UR24][R10.64] ;  /* 0x000000180a5d6981 */ /* 0x000128000c1e1100 */
[----:B---3--:R1:W-:Y:S02]  /*3cf0*/  STL [R1+0x1f0], R92 ;  /* 0x0001f05c01007387 */ /* 0x0083e40000100800 */
[----:B-1----:R-:W-:-:S04]  /*3d00*/  IADD3 R92, P5, PT, R5, UR5, RZ ;  /* 0x00000005055c7c10 */ /* 0x002fc8000ffbe0ff */
[----:B0-----:R-:W-:Y:S01]  /*3d10*/  IADD3.X R11, PT, PT, R6, UR6, RZ, P5, !PT ;  /* 0x00000006060b7c10 */ /* 0x001fe2000affe4ff */
[----:B------:R-:W-:-:S05]  /*3d20*/  @P6 IMAD.MOV.U32 R10, RZ, RZ, R92 ;  /* 0x000000ffff0a6224 */ /* 0x000fca00078e005c */
[----:B------:R-:W3:Y:S04]  /*3d30*/  @P6 LDG.E.U8 R19, desc[UR24][R10.64] ;  /* 0x000000180a136981 */ /* 0x000ee8000c1e1100 */
[----:B------:R0:W-:Y:S04]  /*3d40*/  STL [R1+0x750], R91 ;  /* 0x0007505b01007387 */ /* 0x0001e80000100800 */
[----:B0-----:R-:W2:Y:S04]  /*3d50*/  LDL.LU R91, [R1+0xe38] ;  /* 0x000e3800015b7983 */ /* 0x001ea80000300800 */
[----:B------:R-:W-:Y:S04]  /*3d60*/  STL [R1+0x75c], R92 ;  /* 0x00075c5c01007387 */ /* 0x000fe80000100800 */
[----:B----4-:R0:W-:Y:S04]  /*3d70*/  STL [R1+0x1fc], R93 ;  /* 0x0001fc5d01007387 */ /* 0x0101e80000100800 */
[----:B------:R-:W-:Y:S01]  /*3d80*/  STL [R1+0x758], R11 ;  /* 0x0007580b01007387 */ /* 0x000fe20000100800 */
[----:B0-----:R-:W-:-:S05]  /*3d90*/  IADD3 R93, P5, PT, R7, UR5, RZ ;  /* 0x00000005075d7c10 */ /* 0x001fca000ffbe0ff */
[----:B------:R-:W-:Y:S04]  /*3da0*/  STL [R1+0x764], R93 ;  /* 0x0007645d01007387 */ /* 0x000fe80000100800 */
[----:B------:R-:W4:Y:S04]  /*3db0*/  LDL.LU R92, [R1+0xe34] ;  /* 0x000e3400015c7983 */ /* 0x000f280000300800 */
[----:B---3--:R0:W-:Y:S04]  /*3dc0*/  STL [R1+0x1ec], R19 ;  /* 0x0001ec1301007387 */ /* 0x0081e80000100800 */
[----:B0-----:R-:W3:Y:S01]  /*3dd0*/  LDL.LU R19, [R1+0xe30] ;  /* 0x000e300001137983 */ /* 0x001ee20000300800 */
[----:B------:R-:W-:Y:S01]  /*3de0*/  UIMAD UR5, UR12, 0x19, URZ ;  /* 0x000000190c0578a4 */ /* 0x000fe2000f8e02ff */
[----:B------:R-:W-:Y:S01]  /*3df0*/  IADD3.X R9, PT, PT, R8, UR6, RZ, P5, !PT ;  /* 0x0000000608097c10 */ /* 0x000fe2000affe4ff */
[----:B------:R-:W-:Y:S01]  /*3e00*/  @P6 IMAD.MOV.U32 R10, RZ, RZ, R93 ;  /* 0x000000ffff0a6224 */ /* 0x000fe200078e005d */
[----:B------:R-:W-:Y:S01]  /*3e10*/  PRMT R90, RZ, 0x7610, R90 ;  /* 0x00007610ff5a7816 */ /* 0x000fe2000000005a */
[----:B------:R-:W-:-:S02]  /*3e20*/  USHF.R.S32.HI UR14, URZ, 0x1f, UR5 ;  /* 0x0000001fff0e7899 */ /* 0x000fc40008011405 */
[----:B------:R0:W-:Y:S01]  /*3e30*/  STL [R1+0x760], R9 ;  /* 0x0007600901007387 */ /* 0x0001e20000100800 */
[----:B------:R-:W-:-:S05]  /*3e40*/  IMAD.MOV.U32 R11, RZ, RZ, R9 ;  /* 0x000000ffff0b7224 */ /* 0x000fca00078e0009 */
[----:B------:R1:W2:Y:S01]  /*3e50*/  @P6 LDG.E.U8 R90, desc[UR24][R10.64] ;  /* 0x000000180a5a6981 */ /* 0x0002a2000c1e1100 */
[----:B0-----:R-:W-:Y:S02]  /*3e60*/  IADD3 R9, P5, PT, R0, UR5, RZ ;  /* 0x0000000500097c10 */ /* 0x001fe4000ffbe0ff */
[----:B------:R-:W-:-:S03]  /*3e70*/  IADD3 R93, P6, PT, R3, UR5, RZ ;  /* 0x00000005035d7c10 */ /* 0x000fc6000ffde0ff */
[----:B-1----:R-:W-:Y:S01]  /*3e80*/  IMAD.MOV.U32 R11, RZ, RZ, R9 ;  /* 0x000000ffff0b7224 */ /* 0x002fe200078e0009 */
[----:B------:R-:W-:Y:S01]  /*3e90*/  IADD3.X R10, PT, PT, R2, UR14, RZ, P5, !PT ;  /* 0x0000000e020a7c10 */ /* 0x000fe2000affe4ff */
[----:B------:R-:W-:Y:S03]  /*3ea0*/  STL [R1+0x810], R9 ;  /* 0x0008100901007387 */ /* 0x000fe60000100800 */
[-C--:B------:R-:W-:Y:S01]  /*3eb0*/  @P4 LOP3.LUT R11, R11, R10.reuse, RZ, 0x3c, !PT ;  /* 0x0000000a0b0b4212 */ /* 0x080fe200078e3cff */
[----:B------:R-:W-:Y:S04]  /*3ec0*/  STL [R1+0x818], R93 ;  /* 0x0008185d01007387 */ /* 0x000fe80000100800 */
[----:B------:R0:W-:Y:S02]  /*3ed0*/  STL [R1+0x80c], R10 ;  /* 0x00080c0a01007387 */ /* 0x0001e40000100800 */
[----:B0-----:R-:W-:-:S04]  /*3ee0*/  @P4 LOP3.LUT R10, R11, R10, RZ, 0x3c, !PT ;  /* 0x0000000a0b0a4212 */ /* 0x001fc800078e3cff */
[----:B------:R-:W-:Y:S02]  /*3ef0*/  @P4 LOP3.LUT R11, R11, R10, RZ, 0x3c, !PT ;  /* 0x0000000a0b0b4212 */ /* 0x000fe400078e3cff */
[----:B---3--:R-:W-:-:S06]  /*3f00*/  PRMT R19, RZ, 0x7610, R19 ;  /* 0x00007610ff137816 */ /* 0x008fcc0000000013 */
[----:B------:R0:W3:Y:S01]  /*3f10*/  @P4 LDG.E.U8 R19, desc[UR24][R10.64] ;  /* 0x000000180a134981 */ /* 0x0000e2000c1e1100 */
[----:B----4-:R-:W-:-:S03]  /*3f20*/  PRMT R92, RZ, 0x7610, R92 ;  /* 0x00007610ff5c7816 */ /* 0x010fc6000000005c */
[----:B--2---:R1:W-:Y:S01]  /*3f30*/  STL [R1+0x1e8], R90 ;  /* 0x0001e85a01007387 */ /* 0x0043e20000100800 */
[----:B0-----:R-:W-:Y:S01]  /*3f40*/  @P4 IMAD.MOV.U32 R10, RZ, RZ, R93 ;  /* 0x000000ffff0a4224 */ /* 0x001fe200078e005d */
[----:B-1----:R-:W-:-:S05]  /*3f50*/  IADD3.X R90, PT, PT, R4, UR14, RZ, P6, !PT ;  /* 0x0000000e045a7c10 */ /* 0x002fca000b7fe4ff */
[----:B------:R-:W-:-:S05]  /*3f60*/  @P4 IMAD.MOV.U32 R11, RZ, RZ, R90 ;  /* 0x000000ffff0b4224 */ /* 0x000fca00078e005a */
[----:B------:R0:W2:Y:S04]  /*3f70*/  @P4 LDG.E.U8 R92, desc[UR24][R10.64] ;  /* 0x000000180a5c4981 */ /* 0x0000a8000c1e1100 */
[----:B---3--:R1:W-:Y:S04]  /*3f80*/  STL [R1+0x1e4], R19 ;  /* 0x0001e41301007387 */ /* 0x0083e80000100800 */
[----:B-1----:R-:W3:Y:S01]  /*3f90*/  LDL.LU R19, [R1+0xe2c] ;  /* 0x000e2c0001137983 */ /* 0x002ee20000300800 */
[----:B------:R-:W-:-:S04]  /*3fa0*/  SHF.R.U64 R9, R12, 0x1e, RZ ;  /* 0x0000001e0c097819 */ /* 0x000fc800000012ff */
[----:B------:R-:W-:Y:S02]  /*3fb0*/  LOP3.LUT P5, RZ, R9, 0x1, RZ, 0xc0, !PT ;  /* 0x0000000109ff7812 */ /* 0x000fe400078ac0ff */
[----:B------:R-:W-:Y:S01]  /*3fc0*/  IADD3 R9, P6, PT, R5, UR5, RZ ;  /* 0x0000000505097c10 */ /* 0x000fe2000ffde0ff */
[----:B------:R1:W-:Y:S03]  /*3fd0*/  STL [R1+0x814], R90 ;  /* 0x0008145a01007387 */ /* 0x0003e60000100800 */
[----:B0-----:R-:W-:Y:S01]  /*3fe0*/  IADD3.X R10, PT, PT, R6, UR14, RZ, P6, !PT ;  /* 0x0000000e060a7c10 */ /* 0x001fe2000b7fe4ff */
[----:B------:R-:W-:-:S05]  /*3ff0*/  IMAD.MOV.U32 R11, RZ, RZ, R9 ;  /* 0x000000ffff0b7224 */ /* 0x000fca00078e0009 */
[-C--:B------:R-:W-:Y:S01]  /*4000*/  @P4 LOP3.LUT R11, R11, R10.reuse, RZ, 0x3c, !PT ;  /* 0x0000000a0b0b4212 */ /* 0x080fe200078e3cff */
[----:B-1----:R-:W4:Y:S04]  /*4010*/  LDL.LU R90, [R1+0xe28] ;  /* 0x000e2800015a7983 */ /* 0x002f280000300800 */
[----:B------:R-:W4:Y:S04]  /*4020*/  LDL.LU R93, [R1+0xe24] ;  /* 0x000e2400015d7983 */ /* 0x000f280000300800 */
[----:B------:R-:W-:Y:S04]  /*4030*/  STL [R1+0x820], R9 ;  /* 0x0008200901007387 */ /* 0x000fe80000100800 */
[----:B--2---:R-:W-:Y:S04]  /*4040*/  STL [R1+0x1e0], R92 ;  /* 0x0001e05c01007387 */ /* 0x004fe80000100800 */
[----:B------:R0:W-:Y:S02]  /*4050*/  STL [R1+0x81c], R10 ;  /* 0x00081c0a01007387 */ /* 0x0001e40000100800 */
[----:B0-----:R-:W-:-:S04]  /*4060*/  @P4 LOP3.LUT R10, R11, R10, RZ, 0x3c, !PT ;  /* 0x0000000a0b0a4212 */ /* 0x001fc800078e3cff */
[----:B------:R-:W-:Y:S02]  /*4070*/  @P4 LOP3.LUT R11, R11, R10, RZ, 0x3c, !PT ;  /* 0x0000000a0b0b4212 */ /* 0x000fe400078e3cff */
[----:B------:R-:W-:-:S04]  /*4080*/  IADD3 R92, P6, PT, R7, UR5, RZ ;  /* 0x00000005075c7c10 */ /* 0x000fc8000ffde0ff */
[----:B------:R-:W-:Y:S02]  /*4090*/  IADD3.X R9, PT, PT, R8, UR14, RZ, P6, !PT ;  /* 0x0000000e08097c10 */ /* 0x000fe4000b7fe4ff */
[----:B------:R-:W-:Y:S02]  /*40a0*/  PRMT R91, RZ, 0x7610, R91 ;  /* 0x00007610ff5b7816 */ /* 0x000fe4000000005b */
[----:B---3--:R-:W-:-:S06]  /*40b0*/  PRMT R19, RZ, 0x7610, R19 ;  /* 0x00007610ff137816 */ /* 0x008fcc0000000013 */
[----:B------:R0:W2:Y:S02]  /*40c0*/  @P4 LDG.E.U8 R19, desc[UR24][R10.64] ;  /* 0x000000180a134981 */ /* 0x0000a4000c1e1100 */
[----:B0-----:R-:W-:Y:S02]  /*40d0*/  IMAD.MOV.U32 R11, RZ, RZ, R9 ;  /* 0x000000ffff0b7224 */ /* 0x001fe400078e0009 */
[----:B------:R-:W-:-:S05]  /*40e0*/  @P4 IMAD.MOV.U32 R10, RZ, RZ, R92 ;  /* 0x000000ffff0a4224 */ /* 0x000fca00078e005c */
[----:B------:R0:W3:Y:S01]  /*40f0*/  @P4 LDG.E.U8 R91, desc[UR24][R10.64] ;  /* 0x000000180a5b4981 */ /* 0x0000e2000c1e1100 */
[----:B------:R-:W-:-:S03]  /*4100*/  UIMAD UR6, UR12, 0x21, URZ ;  /* 0x000000210c0678a4 */ /* 0x000fc6000f8e02ff */
[----:B------:R-:W-:Y:S01]  /*4110*/  STL [R1+0x828], R92 ;  /* 0x0008285c01007387 */ /* 0x000fe20000100800 */
[----:B------:R-:W-:-:S03]  /*4120*/  USHF.R.S32.HI UR15, URZ, 0x1f, UR6 ;  /* 0x0000001fff0f7899 */ /* 0x000fc60008011406 */
[----:B------:R1:W-:Y:S01]  /*4130*/  STL [R1+0x824], R9 ;  /* 0x0008240901007387 */ /* 0x0003e20000100800 */
[----:B----4-:R-:W-:Y:S02]  /*4140*/  PRMT R93, RZ, 0x7610, R93 ;  /* 0x00007610ff5d7816 */ /* 0x010fe4000000005d */
[----:B-1----:R-:W-:-:S04]  /*4150*/  SHF.R.U64 R9, R12, 0x16, RZ ;  /* 0x000000160c097819 */ /* 0x002fc800000012ff */
[----:B------:R-:W-:Y:S02]  /*4160*/  LOP3.LUT P4, RZ, R9, 0x1, RZ, 0xc0, !PT ;  /* 0x0000000109ff7812 */ /* 0x000fe4000788c0ff */
[----:B------:R-:W-:Y:S01]  /*4170*/  PRMT R9, RZ, 0x7610, R9 ;  /* 0x00007610ff097816 */ /* 0x000fe20000000009 */
[----:B--2---:R1:W-:Y:S02]  /*4180*/  STL [R1+0x1d8], R19 ;  /* 0x0001d81301007387 */ /* 0x0043e40000100800 */
[----:B-1----:R-:W-:-:S04]  /*4190*/  IADD3 R19, P6, PT, R0, UR6, RZ ;  /* 0x0000000600137c10 */ /* 0x002fc8000ffde0ff */
[----:B0-----:R-:W-:Y:S01]  /*41a0*/  IADD3.X R10, PT, PT, R2, UR15, RZ, P6, !PT ;  /* 0x0000000f020a7c10 */ /* 0x001fe2000b7fe4ff */
[----:B------:R-:W-:Y:S01]  /*41b0*/  IMAD.MOV.U32 R11, RZ, RZ, R19 ;  /* 0x000000ffff0b7224 */ /* 0x000fe200078e0013 */
[----:B------:R-:W-:Y:S04]  /*41c0*/  STL [R1+0x8bc], R19 ;  /* 0x0008bc1301007387 */ /* 0x000fe80000100800 */
[-C--:B------:R-:W-:Y:S01]  /*41d0*/  @P5 LOP3.LUT R11, R11, R10.reuse, RZ, 0x3c, !PT ;  /* 0x0000000a0b0b5212 */ /* 0x080fe200078e3cff */
[----:B------:R0:W-:Y:S03]  /*41e0*/  STL [R1+0x8b8], R10 ;  /* 0x0008b80a01007387 */ /* 0x0001e60000100800 */
[----:B0-----:R-:W-:-:S04]  /*41f0*/  @P5 LOP3.LUT R10, R11, R10, RZ, 0x3c, !PT ;  /* 0x0000000a0b0a5212 */ /* 0x001fc800078e3cff */
[----:B------:R-:W-:-:S05]  /*4200*/  @P5 LOP3.LUT R11, R11, R10, RZ, 0x3c, !PT ;  /* 0x0000000a0b0b5212 */ /* 0x000fca00078e3cff */
[----:B------:R0:W2:Y:S01]  /*4210*/  @P5 LDG.E.U8 R93, desc[UR24][R10.64] ;  /* 0x000000180a5d5981 */ /* 0x0000a2000c1e1100 */
[----:B------:R-:W-:-:S05]  /*4220*/  IADD3 R92, P6, PT, R3, UR6, RZ ;  /* 0x00000006035c7c10 */ /* 0x000fca000ffde0ff */
[----:B------:R-:W-:Y:S04]  /*4230*/  STL [R1+0x8c4], R92 ;  /* 0x0008c45c01007387 */ /* 0x000fe80000100800 */
[----:B---3--:R1:W-:Y:S01]  /*4240*/  STL [R1+0x1d4], R91 ;  /* 0x0001d45b01007387 */ /* 0x0083e20000100800 */
[----:B0-----:R-:W-:Y:S01]  /*4250*/  @P5 IMAD.MOV.U32 R10, RZ, RZ, R92 ;  /* 0x000000ffff0a5224 */ /* 0x001fe200078e005c */
[----:B-1----:R-:W-:-:S05]  /*4260*/  IADD3.X R91, PT, PT, R4, UR15, RZ, P6, !PT ;  /* 0x0000000f045b7c10 */ /* 0x002fca000b7fe4ff */
[----:B------:R-:W-:-:S05]  /*4270*/  @P5 IMAD.MOV.U32 R11, RZ, RZ, R91 ;  /* 0x000000ffff0b5224 */ /* 0x000fca00078e005b */
[----:B------:R0:W3:Y:S01]  /*4280*/  @P5 LDG.E.U8 R9, desc[UR24][R10.64] ;  /* 0x000000180a095981 */ /* 0x0000e2000c1e1100 */
[----:B------:R-:W-:-:S03]  /*4290*/  IADD3 R19, P6, PT, R5, UR6, RZ ;  /* 0x0000000605137c10 */ /* 0x000fc6000ffde0ff */
[----:B------:R1:W-:Y:S04]  /*42a0*/  STL [R1+0x8c0], R91 ;  /* 0x0008c05b01007387 */ /* 0x0003e80000100800 */
[----:B------:R-:W-:Y:S01]  /*42b0*/  STL [R1+0x8cc], R19 ;  /* 0x0008cc1301007387 */ /* 0x000fe20000100800 */
[----:B------:R-:W-:Y:S01]  /*42c0*/  PRMT R90, RZ, 0x7610, R90 ;  /* 0x00007610ff5a7816 */ /* 0x000fe2000000005a */
[----:B0-----:R-:W-:Y:S02]  /*42d0*/  @P5 IMAD.MOV.U32 R10, RZ, RZ, R19 ;  /* 0x000000ffff0a5224 */ /* 0x001fe400078e0013 */
[----:B--2---:R0:W-:Y:S04]  /*42e0*/  STL [R1+0x1cc], R93 ;  /* 0x0001cc5d01007387 */ /* 0x0041e80000100800 */
[----:B-1----:R-:W2:Y:S04]  /*42f0*/  LDL.LU R91, [R1+0xe20] ;  /* 0x000e2000015b7983 */ /* 0x002ea80000300800 */
[----:B------:R-:W4:Y:S01]  /*4300*/  LDL.LU R92, [R1+0xe1c] ;  /* 0x000e1c00015c7983 */ /* 0x000f220000300800 */
[----:B0-----:R-:W-:-:S05]  /*4310*/  IADD3.X R93, PT, PT, R6, UR15, RZ, P6, !PT ;  /* 0x0000000f065d7c10 */ /* 0x001fca000b7fe4ff */
[----:B------:R-:W-:-:S05]  /*4320*/  @P5 IMAD.MOV.U32 R11, RZ, RZ, R93 ;  /* 0x000000ffff0b5224 */ /* 0x000fca00078e005d */
[----:B------:R0:W2:Y:S04]  /*4330*/  @P5 LDG.E.U8 R90, desc[UR24][R10.64] ;  /* 0x000000180a5a5981 */ /* 0x0000a8000c1e1100 */
[----:B------:R1:W-:Y:S04]  /*4340*/  STL [R1+0x8c8], R93 ;  /* 0x0008c85d01007387 */ /* 0x0003e80000100800 */
[----:B---3--:R3:W-:Y:S04]  /*4350*/  STL [R1+0x1c8], R9 ;  /* 0x0001c80901007387 */ /* 0x0087e80000100800 */
[----:B-1----:R-:W2:Y:S04]  /*4360*/  LDL.LU R93, [R1+0xe18] ;  /* 0x000e1800015d7983 */ /* 0x002ea80000300800 */
[----:B------:R-:W2:Y:S01]  /*4370*/  LDL.LU R19, [R1+0xe14] ;  /* 0x000e140001137983 */ /* 0x000ea20000300800 */
[----:B---3--:R-:W-:-:S04]  /*4380*/  IADD3 R9, P6, PT, R7, UR6, RZ ;  /* 0x0000000607097c10 */ /* 0x008fc8000ffde0ff */
[----:B0-----:R-:W-:Y:S01]  /*4390*/  IADD3.X R10, PT, PT, R8, UR15, RZ, P6, !PT ;  /* 0x0000000f080a7c10 */ /* 0x001fe2000b7fe4ff */
[----:B------:R-:W-:Y:S01]  /*43a0*/  IMAD.MOV.U32 R11, RZ, RZ, R9 ;  /* 0x000000ffff0b7224 */ /* 0x000fe200078e0009 */
[----:B------:R-:W-:Y:S01]  /*43b0*/  STL [R1+0x8d4], R9 ;  /* 0x0008d40901007387 */ /* 0x000fe20000100800 */
[----:B------:R-:W-:-:S03]  /*43c0*/  UIMAD UR5, UR12, 0x29, URZ ;  /* 0x000000290c0578a4 */ /* 0x000fc6000f8e02ff */
[-C--:B------:R-:W-:Y:S01]  /*43d0*/  @P5 LOP3.LUT R11, R11, R10.reuse, RZ, 0x3c, !PT ;  /* 0x0000000a0b0b5212 */ /* 0x080fe200078e3cff */
[----:B------:R0:W-:Y:S01]  /*43e0*/  STL [R1+0x8d0], R10 ;  /* 0x0008d00a01007387 */ /* 0x0001e20000100800 */
[----:B------:R-:W-:Y:S02]  /*43f0*/  USHF.R.S32.HI UR6, URZ, 0x1f, UR5 ;  /* 0x0000001fff067899 */ /* 0x000fe40008011405 */
[----:B0-----:R-:W-:-:S04]  /*4400*/  @P5 LOP3.LUT R10, R11, R10, RZ, 0x3c, !PT ;  /* 0x0000000a0b0a5212 */ /* 0x001fc800078e3cff */
[----:B------:R-:W-:Y:S02]  /*4410*/  @P5 LOP3.LUT R11, R11, R10, RZ, 0x3c, !PT ;  /* 0x0000000a0b0b5212 */ /* 0x000fe400078e3cff */
[----:B----4-:R-:W-:-:S06]  /*4420*/  PRMT R92, RZ, 0x7610, R92 ;  /* 0x00007610ff5c7816 */ /* 0x010fcc000000005c */
[----:B------:R0:W3:Y:S04]  /*4430*/  @P5 LDG.E.U8 R92, desc[UR24][R10.64] ;  /* 0x000000180a5c5981 */ /* 0x0000e8000c1e1100 */
[----:B--2---:R1:W-:Y:S02]  /*4440*/  STL [R1+0x1bc], R90 ;  /* 0x0001bc5a01007387 */ /* 0x0043e40000100800 */
[----:B-1----:R-:W-:-:S04]  /*4450*/  IADD3 R90, P6, PT, R0, UR5, RZ ;  /* 0x00000005005a7c10 */ /* 0x002fc8000ffde0ff */
[----:B0-----:R-:W-:Y:S01]  /*4460*/  IADD3.X R10, PT, PT, R2, UR6, RZ, P6, !PT ;  /* 0x00000006020a7c10 */ /* 0x001fe2000b7fe4ff */
[----:B------:R-:W-:Y:S01]  /*4470*/  IMAD.MOV.U32 R11, RZ, RZ, R90 ;  /* 0x000000ffff0b7224 */ /* 0x000fe200078e005a */
[----:B------:R0:W-:Y:S04]  /*4480*/  STL [R1+0x968], R90 ;  /* 0x0009685a01007387 */ /* 0x0001e80000100800 */
[----:B------:R-:W-:Y:S02]  /*4490*/  @P4 LOP3.LUT R11, R11, R10, RZ, 0x3c, !PT ;  /* 0x0000000a0b0b4212 */ /* 0x000fe400078e3cff */
[----:B0-----:R-:W-:-:S05]  /*44a0*/  IADD3 R90, P5, PT, R3, UR5, RZ ;  /* 0x00000005035a7c10 */ /* 0x001fca000ffbe0ff */
[----:B------:R-:W-:Y:S04]  /*44b0*/  STL [R1+0x970], R90 ;  /* 0x0009705a01007387 */ /* 0x000fe80000100800 */
[----:B------:R0:W-:Y:S01]  /*44c0*/  STL [R1+0x964], R10 ;  /* 0x0009640a01007387 */ /* 0x0001e20000100800 */
[----:B------:R-:W-:Y:S02]  /*44d0*/  PRMT R19, RZ, 0x7610, R19 ;  /* 0x00007610ff137816 */ /* 0x000fe40000000013 */
[----:B0-----:R-:W-:-:S04]  /*44e0*/  @P4 LOP3.LUT R10, R11, R10, RZ, 0x3c, !PT ;  /* 0x0000000a0b0a4212 */ /* 0x001fc800078e3cff */
[----:B------:R-:W-:-:S05]  /*44f0*/  @P4 LOP3.LUT R11, R11, R10, RZ, 0x3c, !PT ;  /* 0x0000000a0b0b4212 */ /* 0x000fca00078e3cff */
[----:B------:R-:W2:Y:S01]  /*4500*/  @P4 LDG.E.U8 R19, desc[UR24][R10.64] ;  /* 0x000000180a134981 */ /* 0x000ea2000c1e1100 */
[----:B------:R-:W-:-:S04]  /*4510*/  SHF.R.U64 R9, R12, 0xe, RZ ;  /* 0x0000000e0c097819 */ /* 0x000fc800000012ff */
[----:B------:R-:W-:Y:S01]  /*4520*/  LOP3.LUT P6, RZ, R9, 0x1, RZ, 0xc0, !PT ;  /* 0x0000000109ff7812 */ /* 0x000fe200078cc0ff */
[----:B------:R-:W-:Y:S01]  /*4530*/  IMAD.MOV.U32 R9, RZ, RZ, R90 ;  /* 0x000000ffff097224 */ /* 0x000fe200078e005a */
[----:B------:R-:W-:Y:S01]  /*4540*/  IADD3.X R90, PT, PT, R4, UR6, RZ, P5, !PT ;  /* 0x00000006045a7c10 */ /* 0x000fe2000affe4ff */
[----:B---3--:R-:W-:Y:S04]  /*4550*/  STL [R1+0x1b0], R92 ;  /* 0x0001b05c01007387 */ /* 0x008fe80000100800 */
[----:B------:R-:W-:Y:S04]  /*4560*/  STL [R1+0x96c], R90 ;  /* 0x00096c5a01007387 */ /* 0x000fe80000100800 */
[----:B--2---:R0:W-:Y:S04]  /*4570*/  STL [R1+0x1a4], R19 ;  /* 0x0001a41301007387 */ /* 0x0041e80000100800 */
[----:B0-----:R-:W2:Y:S01]  /*4580*/  LDL.LU R19, [R1+0xe10] ;  /* 0x000e100001137983 */ /* 0x001ea20000300800 */
[----:B------:R-:W-:Y:S01]  /*4590*/  PRMT R93, RZ, 0x7610, R93 ;  /* 0x00007610ff5d7816 */ /* 0x000fe2000000005d */
[----:B------:R-:W-:-:S02]  /*45a0*/  IMAD.MOV.U32 R11, RZ, RZ, R90 ;  /* 0x000000ffff0b7224 */ /* 0x000fc400078e005a */
[----:B------:R-:W-:Y:S01]  /*45b0*/  @P4 IMAD.MOV.U32 R10, RZ, RZ, R9 ;  /* 0x000000ffff0a4224 */ /* 0x000fe200078e0009 */
[----:B------:R-:W-:Y:S01]  /*45c0*/  IADD3 R92, P5, PT, R5, UR5, RZ ;  /* 0x00000005055c7c10 */ /* 0x000fe2000ffbe0ff */
[----:B------:R-:W3:Y:S04]  /*45d0*/  LDL.LU R90, [R1+0xe0c] ;  /* 0x000e0c00015a7983 */ /* 0x000ee80000300800 */
[----:B------:R0:W4:Y:S02]  /*45e0*/  @P4 LDG.E.U8 R93, desc[UR24][R10.64] ;  /* 0x000000180a5d4981 */ /* 0x000124000c1e1100 */
[----:B0-----:R-:W-:Y:S01]  /*45f0*/  IADD3.X R11, PT, PT, R6, UR6, RZ, P5, !PT ;  /* 0x00000006060b7c10 */ /* 0x001fe2000affe4ff */
[----:B------:R-:W-:Y:S01]  /*4600*/  @P4 IMAD.MOV.U32 R10, RZ, RZ, R92 ;  /* 0x000000ffff0a4224 */ /* 0x000fe200078e005c */
[----:B--2---:R-:W-:-:S06]  /*4610*/  PRMT R19, RZ, 0x7610, R19 ;  /* 0x00007610ff137816 */ /* 0x004fcc0000000013 */
[----:B------:R-:W2:Y:S04]  /*4620*/  @P4 LDG.E.U8 R19, desc[UR24][R10.64] ;  /* 0x000000180a134981 */ /* 0x000ea8000c1e1100 */
[----:B------:R-:W-:Y:S04]  /*4630*/  STL [R1+0x978], R92 ;  /* 0x0009785c01007387 */ /* 0x000fe80000100800 */
[----:B----4-:R0:W-:Y:S04]  /*4640*/  STL [R1+0x1a0], R93 ;  /* 0x0001a05d01007387 */ /* 0x0101e80000100800 */
[----:B------:R-:W-:Y:S01]  /*4650*/  STL [R1+0x974], R11 ;  /* 0x0009740b01007387 */ /* 0x000fe20000100800 */
[----:B0-----:R-:W-:-:S05]  /*4660*/  IADD3 R93, P5, PT, R7, UR5, RZ ;  /* 0x00000005075d7c10 */ /* 0x001fca000ffbe0ff */
[----:B------:R-:W-:Y:S04]  /*4670*/  STL [R1+0x980], R93 ;  /* 0x0009805d01007387 */ /* 0x000fe80000100800 */
[----:B------:R-:W4:Y:S04]  /*4680*/  LDL.LU R92, [R1+0xe08] ;  /* 0x000e0800015c7983 */ /* 0x000f280000300800 */
[----:B--2---:R0:W-:Y:S04]  /*4690*/  STL [R1+0x190], R19 ;  /* 0x0001901301007387 */ /* 0x0041e80000100800 */
[----:B0-----:R-:W2:Y:S01]  /*46a0*/  LDL.LU R19, [R1+0xe04] ;  /* 0x000e040001137983 */ /* 0x001ea20000300800 */
[----:B------:R-:W-:Y:S01]  /*46b0*/  UIMAD UR5, UR12, 0x31, URZ ;  /* 0x000000310c0578a4 */ /* 0x000fe2000f8e02ff */
[----:B------:R-:W-:Y:S01]  /*46c0*/  IADD3.X R9, PT, PT, R8, UR6, RZ, P5, !PT ;  /* 0x0000000608097c10 */ /* 0x000fe2000affe4ff */
[----:B------:R-:W-:Y:S01]  /*46d0*/  @P4 IMAD.MOV.U32 R10, RZ, RZ, R93 ;  /* 0x000000ffff0a4224 */ /* 0x000fe200078e005d */
[----:B------:R-:W-:Y:S01]  /*46e0*/  PRMT R91, RZ, 0x7610, R91 ;  /* 0x00007610ff5b7816 */ /* 0x000fe2000000005b */
[----:B------:R-:W-:-:S02]  /*46f0*/  USHF.R.S32.HI UR14, URZ, 0x1f, UR5 ;  /* 0x0000001fff0e7899 */ /* 0x000fc40008011405 */
[----:B------:R0:W-:Y:S01]  /*4700*/  STL [R1+0x97c], R9 ;  /* 0x00097c0901007387 */ /* 0x0001e20000100800 */
[----:B------:R-:W-:-:S05]  /*4710*/  IMAD.MOV.U32 R11, RZ, RZ, R9 ;  /* 0x000000ffff0b7224 */ /* 0x000fca00078e0009 */
[----:B------:R1:W3:Y:S01]  /*4720*/  @P4 LDG.E.U8 R91, desc[UR24][R10.64] ;  /* 0x000000180a5b4981 */ /* 0x0002e2000c1e1100 */
        /* <DEDUP_REMOVED lines=10> */
[----:B--2---:R-:W-:-:S06]  /*47d0*/  PRMT R19, RZ, 0x7610, R19 ;  /* 0x00007610ff137816 */ /* 0x004fcc0000000013 */
[----:B------:R0:W2:Y:S01]  /*47e0*/  @P6 LDG.E.U8 R19, desc[UR24][R10.64] ;  /* 0x000000180a136981 */ /* 0x0000a2000c1e1100 */
[----:B----4-:R-:W-:-:S03]  /*47f0*/  PRMT R92, RZ, 0x7610, R92 ;  /* 0x00007610ff5c7816 */ /* 0x010fc6000000005c */
[----:B---3--:R1:W-:Y:S01]  /*4800*/  STL [R1+0x18c], R91 ;  /* 0x00018c5b01007387 */ /* 0x0083e20000100800 */
[----:B0-----:R-:W-:Y:S01]  /*4810*/  @P6 IMAD.MOV.U32 R10, RZ, RZ, R93 ;  /* 0x000000ffff0a6224 */ /* 0x001fe200078e005d */
[----:B-1----:R-:W-:-:S05]  /*4820*/  IADD3.X R91, PT, PT, R4, UR14, RZ, P4, !PT ;  /* 0x0000000e045b7c10 */ /* 0x002fca000a7fe4ff */
[----:B------:R-:W-:-:S05]  /*4830*/  @P6 IMAD.MOV.U32 R11, RZ, RZ, R91 ;  /* 0x000000ffff0b6224 */ /* 0x000fca00078e005b */
[----:B------:R0:W3:Y:S04]  /*4840*/  @P6 LDG.E.U8 R92, desc[UR24][R10.64] ;  /* 0x000000180a5c6981 */ /* 0x0000e8000c1e1100 */
[----:B--2---:R1:W-:Y:S04]  /*4850*/  STL [R1+0x17c], R19 ;  /* 0x00017c1301007387 */ /* 0x0043e80000100800 */
[----:B-1----:R-:W2:Y:S01]  /*4860*/  LDL.LU R19, [R1+0xe00] ;  /* 0x000e000001137983 */ /* 0x002ea20000300800 */
        /* <DEDUP_REMOVED lines=10> */
[----:B---3--:R-:W-:Y:S04]  /*4910*/  STL [R1+0x170], R92 ;  /* 0x0001705c01007387 */ /* 0x008fe80000100800 */
[----:B------:R0:W-:Y:S02]  /*4920*/  STL [R1+0xa34], R10 ;  /* 0x000a340a01007387 */ /* 0x0001e40000100800 */
[----:B0-----:R-:W-:-:S04]  /*4930*/  @P6 LOP3.LUT R10, R11, R10, RZ, 0x3c, !PT ;  /* 0x0000000a0b0a6212 */ /* 0x001fc800078e3cff */
[----:B------:R-:W-:Y:S02]  /*4940*/  @P6 LOP3.LUT R11, R11, R10, RZ, 0x3c, !PT ;  /* 0x0000000a0b0b6212 */ /* 0x000fe400078e3cff */
[----:B------:R-:W-:-:S04]  /*4950*/  IADD3 R92, P4, PT, R7, UR5, RZ ;  /* 0x00000005075c7c10 */ /* 0x000fc8000ff9e0ff */
[----:B------:R-:W-:Y:S02]  /*4960*/  IADD3.X R9, PT, PT, R8, UR14, RZ, P4, !PT ;  /* 0x0000000e08097c10 */ /* 0x000fe4000a7fe4ff */
[----:B------:R-:W-:Y:S02]  /*4970*/  PRMT R90, RZ, 0x7610, R90 ;  /* 0x00007610ff5a7816 */ /* 0x000fe4000000005a */
[----:B--2---:R-:W-:-:S06]  /*4980*/  PRMT R19, RZ, 0x7610, R19 ;  /* 0x00007610ff137816 */ /* 0x004fcc0000000013 */
[----:B------:R0:W2:Y:S02]  /*4990*/  @P6 LDG.E.U8 R19, desc[UR24][R10.64] ;  /* 0x000000180a136981 */ /* 0x0000a4000c1e1100 */
[----:B0-----:R-:W-:Y:S02]  /*49a0*/  IMAD.MOV.U32 R11, RZ, RZ, R9 ;  /* 0x000000ffff0b7224 */ /* 0x001fe400078e0009 */
[----:B------:R-:W-:-:S05]  /*49b0*/  @P6 IMAD.MOV.U32 R10, RZ, RZ, R92 ;  /* 0x000000ffff0a6224 */ /* 0x000fca00078e005c */
[----:B------:R0:W3:Y:S01]  /*49c0*/  @P6 LDG.E.U8 R90, desc[UR24][R10.64] ;  /* 0x000000180a5a6981 */ /* 0x0000e2000c1e1100 */
[----:B------:R-:W-:-:S03]  /*49d0*/  UIMAD UR6, UR12, 0x39, URZ ;  /* 0x000000390c0678a4 */ /* 0x000fc6000f8e02ff */
[----:B------:R1:W-:Y:S01]  /*49e0*/  STL [R1+0xa40], R92 ;  /* 0x000a405c01007387 */ /* 0x0003e20000100800 */
[----:B------:R-:W-:-:S03]  /*49f0*/  USHF.R.S32.HI UR15, URZ, 0x1f, UR6 ;  /* 0x0000001fff0f7899 */ /* 0x000fc60008011406 */
[----:B------:R0:W-:Y:S01]  /*4a00*/  STL [R1+0xa3c], R9 ;  /* 0x000a3c0901007387 */ /* 0x0001e20000100800 */
[----:B----4-:R-:W-:Y:S02]  /*4a10*/  PRMT R93, RZ, 0x7610, R93 ;  /* 0x00007610ff5d7816 */ /* 0x010fe4000000005d */
[----:B-1----:R-:W-:Y:S01]  /*4a20*/  IADD3 R92, P6, PT, R3, UR6, RZ ;  /* 0x00000006035c7c10 */ /* 0x002fe2000ffde0ff */
[----:B0-----:R-:W-:Y:S01]  /*4a30*/  VIADD R9, R66, 0xfffffff5 ;  /* 0xfffffff542097836 */ /* 0x001fe20000000000 */
[----:B--2---:R0:W-:Y:S02]  /*4a40*/  STL [R1+0x16c], R19 ;  /* 0x00016c1301007387 */ /* 0x0041e40000100800 */
[----:B0-----:R-:W-:-:S04]  /*4a50*/  IADD3 R19, P4, PT, R0, UR6, RZ ;  /* 0x0000000600137c10 */ /* 0x001fc8000ff9e0ff */
[----:B------:R-:W-:Y:S01]  /*4a60*/  IADD3.X R10, PT, PT, R2, UR15, RZ, P4, !PT ;  /* 0x0000000f020a7c10 */ /* 0x000fe2000a7fe4ff */
[----:B------:R-:W-:Y:S01]  /*4a70*/  IMAD.MOV.U32 R11, RZ, RZ, R19 ;  /* 0x000000ffff0b7224 */ /* 0x000fe200078e0013 */
[----:B------:R-:W-:Y:S04]  /*4a80*/  STL [R1+0xae8], R19 ;  /* 0x000ae81301007387 */ /* 0x000fe80000100800 */
[-C--:B------:R-:W-:Y:S01]  /*4a90*/  @P5 LOP3.LUT R11, R11, R10.reuse, RZ, 0x3c, !PT ;  /* 0x0000000a0b0b5212 */ /* 0x080fe200078e3cff */
[----:B------:R0:W-:Y:S03]  /*4aa0*/  STL [R1+0xae4], R10 ;  /* 0x000ae40a01007387 */ /* 0x0001e60000100800 */
[----:B0-----:R-:W-:-:S04]  /*4ab0*/  @P5 LOP3.LUT R10, R11, R10, RZ, 0x3c, !PT ;  /* 0x0000000a0b0a5212 */ /* 0x001fc800078e3cff */
[----:B------:R-:W-:-:S05]  /*4ac0*/  @P5 LOP3.LUT R11, R11, R10, RZ, 0x3c, !PT ;  /* 0x0000000a0b0b5212 */ /* 0x000fca00078e3cff */
[----:B------:R0:W2:Y:S04]  /*4ad0*/  @P5 LDG.E.U8 R93, desc[UR24][R10.64] ;  /* 0x000000180a5d5981 */ /* 0x0000a8000c1e1100 */
[----:B------:R-:W-:Y:S04]  /*4ae0*/  STL [R1+0xaf0], R92 ;  /* 0x000af05c01007387 */ /* 0x000fe80000100800 */
[----:B---3--:R1:W-:Y:S01]  /*4af0*/  STL [R1+0x168], R90 ;  /* 0x0001685a01007387 */ /* 0x0083e20000100800 */
[----:B------:R-:W-:Y:S01]  /*4b00*/  ISETP.GE.U32.AND P4, PT, R9, 0x7fffffb6, PT ;  /* 0x7fffffb60900780c */ /* 0x000fe20003f86070 */
[----:B0-----:R-:W-:Y:S01]  /*4b10*/  @P5 IMAD.MOV.U32 R10, RZ, RZ, R92 ;  /* 0x000000ffff0a5224 */ /* 0x001fe200078e005c */
[----:B------:R-:W-:-:S02]  /*4b20*/  PRMT R9, RZ, 0x7610, R9 ;  /* 0x00007610ff097816 */ /* 0x000fc40000000009 */
        /* <DEDUP_REMOVED lines=14> */
[----:B---3--:R-:W-:Y:S04]  /*4c10*/  STL [R1+0x158], R9 ;  /* 0x0001580901007387 */ /* 0x008fe80000100800 */
[----:B------:R1:W-:Y:S04]  /*4c20*/  STL [R1+0xaf4], R93 ;  /* 0x000af45d01007387 */ /* 0x0003e80000100800 */
[----:B-1----:R-:W3:Y:S04]  /*4c30*/  LDL.LU R93, [R1+0xdec] ;  /* 0x000dec00015d7983 */ /* 0x002ee80000300800 */
[----:B------:R-:W3:Y:S01]  /*4c40*/  LDL.LU R19, [R1+0xde8] ;  /* 0x000de80001137983 */ /* 0x000ee20000300800 */
[----:B------:R-:W-:-:S04]  /*4c50*/  IADD3 R9, P6, PT, R7, UR6, RZ ;  /* 0x0000000607097c10 */ /* 0x000fc8000ffde0ff */
[----:B0-----:R-:W-:Y:S01]  /*4c60*/  IADD3.X R10, PT, PT, R8, UR15, RZ, P6, !PT ;  /* 0x0000000f080a7c10 */ /* 0x001fe2000b7fe4ff */
[----:B------:R-:W-:Y:S01]  /*4c70*/  IMAD.MOV.U32 R11, RZ, RZ, R9 ;  /* 0x000000ffff0b7224 */ /* 0x000fe200078e0009 */
[----:B------:R-:W-:Y:S01]  /*4c80*/  STL [R1+0xb00], R9 ;  /* 0x000b000901007387 */ /* 0x000fe20000100800 */
[----:B------:R-:W-:-:S03]  /*4c90*/  USHF.L.U32 UR5, UR12, 0x1, URZ ;  /* 0x000000010c057899 */ /* 0x000fc600080006ff */
[-C--:B------:R-:W-:Y:S01]  /*4ca0*/  @P5 LOP3.LUT R11, R11, R10.reuse, RZ, 0x3c, !PT ;  /* 0x0000000a0b0b5212 */ /* 0x080fe200078e3cff */
[----:B------:R0:W-:Y:S01]  /*4cb0*/  STL [R1+0xafc], R10 ;  /* 0x000afc0a01007387 */ /* 0x0001e20000100800 */
[----:B------:R-:W-:Y:S02]  /*4cc0*/  USHF.R.S32.HI UR6, URZ, 0x1f, UR5 ;  /* 0x0000001fff067899 */ /* 0x000fe40008011405 */
[----:B0-----:R-:W-:-:S04]  /*4cd0*/  @P5 LOP3.LUT R10, R11, R10, RZ, 0x3c, !PT ;  /* 0x0000000a0b0a5212 */ /* 0x001fc800078e3cff */
[----:B------:R-:W-:Y:S02]  /*4ce0*/  @P5 LOP3.LUT R11, R11, R10, RZ, 0x3c, !PT ;  /* 0x0000000a0b0b5212 */ /* 0x000fe400078e3cff */
[----:B----4-:R-:W-:-:S06]  /*4cf0*/  PRMT R92, RZ, 0x7610, R92 ;  /* 0x00007610ff5c7816 */ /* 0x010fcc000000005c */
[----:B------:R0:W4:Y:S04]  /*4d00*/  @P5 LDG.E.U8 R92, desc[UR24][R10.64] ;  /* 0x000000180a5c5981 */ /* 0x000128000c1e1100 */
[----:B--2---:R1:W-:Y:S02]  /*4d10*/  STL [R1+0x154], R91 ;  /* 0x0001545b01007387 */ /* 0x0043e40000100800 */
[----:B-1----:R-:W-:-:S04]  /*4d20*/  IADD3 R91, P6, PT, R0, UR5, RZ ;  /* 0x00000005005b7c10 */ /* 0x002fc8000ffde0ff */
[----:B0-----:R-:W-:Y:S01]  /*4d30*/  IADD3.X R10, PT, PT, R2, UR6, RZ, P6, !PT ;  /* 0x00000006020a7c10 */ /* 0x001fe2000b7fe4ff */
[----:B------:R-:W-:Y:S01]  /*4d40*/  IMAD.MOV.U32 R11, RZ, RZ, R91 ;  /* 0x000000ffff0b7224 */ /* 0x000fe200078e005b */
[----:B------:R0:W-:Y:S04]  /*4d50*/  STL [R1+0x2e8], R91 ;  /* 0x0002e85b01007387 */ /* 0x0001e80000100800 */
[----:B------:R-:W-:Y:S02]  /*4d60*/  @!P2 LOP3.LUT R11, R11, R10, RZ, 0x3c, !PT ;  /* 0x0000000a0b0ba212 */ /* 0x000fe400078e3cff */
[----:B0-----:R-:W-:-:S05]  /*4d70*/  IADD3 R91, P5, PT, R3, UR5, RZ ;  /* 0x00000005035b7c10 */ /* 0x001fca000ffbe0ff */
[----:B------:R-:W-:Y:S04]  /*4d80*/  STL [R1+0x2f0], R91 ;  /* 0x0002f05b01007387 */ /* 0x000fe80000100800 */
[----:B------:R0:W-:Y:S01]  /*4d90*/  STL [R1+0x2e4], R10 ;  /* 0x0002e40a01007387 */ /* 0x0001e20000100800 */
[----:B---3--:R-:W-:Y:S02]  /*4da0*/  PRMT R19, RZ, 0x7610, R19 ;  /* 0x00007610ff137816 */ /* 0x008fe40000000013 */
[----:B0-----:R-:W-:-:S04]  /*4db0*/  @!P2 LOP3.LUT R10, R11, R10, RZ, 0x3c, !PT ;  /* 0x0000000a0b0aa212 */ /* 0x001fc800078e3cff */
[----:B------:R-:W-:-:S05]  /*4dc0*/  @!P2 LOP3.LUT R11, R11, R10, RZ, 0x3c, !PT ;  /* 0x0000000a0b0ba212 */ /* 0x000fca00078e3cff */
[----:B------:R0:W2:Y:S01]  /*4dd0*/  @!P2 LDG.E.U8 R19, desc[UR24][R10.64] ;  /* 0x000000180a13a981 */ /* 0x0000a2000c1e1100 */
[----:B------:R-:W-:-:S05]  /*4de0*/  VIADD R9, R66, 0xfffffffc ;  /* 0xfffffffc42097836 */ /* 0x000fca0000000000 */
[----:B------:R-:W-:Y:S01]  /*4df0*/  ISETP.GE.U32.AND P6, PT, R9, 0x7fffffbd, PT ;  /* 0x7fffffbd0900780c */ /* 0x000fe20003fc6070 */
[----:B------:R-:W-:Y:S01]  /*4e00*/  IMAD.MOV.U32 R9, RZ, RZ, R91 ;  /* 0x000000ffff097224 */ /* 0x000fe200078e005b */
[----:B------:R-:W-:Y:S02]  /*4e10*/  IADD3.X R91, PT, PT, R4, UR6, RZ, P5, !PT ;  /* 0x00000006045b7c10 */ /* 0x000fe4000affe4ff */
[----:B------:R-:W-:Y:S01]  /*4e20*/  PRMT R93, RZ, 0x7610, R93 ;  /* 0x00007610ff5d7816 */ /* 0x000fe2000000005d */
[----:B0-----:R-:W-:Y:S02]  /*4e30*/  @!P2 IMAD.MOV.U32 R10, RZ, RZ, R9 ;  /* 0x000000ffff0aa224 */ /* 0x001fe400078e0009 */
[----:B------:R-:W-:-:S05]  /*4e40*/  IMAD.MOV.U32 R11, RZ, RZ, R91 ;  /* 0x000000ffff0b7224 */ /* 0x000fca00078e005b */
[----:B------:R0:W3:Y:S04]  /*4e50*/  @!P2 LDG.E.U8 R93, desc[UR24][R10.64] ;  /* 0x000000180a5da981 */ /* 0x0000e8000c1e1100 */
[----:B----4-:R-:W-:Y:S04]  /*4e60*/  STL [R1+0x14c], R92 ;  /* 0x00014c5c01007387 */ /* 0x010fe80000100800 */
[----:B------:R-:W-:Y:S04]  /*4e70*/  STL [R1+0x2ec], R91 ;  /* 0x0002ec5b01007387 */ /* 0x000fe80000100800 */
[----:B--2---:R1:W-:Y:S04]  /*4e80*/  STL [R1+0x148], R19 ;  /* 0x0001481301007387 */ /* 0x0043e80000100800 */
[----:B-1----:R-:W2:Y:S01]  /*4e90*/  LDL.LU R19, [R1+0xde4] ;  /* 0x000de40001137983 */ /* 0x002ea20000300800 */
[----:B------:R-:W-:-:S03]  /*4ea0*/  IADD3 R92, P5, PT, R5, UR5, RZ ;  /* 0x00000005055c7c10 */ /* 0x000fc6000ffbe0ff */
[----:B------:R-:W4:Y:S01]  /*4eb0*/  LDL.LU R91, [R1+0xde0] ;  /* 0x000de000015b7983 */ /* 0x000f220000300800 */
[----:B0-----:R-:W-:-:S03]  /*4ec0*/  IADD3.X R10, PT, PT, R6, UR6, RZ, P5, !PT ;  /* 0x00000006060a7c10 */ /* 0x001fc6000affe4ff */
[----:B------:R-:W-:Y:S02]  /*4ed0*/  STL [R1+0x2f8], R92 ;  /* 0x0002f85c01007387 */ /* 0x000fe40000100800 */
[----:B------:R-:W-:Y:S02]  /*4ee0*/  @!P2 IMAD.MOV.U32 R11, RZ, RZ, R10 ;  /* 0x000000ffff0ba224 */ /* 0x000fe400078e000a */
[----:B---3--:R-:W-:Y:S04]  /*4ef0*/  STL [R1+0x144], R93 ;  /* 0x0001445d01007387 */ /* 0x008fe80000100800 */
[----:B------:R0:W-:Y:S02]  /*4f00*/  STL [R1+0x2f4], R10 ;  /* 0x0002f40a01007387 */ /* 0x0001e40000100800 */
[----:B0-----:R-:W-:Y:S01]  /*4f10*/  @!P2 IMAD.MOV.U32 R10, RZ, RZ, R92 ;  /* 0x000000ffff0aa224 */ /* 0x001fe200078e005c */
[----:B--2---:R-:W-:-:S06]  /*4f20*/  PRMT R19, RZ, 0x7610, R19 ;  /* 0x00007610ff137816 */ /* 0x004fcc0000000013 */
[----:B------:R0:W2:Y:S01]  /*4f30*/  @!P2 LDG.E.U8 R19, desc[UR24][R10.64] ;  /* 0x000000180a13a981 */ /* 0x0000a2000c1e1100 */
[----:B------:R-:W-:-:S05]  /*4f40*/  IADD3 R93, P5, PT, R7, UR5, RZ ;  /* 0x00000005075d7c10 */ /* 0x000fca000ffbe0ff */
[----:B------:R-:W-:Y:S04]  /*4f50*/  STL [R1+0x308], R93 ;  /* 0x0003085d01007387 */ /* 0x000fe80000100800 */
[----:B------:R-:W3:Y:S01]  /*4f60*/  LDL.LU R92, [R1+0xddc] ;  /* 0x000ddc00015c7983 */ /* 0x000ee20000300800 */
[----:B------:R-:W-:Y:S01]  /*4f70*/  UIMAD UR5, UR12, 0xa, URZ ;  /* 0x0000000a0c0578a4 */ /* 0x000fe2000f8e02ff */
[----:B------:R-:W-:Y:S01]  /*4f80*/  IADD3.X R9, PT, PT, R8, UR6, RZ, P5, !PT ;  /* 0x0000000608097c10 */ /* 0x000fe2000affe4ff */
[----:B0-----:R-:W-:Y:S01]  /*4f90*/  @!P2 IMAD.MOV.U32 R10, RZ, RZ, R93 ;  /* 0x000000ffff0aa224 */ /* 0x001fe200078e005d */
[----:B------:R-:W-:Y:S01]  /*4fa0*/  PRMT R90, RZ, 0x7610, R90 ;  /* 0x00007610ff5a7816 */ /* 0x000fe2000000005a */
[----:B------:R-:W-:Y:S02]  /*4fb0*/  USHF.R.S32.HI UR14, URZ, 0x1f, UR5 ;  /* 0x0000001fff0e7899 */ /* 0x000fe40008011405 */
[----:B------:R-:W-:-:S05]  /*4fc0*/  IMAD.MOV.U32 R11, RZ, RZ, R9 ;  /* 0x000000ffff0b7224 */ /* 0x000fca00078e0009 */
[----:B------:R0:W3:Y:S04]  /*4fd0*/  @!P2 LDG.E.U8 R90, desc[UR24][R10.64] ;  /* 0x000000180a5aa981 */ /* 0x0000e8000c1e1100 */
[----:B--2---:R1:W-:Y:S04]  /*4fe0*/  STL [R1+0x140], R19 ;  /* 0x0001401301007387 */ /* 0x0043e80000100800 */
[----:B-1----:R-:W2:Y:S04]  /*4ff0*/  LDL.LU R19, [R1+0xdd8] ;  /* 0x000dd80001137983 */ /* 0x002ea80000300800 */
[----:B------:R1:W-:Y:S01]  /*5000*/  STL [R1+0x2fc], R9 ;  /* 0x0002fc0901007387 */ /* 0x0003e20000100800 */
[----:B------:R-:W-:-:S02]  /*5010*/  IADD3 R93, P2, PT, R3, UR5, RZ ;  /* 0x00000005035d7c10 */ /* 0x000fc4000ff5e0ff */
[----:B-1----:R-:W-:-:S04]  /*5020*/  IADD3 R9, P5, PT, R0, UR5, RZ ;  /* 0x0000000500097c10 */ /* 0x002fc8000ffbe0ff */
[----:B0-----:R-:W-:Y:S01]  /*5030*/  IADD3.X R10, PT, PT, R2, UR14, RZ, P5, !PT ;  /* 0x0000000e020a7c10 */ /* 0x001fe2000affe4ff */
[----:B------:R-:W-:Y:S01]  /*5040*/  IMAD.MOV.U32 R11, RZ, RZ, R9 ;  /* 0x000000ffff0b7224 */ /* 0x000fe200078e0009 */
[----:B------:R-:W-:Y:S04]  /*5050*/  STL [R1+0x66c], R9 ;  /* 0x00066c0901007387 */ /* 0x000fe80000100800 */
[-C--:B------:R-:W-:Y:S01]  /*5060*/  @!P4 LOP3.LUT R11, R11, R10.reuse, RZ, 0x3c, !PT ;  /* 0x0000000a0b0bc212 */ /* 0x080fe200078e3cff */
[----:B------:R-:W-:Y:S04]  /*5070*/  STL [R1+0x674], R93 ;  /* 0x0006745d01007387 */ /* 0x000fe80000100800 */
[----:B------:R0:W-:Y:S02]  /*5080*/  STL [R1+0x668], R10 ;  /* 0x0006680a01007387 */ /* 0x0001e40000100800 */
[----:B0-----:R-:W-:-:S04]  /*5090*/  @!P4 LOP3.LUT R10, R11, R10, RZ, 0x3c, !PT ;  /* 0x0000000a0b0ac212 */ /* 0x001fc800078e3cff */
[----:B------:R-:W-:Y:S02]  /*50a0*/  @!P4 LOP3.LUT R11, R11, R10, RZ, 0x3c, !PT ;  /* 0x0000000a0b0bc212 */ /* 0x000fe400078e3cff */
[----:B--2---:R-:W-:-:S06]  /*50b0*/  PRMT R19, RZ, 0x7610, R19 ;  /* 0x00007610ff137816 */ /* 0x004fcc0000000013 */
[----:B------:R0:W2:Y:S04]  /*50c0*/  @!P4 LDG.E.U8 R19, desc[UR24][R10.64] ;  /* 0x000000180a13c981 */ /* 0x0000a8000c1e1100 */
[----:B---3--:R1:W-:Y:S01]  /*50d0*/  STL [R1+0x13c], R90 ;  /* 0x00013c5a01007387 */ /* 0x0083e20000100800 */
[----:B------:R-:W-:Y:S02]  /*50e0*/  PRMT R92, RZ, 0x7610, R92 ;  /* 0x00007610ff5c7816 */ /* 0x000fe4000000005c */
[----:B-1----:R-:W-:Y:S01]  /*50f0*/  IADD3.X R90, PT, PT, R4, UR14, RZ, P2, !PT ;  /* 0x0000000e045a7c10 */ /* 0x002fe200097fe4ff */
[----:B0-----:R-:W-:-:S04]  /*5100*/  @!P4 IMAD.MOV.U32 R10, RZ, RZ, R93 ;  /* 0x000000ffff0ac224 */ /* 0x001fc800078e005d */
[----:B------:R-:W-:-:S05]  /*5110*/  @!P4 IMAD.MOV.U32 R11, RZ, RZ, R90 ;  /* 0x000000ffff0bc224 */ /* 0x000fca00078e005a */
[----:B------:R0:W3:Y:S04]  /*5120*/  @!P4 LDG.E.U8 R92, desc[UR24][R10.64] ;  /* 0x000000180a5cc981 */ /* 0x0000e8000c1e1100 */
[----:B--2---:R1:W-:Y:S04]  /*5130*/  STL [R1+0x138], R19 ;  /* 0x0001381301007387 */ /* 0x0043e80000100800 */
[----:B-1----:R-:W2:Y:S01]  /*5140*/  LDL.LU R19, [R1+0xdd4] ;  /* 0x000dd40001137983 */ /* 0x002ea20000300800 */
[----:B------:R-:W-:-:S04]  /*5150*/  SHF.R.U32.HI R9, RZ, 0xd, R16 ;  /* 0x0000000dff097819 */ /* 0x000fc80000011610 */
[----:B------:R-:W-:Y:S02]  /*5160*/  LOP3.LUT P5, RZ, R9, 0x1, RZ, 0xc0, !PT ;  /* 0x0000000109ff7812 */ /* 0x000fe400078ac0ff */
[----:B------:R-:W-:Y:S01]  /*5170*/  IADD3 R9, P2, PT, R5, UR5, RZ ;  /* 0x0000000505097c10 */ /* 0x000fe2000ff5e0ff */
[----:B------:R1:W-:Y:S03]  /*5180*/  STL [R1+0x670], R90 ;  /* 0x0006705a01007387 */ /* 0x0003e60000100800 */
[----:B0-----:R-:W-:Y:S01]  /*5190*/  IADD3.X R10, PT, PT, R6, UR14, RZ, P2, !PT ;  /* 0x0000000e060a7c10 */ /* 0x001fe200097fe4ff */
[----:B------:R-:W-:-:S05]  /*51a0*/  IMAD.MOV.U32 R11, RZ, RZ, R9 ;  /* 0x000000ffff0b7224 */ /* 0x000fca00078e0009 */
[-C--:B------:R-:W-:Y:S01]  /*51b0*/  @!P4 LOP3.LUT R11, R11, R10.reuse, RZ, 0x3c, !PT ;  /* 0x0000000a0b0bc212 */ /* 0x080fe200078e3cff */
[----:B-1----:R-:W2:Y:S04]  /*51c0*/  LDL.LU R90, [R1+0xdd0] ;  /* 0x000dd000015a7983 */ /* 0x002ea80000300800 */
[----:B------:R-:W2:Y:S04]  /*51d0*/  LDL.LU R93, [R1+0xdcc] ;  /* 0x000dcc00015d7983 */ /* 0x000ea80000300800 */
[----:B------:R-:W-:Y:S04]  /*51e0*/  STL [R1+0x67c], R9 ;  /* 0x00067c0901007387 */ /* 0x000fe80000100800 */
[----:B---3--:R-:W-:Y:S04]  /*51f0*/  STL [R1+0x130], R92 ;  /* 0x0001305c01007387 */ /* 0x008fe80000100800 */
[----:B------:R0:W-:Y:S02]  /*5200*/  STL [R1+0x678], R10 ;  /* 0x0006780a01007387 */ /* 0x0001e40000100800 */
[----:B0-----:R-:W-:-:S04]  /*5210*/  @!P4 LOP3.LUT R10, R11, R10, RZ, 0x3c, !PT ;  /* 0x0000000a0b0ac212 */ /* 0x001fc800078e3cff */
[----:B------:R-:W-:Y:S02]  /*5220*/  @!P4 LOP3.LUT R11, R11, R10, RZ, 0x3c, !PT ;  /* 0x0000000a0b0bc212 */ /* 0x000fe400078e3cff */
[----:B------:R-:W-:-:S04]  /*5230*/  IADD3 R92, P2, PT, R7, UR5, RZ ;  /* 0x00000005075c7c10 */ /* 0x000fc8000ff5e0ff */
[----:B------:R-:W-:Y:S02]  /*5240*/  IADD3.X R9, PT, PT, R8, UR14, RZ, P2, !PT ;  /* 0x0000000e08097c10 */ /* 0x000fe400097fe4ff */
[----:B----4-:R-:W-:Y:S02]  /*5250*/  PRMT R91, RZ, 0x7610, R91 ;  /* 0x00007610ff5b7816 */ /* 0x010fe4000000005b */
[----:B--2---:R-:W-:-:S06]  /*5260*/  PRMT R19, RZ, 0x7610, R19 ;  /* 0x00007610ff137816 */ /* 0x004fcc0000000013 */
[----:B------:R0:W2:Y:S02]  /*5270*/  @!P4 LDG.E.U8 R19, desc[UR24][R10.64] ;  /* 0x000000180a13c981 */ /* 0x0000a4000c1e1100 */
[----:B0-----:R-:W-:Y:S02]  /*5280*/  IMAD.MOV.U32 R11, RZ, RZ, R9 ;  /* 0x000000ffff0b7224 */ /* 0x001fe400078e0009 */
[----:B------:R-:W-:-:S05]  /*5290*/  @!P4 IMAD.MOV.U32 R10, RZ, RZ, R92 ;  /* 0x000000ffff0ac224 */ /* 0x000fca00078e005c */
[----:B------:R0:W3:Y:S01]  /*52a0*/  @!P4 LDG.E.U8 R91, desc[UR24][R10.64] ;  /* 0x000000180a5bc981 */ /* 0x0000e2000c1e1100 */
[----:B------:R-:W-:-:S03]  /*52b0*/  UIMAD UR6, UR12, 0x12, URZ ;  /* 0x000000120c0678a4 */ /* 0x000fc6000f8e02ff */
[----:B------:R1:W-:Y:S01]  /*52c0*/  STL [R1+0x684], R92 ;  /* 0x0006845c01007387 */ /* 0x0003e20000100800 */
[----:B------:R-:W-:-:S03]  /*52d0*/  USHF.R.S32.HI UR15, URZ, 0x1f, UR6 ;  /* 0x0000001fff0f7899 */ /* 0x000fc60008011406 */
[----:B------:R4:W-:Y:S01]  /*52e0*/  STL [R1+0x680], R9 ;  /* 0x0006800901007387 */ /* 0x0009e20000100800 */
[----:B------:R-:W-:Y:S02]  /*52f0*/  PRMT R93, RZ, 0x7610, R93 ;  /* 0x00007610ff5d7816 */ /* 0x000fe4000000005d */
[----:B-1----:R-:W-:Y:S02]  /*5300*/  IADD3 R92, P4, PT, R3, UR6, RZ ;  /* 0x00000006035c7c10 */ /* 0x002fe4000ff9e0ff */
[----:B----4-:R-:W-:Y:S01]  /*5310*/  SHF.R.U32.HI R9, RZ, 0x5, R16 ;  /* 0x00000005ff097819 */ /* 0x010fe20000011610 */
        /* <DEDUP_REMOVED lines=12> */
[----:B------:R-:W-:Y:S01]  /*53e0*/  LOP3.LUT P2, RZ, R9, 0x1, RZ, 0xc0, !PT ;  /* 0x0000000109ff7812 */ /* 0x000fe2000784c0ff */
        /* <DEDUP_REMOVED lines=41> */
[----:B---3--:R-:W-:Y:S02]  /*5680*/  PRMT R19, RZ, 0x7610, R19 ;  /* 0x00007610ff137816 */ /* 0x008fe40000000013 */
[----:B0-----:R-:W-:-:S04]  /*5690*/  @P2 LOP3.LUT R10, R11, R10, RZ, 0x3c, !PT ;  /* 0x0000000a0b0a2212 */ /* 0x001fc800078e3cff */
[----:B------:R-:W-:-:S05]  /*56a0*/  @P2 LOP3.LUT R11, R11, R10, RZ, 0x3c, !PT ;  /* 0x0000000a0b0b2212 */ /* 0x000fca00078e3cff */
[----:B------:R-:W2:Y:S01]  /*56b0*/  @P2 LDG.E.U8 R19, desc[UR24][R10.64] ;  /* 0x000000180a132981 */ /* 0x000ea2000c1e1100 */
[----:B------:R-:W-:-:S04]  /*56c0*/  SHF.R.U64 R9, R12, 0x1d, RZ ;  /* 0x0000001d0c097819 */ /* 0x000fc800000012ff */
[----:B------:R-:W-:Y:S01]  /*56d0*/  LOP3.LUT P4, RZ, R9, 0x1, RZ, 0xc0, !PT ;  /* 0x0000000109ff7812 */ /* 0x000fe2000788c0ff */
[----:B------:R-:W-:Y:S01]  /*56e0*/  IMAD.MOV.U32 R9, RZ, RZ, R90 ;  /* 0x000000ffff097224 */ /* 0x000fe200078e005a */
[----:B------:R-:W-:Y:S01]  /*56f0*/  IADD3.X R90, PT, PT, R4, UR6, RZ, P5, !PT ;  /* 0x00000006045a7c10 */ /* 0x000fe2000affe4ff */
[----:B----4-:R-:W-:Y:S04]  /*5700*/  STL [R1+0x118], R92 ;  /* 0x0001185c01007387 */ /* 0x010fe80000100800 */
        /* <DEDUP_REMOVED lines=76> */
[----:B-1----:R-:W-:Y:S02]  /*5bd0*/  IADD3 R92, P4, PT, R3, UR6, RZ ;  /* 0x00000006035c7c10 */ /* 0x002fe4000ff9e0ff */
[----:B0-----:R-:W-:Y:S01]  /*5be0*/  SHF.R.U64 R9, R12, 0xd, RZ ;  /* 0x0000000d0c097819 */ /* 0x001fe200000012ff */
        /* <DEDUP_REMOVED lines=57> */
[----:B------:R0:W2:Y:S01]  /*5f80*/  @P2 LDG.E.U8 R19, desc[UR24][R10.64] ;  /* 0x000000180a132981 */ /* 0x0000a2000c1e1100 */
[----:B------:R-:W-:-:S04]  /*5f90*/  SHF.R.U64 R9, R12, 0x5, RZ ;  /* 0x000000050c097819 */ /* 0x000fc800000012ff */
[----:B------:R-:W-:Y:S01]  /*5fa0*/  LOP3.LUT P4, RZ, R9, 0x1, RZ, 0xc0, !PT ;  /* 0x0000000109ff7812 */ /* 0x000fe2000788c0ff */
[----:B------:R-:W-:Y:S01]  /*5fb0*/  IMAD.MOV.U32 R9, RZ, RZ, R91 ;  /* 0x000000ffff097224 */ /* 0x000fe200078e005b */
[----:B------:R-:W-:Y:S02]  /*5fc0*/  IADD3.X R91, PT, PT, R4, UR14, RZ, P5, !PT ;  /* 0x0000000e045b7c10 */ /* 0x000fe4000affe4ff */
[----:B------:R-:W-:Y:S01]  /*5fd0*/  PRMT R90, RZ, 0x7610, R90 ;  /* 0x00007610ff5a7816 */ /* 0x000fe2000000005a */
[----:B0-----:R-:W-:Y:S02]  /*5fe0*/  @P2 IMAD.MOV.U32 R10, RZ, RZ, R9 ;  /* 0x000000ffff0a2224 */ /* 0x001fe400078e0009 */
[----:B------:R-:W-:-:S05]  /*5ff0*/  IMAD.MOV.U32 R11, RZ, RZ, R91 ;  /* 0x000000ffff0b7224 */ /* 0x000fca00078e005b */
[----:B------:R0:W4:Y:S04]  /*6000*/  @P2 LDG.E.U8 R90, desc[UR24][R10.64] ;  /* 0x000000180a5a2981 */ /* 0x000128000c1e1100 */
[----:B---3--:R-:W-:Y:S04]  /*6010*/  STL [R1+0xe8], R92 ;  /* 0x0000e85c01007387 */ /* 0x008fe80000100800 */
[----:B------:R-:W-:Y:S04]  /*6020*/  STL [R1+0xa4c], R91 ;  /* 0x000a4c5b01007387 */ /* 0x000fe80000100800 */
[----:B--2---:R1:W-:Y:S04]  /*6030*/  STL [R1+0xe4], R19 ;  /* 0x0000e41301007387 */ /* 0x0043e80000100800 */
[----:B-1----:R-:W2:Y:S01]  /*6040*/  LDL.LU R19, [R1+0xd8c] ;  /* 0x000d8c0001137983 */ /* 0x002ea20000300800 */
[----:B------:R-:W-:-:S03]  /*6050*/  IADD3 R92, P5, PT, R5, UR5, RZ ;  /* 0x00000005055c7c10 */ /* 0x000fc6000ffbe0ff */
[----:B------:R-:W3:Y:S01]  /*6060*/  LDL.LU R91, [R1+0xd88] ;  /* 0x000d8800015b7983 */ /* 0x000ee20000300800 */
[----:B0-----:R-:W-:Y:S01]  /*6070*/  IADD3.X R11, PT, PT, R6, UR14, RZ, P5, !PT ;  /* 0x0000000e060b7c10 */ /* 0x001fe2000affe4ff */
[----:B------:R-:W-:Y:S01]  /*6080*/  @P2 IMAD.MOV.U32 R10, RZ, RZ, R92 ;  /* 0x000000ffff0a2224 */ /* 0x000fe200078e005c */
[----:B------:R-:W-:Y:S01]  /*6090*/  PRMT R93, RZ, 0x7610, R93 ;  /* 0x00007610ff5d7816 */ /* 0x000fe2000000005d */
[----:B------:R-:W-:Y:S04]  /*60a0*/  STL [R1+0xa58], R92 ;  /* 0x000a585c01007387 */ /* 0x000fe80000100800 */
[----:B----4-:R0:W-:Y:S04]  /*60b0*/  STL [R1+0xe0], R90 ;  /* 0x0000e05a01007387 */ /* 0x0101e80000100800 */
[----:B------:R1:W4:Y:S01]  /*60c0*/  @P2 LDG.E.U8 R93, desc[UR24][R10.64] ;  /* 0x000000180a5d2981 */ /* 0x000322000c1e1100 */
[----:B0-----:R-:W-:-:S04]  /*60d0*/  IADD3 R90, P5, PT, R7, UR5, RZ ;  /* 0x00000005075a7c10 */ /* 0x001fc8000ffbe0ff */
[----:B------:R-:W-:Y:S01]  /*60e0*/  IADD3.X R9, PT, PT, R8, UR14, RZ, P5, !PT ;  /* 0x0000000e08097c10 */ /* 0x000fe2000affe4ff */
[----:B------:R0:W-:Y:S01]  /*60f0*/  STL [R1+0xa54], R11 ;  /* 0x000a540b01007387 */ /* 0x0001e20000100800 */
[----:B-1----:R-:W-:-:S03]  /*6100*/  @P2 IMAD.MOV.U32 R10, RZ, RZ, R90 ;  /* 0x000000ffff0a2224 */ /* 0x002fc600078e005a */
[----:B0-----:R-:W-:Y:S01]  /*6110*/  IMAD.MOV.U32 R11, RZ, RZ, R9 ;  /* 0x000000ffff0b7224 */ /* 0x001fe200078e0009 */
[----:B------:R-:W-:Y:S04]  /*6120*/  STL [R1+0xa60], R90 ;  /* 0x000a605a01007387 */ /* 0x000fe80000100800 */
[----:B------:R-:W3:Y:S01]  /*6130*/  LDL.LU R92, [R1+0xd84] ;  /* 0x000d8400015c7983 */ /* 0x000ee20000300800 */
[----:B--2---:R-:W-:-:S06]  /*6140*/  PRMT R19, RZ, 0x7610, R19 ;  /* 0x00007610ff137816 */ /* 0x004fcc0000000013 */
[----:B------:R0:W2:Y:S01]  /*6150*/  @P2 LDG.E.U8 R19, desc[UR24][R10.64] ;  /* 0x000000180a132981 */ /* 0x0000a2000c1e1100 */
[----:B------:R-:W-:-:S04]  /*6160*/  UIMAD UR6, UR12, 0x3a, URZ ;  /* 0x0000003a0c0678a4 */ /* 0x000fc8000f8e02ff */
[----:B------:R-:W-:Y:S01]  /*6170*/  USHF.R.S32.HI UR14, URZ, 0x1f, UR6 ;  /* 0x0000001fff0e7899 */ /* 0x000fe20008011406 */
[----:B----4-:R1:W-:Y:S04]  /*6180*/  STL [R1+0xdc], R93 ;  /* 0x0000dc5d01007387 */ /* 0x0103e80000100800 */
[----:B-1----:R-:W4:Y:S04]  /*6190*/  LDL.LU R93, [R1+0xd80] ;  /* 0x000d8000015d7983 */ /* 0x002f280000300800 */
[----:B------:R1:W-:Y:S02]  /*61a0*/  STL [R1+0xa5c], R9 ;  /* 0x000a5c0901007387 */ /* 0x0003e40000100800 */
[----:B-1----:R-:W-:-:S04]  /*61b0*/  IADD3 R9, P5, PT, R0, UR6, RZ ;  /* 0x0000000600097c10 */ /* 0x002fc8000ffbe0ff */
[----:B0-----:R-:W-:Y:S01]  /*61c0*/  IADD3.X R10, PT, PT, R2, UR14, RZ, P5, !PT ;  /* 0x0000000e020a7c10 */ /* 0x001fe2000affe4ff */
[----:B------:R-:W-:Y:S01]  /*61d0*/  STL [R1+0xb08], R9 ;  /* 0x000b080901007387 */ /* 0x000fe20000100800 */
[----:B------:R-:W-:-:S05]  /*61e0*/  IMAD.MOV.U32 R11, RZ, RZ, R9 ;  /* 0x000000ffff0b7224 */ /* 0x000fca00078e0009 */
[----:B------:R-:W-:Y:S02]  /*61f0*/  @P4 LOP3.LUT R11, R11, R10, RZ, 0x3c, !PT ;  /* 0x0000000a0b0b4212 */ /* 0x000fe400078e3cff */
[----:B---3--:R-:W-:Y:S01]  /*6200*/  PRMT R92, RZ, 0x7610, R92 ;  /* 0x00007610ff5c7816 */ /* 0x008fe2000000005c */
[----:B--2---:R0:W-:Y:S02]  /*6210*/  STL [R1+0xd8], R19 ;  /* 0x0000d81301007387 */ /* 0x0041e40000100800 */
[----:B0-----:R-:W-:-:S05]  /*6220*/  IADD3 R19, P2, PT, R3, UR6, RZ ;  /* 0x0000000603137c10 */ /* 0x001fca000ff5e0ff */
[----:B------:R-:W-:Y:S04]  /*6230*/  STL [R1+0xb10], R19 ;  /* 0x000b101301007387 */ /* 0x000fe80000100800 */
[----:B------:R0:W-:Y:S02]  /*6240*/  STL [R1+0xb04], R10 ;  /* 0x000b040a01007387 */ /* 0x0001e40000100800 */
[----:B0-----:R-:W-:-:S04]  /*6250*/  @P4 LOP3.LUT R10, R11, R10, RZ, 0x3c, !PT ;  /* 0x0000000a0b0a4212 */ /* 0x001fc800078e3cff */
[----:B------:R-:W-:-:S05]  /*6260*/  @P4 LOP3.LUT R11, R11, R10, RZ, 0x3c, !PT ;  /* 0x0000000a0b0b4212 */ /* 0x000fca00078e3cff */
[----:B------:R0:W2:Y:S01]  /*6270*/  @P4 LDG.E.U8 R92, desc[UR24][R10.64] ;  /* 0x000000180a5c4981 */ /* 0x0000a2000c1e1100 */
[----:B------:R-:W-:Y:S02]  /*6280*/  IADD3.X R90, PT, PT, R4, UR14, RZ, P2, !PT ;  /* 0x0000000e045a7c10 */ /* 0x000fe400097fe4ff */
[----:B----4-:R-:W-:Y:S01]  /*6290*/  PRMT R93, RZ, 0x7610, R93 ;  /* 0x00007610ff5d7816 */ /* 0x010fe2000000005d */
[----:B0-----:R-:W-:Y:S02]  /*62a0*/  @P4 IMAD.MOV.U32 R10, RZ, RZ, R19 ;  /* 0x000000ffff0a4224 */ /* 0x001fe400078e0013 */
[----:B------:R-:W-:-:S05]  /*62b0*/  @P4 IMAD.MOV.U32 R11, RZ, RZ, R90 ;  /* 0x000000ffff0b4224 */ /* 0x000fca00078e005a */
[----:B------:R0:W3:Y:S01]  /*62c0*/  @P4 LDG.E.U8 R93, desc[UR24][R10.64] ;  /* 0x000000180a5d4981 */ /* 0x0000e2000c1e1100 */
[----:B------:R-:W-:-:S05]  /*62d0*/  VIADD R9, R66, 0xfffffff4 ;  /* 0xfffffff442097836 */ /* 0x000fca0000000000 */
[----:B------:R-:W-:Y:S02]  /*62e0*/  ISETP.GE.U32.AND P5, PT, R9, 0x7fffffb5, PT ;  /* 0x7fffffb50900780c */ /* 0x000fe40003fa6070 */
[----:B------:R-:W-:Y:S01]  /*62f0*/  IADD3 R9, P2, PT, R5, UR6, RZ ;  /* 0x0000000605097c10 */ /* 0x000fe2000ff5e0ff */
[----:B--2---:R1:W-:Y:S04]  /*6300*/  STL [R1+0xd4], R92 ;  /* 0x0000d45c01007387 */ /* 0x0043e80000100800 */
[----:B-1----:R-:W2:Y:S01]  /*6310*/  LDL.LU R92, [R1+0xd7c] ;  /* 0x000d7c00015c7983 */ /* 0x002ea20000300800 */
[----:B0-----:R-:W-:Y:S01]  /*6320*/  IMAD.MOV.U32 R11, RZ, RZ, R9 ;  /* 0x000000ffff0b7224 */ /* 0x001fe200078e0009 */
[----:B------:R-:W-:Y:S02]  /*6330*/  IADD3.X R10, PT, PT, R6, UR14, RZ, P2, !PT ;  /* 0x0000000e060a7c10 */ /* 0x000fe400097fe4ff */
[----:B------:R0:W-:Y:S02]  /*6340*/  STL [R1+0xb0c], R90 ;  /* 0x000b0c5a01007387 */ /* 0x0001e40000100800 */
[----:B------:R-:W-:-:S02]  /*6350*/  @P4 LOP3.LUT R11, R11, R10, RZ, 0x3c, !PT ;  /* 0x0000000a0b0b4212 */ /* 0x000fc400078e3cff */
[----:B0-----:R-:W4:Y:S04]  /*6360*/  LDL.LU R90, [R1+0xd78] ;  /* 0x000d7800015a7983 */ /* 0x001f280000300800 */
[----:B------:R-:W4:Y:S04]  /*6370*/  LDL.LU R19, [R1+0xd74] ;  /* 0x000d740001137983 */ /* 0x000f280000300800 */
[----:B------:R-:W-:Y:S04]  /*6380*/  STL [R1+0xb18], R9 ;  /* 0x000b180901007387 */ /* 0x000fe80000100800 */
[----:B---3--:R-:W-:Y:S04]  /*6390*/  STL [R1+0xd0], R93 ;  /* 0x0000d05d01007387 */ /* 0x008fe80000100800 */
[----:B------:R0:W-:Y:S01]  /*63a0*/  STL [R1+0xb14], R10 ;  /* 0x000b140a01007387 */ /* 0x0001e20000100800 */
[----:B------:R-:W-:-:S02]  /*63b0*/  PRMT R91, RZ, 0x7610, R91 ;  /* 0x00007610ff5b7816 */ /* 0x000fc4000000005b */
[----:B0-----:R-:W-:-:S04]  /*63c0*/  @P4 LOP3.LUT R10, R11, R10, RZ, 0x3c, !PT ;  /* 0x0000000a0b0a4212 */ /* 0x001fc800078e3cff */
[----:B------:R-:W-:Y:S02]  /*63d0*/  @P4 LOP3.LUT R11, R11, R10, RZ, 0x3c, !PT ;  /* 0x0000000a0b0b4212 */ /* 0x000fe400078e3cff */
[----:B------:R-:W-:-:S03]  /*63e0*/  IADD3 R93, P2, PT, R7, UR6, RZ ;  /* 0x00000006075d7c10 */ /* 0x000fc6000ff5e0ff */
[----:B------:R0:W3:Y:S01]  /*63f0*/  @P4 LDG.E.U8 R91, desc[UR24][R10.64] ;  /* 0x000000180a5b4981 */ /* 0x0000e2000c1e1100 */
[----:B------:R-:W-:-:S05]  /*6400*/  IADD3.X R9, PT, PT, R8, UR14, RZ, P2, !PT ;  /* 0x0000000e08097c10 */ /* 0x000fca00097fe4ff */
[----:B0-----:R-:W-:Y:S02]  /*6410*/  IMAD.MOV.U32 R11, RZ, RZ, R9 ;  /* 0x000000ffff0b7224 */ /* 0x001fe400078e0009 */
[----:B------:R-:W-:Y:S01]  /*6420*/  @P4 IMAD.MOV.U32 R10, RZ, RZ, R93 ;  /* 0x000000ffff0a4224 */ /* 0x000fe200078e005d */
[----:B--2---:R-:W-:-:S06]  /*6430*/  PRMT R92, RZ, 0x7610, R92 ;  /* 0x00007610ff5c7816 */ /* 0x004fcc000000005c */
[----:B------:R0:W2:Y:S01]  /*6440*/  @P4 LDG.E.U8 R92, desc[UR24][R10.64] ;  /* 0x000000180a5c4981 */ /* 0x0000a2000c1e1100 */
[----:B------:R-:W-:-:S03]  /*6450*/  UIMAD UR5, UR12, 0x3, URZ ;  /* 0x000000030c0578a4 */ /* 0x000fc6000f8e02ff */
[----:B------:R-:W-:Y:S01]  /*6460*/  STL [R1+0xb20], R93 ;  /* 0x000b205d01007387 */ /* 0x000fe20000100800 */
[----:B------:R-:W-:-:S03]  /*6470*/  USHF.R.S32.HI UR6, URZ, 0x1f, UR5 ;  /* 0x0000001fff067899 */ /* 0x000fc60008011405 */
[----:B------:R-:W-:Y:S01]  /*6480*/  STL [R1+0xb1c], R9 ;  /* 0x000b1c0901007387 */ /* 0x000fe20000100800 */
[----:B----4-:R-:W-:-:S03]  /*6490*/  PRMT R19, RZ, 0x7610, R19 ;  /* 0x00007610ff137816 */ /* 0x010fc60000000013 */
[----:B---3--:R1:W-:Y:S02]  /*64a0*/  STL [R1+0xcc], R91 ;  /* 0x0000cc5b01007387 */ /* 0x0083e40000100800 */
[----:B-1----:R-:W-:-:S04]  /*64b0*/  IADD3 R91, P2, PT, R0, UR5, RZ ;  /* 0x00000005005b7c10 */ /* 0x002fc8000ff5e0ff */
[----:B0-----:R-:W-:Y:S01]  /*64c0*/  IADD3.X R10, PT, PT, R2, UR6, RZ, P2, !PT ;  /* 0x00000006020a7c10 */ /* 0x001fe200097fe4ff */
[----:B------:R-:W-:Y:S01]  /*64d0*/  IMAD.MOV.U32 R11, RZ, RZ, R91 ;  /* 0x000000ffff0b7224 */ /* 0x000fe200078e005b */
[----:B------:R-:W-:Y:S04]  /*64e0*/  STL [R1+0x310], R91 ;  /* 0x0003105b01007387 */ /* 0x000fe80000100800 */
[-C--:B------:R-:W-:Y:S01]  /*64f0*/  @!P6 LOP3.LUT R11, R11, R10.reuse, RZ, 0x3c, !PT ;  /* 0x0000000a0b0be212 */ /* 0x080fe200078e3cff */
[----:B--2---:R-:W-:Y:S04]  /*6500*/  STL [R1+0xc8], R92 ;  /* 0x0000c85c01007387 */ /* 0x004fe80000100800 */
[----:B------:R0:W-:Y:S02]  /*6510*/  STL [R1+0x30c], R10 ;  /* 0x00030c0a01007387 */ /* 0x0001e40000100800 */
[----:B0-----:R-:W-:-:S04]  /*6520*/  @!P6 LOP3.LUT R10, R11, R10, RZ, 0x3c, !PT ;  /* 0x0000000a0b0ae212 */ /* 0x001fc800078e3cff */
[----:B------:R-:W-:-:S05]  /*6530*/  @!P6 LOP3.LUT R11, R11, R10, RZ, 0x3c, !PT ;  /* 0x0000000a0b0be212 */ /* 0x000fca00078e3cff */
[----:B------:R0:W2:Y:S01]  /*6540*/  @!P6 LDG.E.U8 R19, desc[UR24][R10.64] ;  /* 0x000000180a13e981 */ /* 0x0000a2000c1e1100 */
[----:B------:R-:W-:Y:S01]  /*6550*/  IADD3 R92, P4, PT, R3, UR5, RZ ;  /* 0x00000005035c7c10 */ /* 0x000fe2000ff9e0ff */
[----:B------:R-:W-:-:S03]  /*6560*/  VIADD R9, R66, 0xfffffffb ;  /* 0xfffffffb42097836 */ /* 0x000fc60000000000 */
[----:B------:R-:W-:Y:S02]  /*6570*/  IADD3.X R91, PT, PT, R4, UR6, RZ, P4, !PT ;  /* 0x00000006045b7c10 */ /* 0x000fe4000a7fe4ff */
[----:B------:R-:W-:Y:S02]  /*6580*/  ISETP.GE.U32.AND P2, PT, R9, 0x7fffffbc, PT ;  /* 0x7fffffbc0900780c */ /* 0x000fe40003f46070 */
[----:B------:R-:W-:Y:S01]  /*6590*/  PRMT R9, RZ, 0x7610, R9 ;  /* 0x00007610ff097816 */ /* 0x000fe20000000009 */
[----:B0-----:R-:W-:Y:S02]  /*65a0*/  @!P6 IMAD.MOV.U32 R10, RZ, RZ, R92 ;  /* 0x000000ffff0ae224 */ /* 0x001fe400078e005c */
[----:B------:R-:W-:-:S05]  /*65b0*/  @!P6 IMAD.MOV.U32 R11, RZ, RZ, R91 ;  /* 0x000000ffff0be224 */ /* 0x000fca00078e005b */
[----:B------:R0:W3:Y:S01]  /*65c0*/  @!P6 LDG.E.U8 R9, desc[UR24][R10.64] ;  /* 0x000000180a09e981 */ /* 0x0000e2000c1e1100 */
[----:B------:R-:W-:-:S03]  /*65d0*/  IADD3 R93, P4, PT, R5, UR5, RZ ;  /* 0x00000005055d7c10 */ /* 0x000fc6000ff9e0ff */
[----:B------:R-:W-:Y:S04]  /*65e0*/  STL [R1+0x318], R92 ;  /* 0x0003185c01007387 */ /* 0x000fe80000100800 */
[----:B------:R1:W-:Y:S04]  /*65f0*/  STL [R1+0x314], R91 ;  /* 0x0003145b01007387 */ /* 0x0003e80000100800 */
[----:B------:R-:W-:Y:S04]  /*6600*/  STL [R1+0x320], R93 ;  /* 0x0003205d01007387 */ /* 0x000fe80000100800 */
[----:B--2---:R2:W-:Y:S04]  /*6610*/  STL [R1+0xc4], R19 ;  /* 0x0000c41301007387 */ /* 0x0045e80000100800 */
[----:B-1----:R-:W4:Y:S01]  /*6620*/  LDL.LU R91, [R1+0xd70] ;  /* 0x000d7000015b7983 */ /* 0x002f220000300800 */
[----:B------:R-:W-:Y:S01]  /*6630*/  PRMT R90, RZ, 0x7610, R90 ;  /* 0x00007610ff5a7816 */ /* 0x000fe2000000005a */
[----:B0-----:R-:W-:-:S02]  /*6640*/  @!P6 IMAD.MOV.U32 R10, RZ, RZ, R93 ;  /* 0x000000ffff0ae224 */ /* 0x001fc400078e005d */
[----:B------:R-:W4:Y:S01]  /*6650*/  LDL.LU R92, [R1+0xd6c] ;  /* 0x000d6c00015c7983 */ /* 0x000f220000300800 */
[----:B--2---:R-:W-:-:S05]  /*6660*/  IADD3.X R19, PT, PT, R6, UR6, RZ, P4, !PT ;  /* 0x0000000606137c10 */ /* 0x004fca000a7fe4ff */
[----:B------:R-:W-:Y:S01]  /*6670*/  @!P6 IMAD.MOV.U32 R11, RZ, RZ, R19 ;  /* 0x000000ffff0be224 */ /* 0x000fe200078e0013 */
[----:B---3--:R0:W-:Y:S04]  /*6680*/  STL [R1+0xc0], R9 ;  /* 0x0000c00901007387 */ /* 0x0081e80000100800 */
[----:B------:R1:W2:Y:S01]  /*6690*/  @!P6 LDG.E.U8 R90, desc[UR24][R10.64] ;  /* 0x000000180a5ae981 */ /* 0x0002a2000c1e1100 */
[----:B0-----:R-:W-:-:S03]  /*66a0*/  IADD3 R9, P4, PT, R7, UR5, RZ ;  /* 0x0000000507097c10 */ /* 0x001fc6000ff9e0ff */
[----:B------:R0:W-:Y:S01]  /*66b0*/  STL [R1+0x31c], R19 ;  /* 0x00031c1301007387 */ /* 0x0001e20000100800 */
[----:B-1----:R-:W-:Y:S01]  /*66c0*/  IADD3.X R10, PT, PT, R8, UR6, RZ, P4, !PT ;  /* 0x00000006080a7c10 */ /* 0x002fe2000a7fe4ff */
[----:B------:R-:W-:-:S05]  /*66d0*/  IMAD.MOV.U32 R11, RZ, RZ, R9 ;  /* 0x000000ffff0b7224 */ /* 0x000fca00078e0009 */
[-C--:B------:R-:W-:Y:S01]  /*66e0*/  @!P6 LOP3.LUT R11, R11, R10.reuse, RZ, 0x3c, !PT ;  /* 0x0000000a0b0be212 */ /* 0x080fe200078e3cff */
[----:B0-----:R-:W3:Y:S04]  /*66f0*/  LDL.LU R19, [R1+0xd68] ;  /* 0x000d680001137983 */ /* 0x001ee80000300800 */
[----:B------:R-:W3:Y:S04]  /*6700*/  LDL.LU R93, [R1+0xd64] ;  /* 0x000d6400015d7983 */ /* 0x000ee80000300800 */
[----:B------:R-:W-:Y:S04]  /*6710*/  STL [R1+0x328], R9 ;  /* 0x0003280901007387 */ /* 0x000fe80000100800 */
[----:B------:R0:W-:Y:S02]  /*6720*/  STL [R1+0x324], R10 ;  /* 0x0003240a01007387 */ /* 0x0001e40000100800 */
[----:B0-----:R-:W-:-:S04]  /*6730*/  @!P6 LOP3.LUT R10, R11, R10, RZ, 0x3c, !PT ;  /* 0x0000000a0b0ae212 */ /* 0x001fc800078e3cff */
[----:B------:R-:W-:Y:S02]  /*6740*/  @!P6 LOP3.LUT R11, R11, R10, RZ, 0x3c, !PT ;  /* 0x0000000a0b0be212 */ /* 0x000fe400078e3cff */
[----:B----4-:R-:W-:-:S06]  /*6750*/  PRMT R91, RZ, 0x7610, R91 ;  /* 0x00007610ff5b7816 */ /* 0x010fcc000000005b */
[----:B------:R0:W4:Y:S01]  /*6760*/  @!P6 LDG.E.U8 R91, desc[UR24][R10.64] ;  /* 0x000000180a5be981 */ /* 0x000122000c1e1100 */
[----:B------:R-:W-:-:S04]  /*6770*/  UIMAD UR5, UR12, 0xb, URZ ;  /* 0x0000000b0c0578a4 */ /* 0x000fc8000f8e02ff */
[----:B------:R-:W-:Y:S01]  /*6780*/  USHF.R.S32.HI UR6, URZ, 0x1f, UR5 ;  /* 0x0000001fff067899 */ /* 0x000fe20008011405 */
[----:B--2---:R1:W-:Y:S02]  /*6790*/  STL [R1+0xbc], R90 ;  /* 0x0000bc5a01007387 */ /* 0x0043e40000100800 */
[----:B-1----:R-:W-:-:S04]  /*67a0*/  IADD3 R90, P4, PT, R0, UR5, RZ ;  /* 0x00000005005a7c10 */ /* 0x002fc8000ff9e0ff */
[----:B0-----:R-:W-:Y:S01]  /*67b0*/  IADD3.X R10, PT, PT, R2, UR6, RZ, P4, !PT ;  /* 0x00000006020a7c10 */ /* 0x001fe2000a7fe4ff */
[----:B------:R-:W-:Y:S01]  /*67c0*/  IMAD.MOV.U32 R11, RZ, RZ, R90 ;  /* 0x000000ffff0b7224 */ /* 0x000fe200078e005a */
[----:B------:R0:W-:Y:S04]  /*67d0*/  STL [R1+0x68c], R90 ;  /* 0x00068c5a01007387 */ /* 0x0001e80000100800 */
[----:B------:R-:W-:Y:S02]  /*67e0*/  @!P5 LOP3.LUT R11, R11, R10, RZ, 0x3c, !PT ;  /* 0x0000000a0b0bd212 */ /* 0x000fe400078e3cff */
[----:B0-----:R-:W-:Y:S02]  /*67f0*/  IADD3 R90, P6, PT, R3, UR5, RZ ;  /* 0x00000005035a7c10 */ /* 0x001fe4000ffde0ff */
[----:B------:R-:W-:-:S03]  /*6800*/  SHF.R.U32.HI R9, RZ, 0xc, R16 ;  /* 0x0000000cff097819 */ /* 0x000fc60000011610 */
[----:B------:R-:W-:Y:S04]  /*6810*/  STL [R1+0x694], R90 ;  /* 0x0006945a01007387 */ /* 0x000fe80000100800 */
[----:B------:R0:W-:Y:S01]  /*6820*/  STL [R1+0x688], R10 ;  /* 0x0006880a01007387 */ /* 0x0001e20000100800 */
[----:B------:R-:W-:Y:S02]  /*6830*/  PRMT R92, RZ, 0x7610, R92 ;  /* 0x00007610ff5c7816 */ /* 0x000fe4000000005c */
[----:B------:R-:W-:Y:S01]  /*6840*/  LOP3.LUT P4, RZ, R9, 0x1, RZ, 0xc0, !PT ;  /* 0x0000000109ff7812 */ /* 0x000fe2000788c0ff */
[----:B------:R-:W-:Y:S01]  /*6850*/  IMAD.MOV.U32 R9, RZ, RZ, R90 ;  /* 0x000000ffff097224 */ /* 0x000fe200078e005a */
[----:B0-----:R-:W-:-:S04]  /*6860*/  @!P5 LOP3.LUT R10, R11, R10, RZ, 0x3c, !PT ;  /* 0x0000000a0b0ad212 */ /* 0x001fc800078e3cff */
[----:B------:R-:W-:Y:S02]  /*6870*/  @!P5 LOP3.LUT R11, R11, R10, RZ, 0x3c, !PT ;  /* 0x0000000a0b0bd212 */ /* 0x000fe400078e3cff */
[----:B------:R-:W-:-:S03]  /*6880*/  PRMT R87, RZ, 0x7610, R87 ;  /* 0x00007610ff577816 */ /* 0x000fc60000000057 */
[----:B------:R0:W2:Y:S02]  /*6890*/  @!P5 LDG.E.U8 R92, desc[UR24][R10.64] ;  /* 0x000000180a5cd981 */ /* 0x0000a4000c1e1100 */
[----:B0-----:R-:W-:Y:S02]  /*68a0*/  @!P5 IMAD.MOV.U32 R10, RZ, RZ, R9 ;  /* 0x000000ffff0ad224 */ /* 0x001fe400078e0009 */
[----:B----4-:R0:W-:Y:S02]  /*68b0*/  STL [R1+0xb8], R91 ;  /* 0x0000b85b01007387 */ /* 0x0101e40000100800 */
[----:B0-----:R-:W-:-:S05]  /*68c0*/  IADD3.X R91, PT, PT, R4, UR6, RZ, P6, !PT ;  /* 0x00000006045b7c10 */ /* 0x001fca000b7fe4ff */
[----:B------:R-:W-:-:S05]  /*68d0*/  IMAD.MOV.U32 R11, RZ, RZ, R91 ;  /* 0x000000ffff0b7224 */ /* 0x000fca00078e005b */
[----:B------:R0:W4:Y:S01]  /*68e0*/  @!P5 LDG.E.U8 R87, desc[UR24][R10.64] ;  /* 0x000000180a57d981 */ /* 0x000122000c1e1100 */
[----:B------:R-:W-:-:S03]  /*68f0*/  IADD3 R90, P6, PT, R5, UR5, RZ ;  /* 0x00000005055a7c10 */ /* 0x000fc6000ffde0ff */
[----:B------:R-:W-:Y:S01]  /*6900*/  STL [R1+0x690], R91 ;  /* 0x0006905b01007387 */ /* 0x000fe20000100800 */
[----:B------:R-:W-:Y:S02]  /*6910*/  PRMT R89, RZ, 0x7610, R89 ;  /* 0x00007610ff597816 */ /* 0x000fe40000000059 */
[----:B0-----:R-:W-:-:S05]  /*6920*/  IADD3.X R10, PT, PT, R6, UR6, RZ, P6, !PT ;  /* 0x00000006060a7c10 */ /* 0x001fca000b7fe4ff */
[----:B------:R-:W-:Y:S01]  /*6930*/  @!P5 IMAD.MOV.U32 R11, RZ, RZ, R10 ;  /* 0x000000ffff0bd224 */ /* 0x000fe200078e000a */
[----:B------:R-:W-:Y:S01]  /*6940*/  PRMT R86, RZ, 0x7610, R86 ;  /* 0x00007610ff567816 */ /* 0x000fe20000000056 */
[----:B--2---:R0:W-:Y:S04]  /*6950*/  STL [R1+0xb4], R92 ;  /* 0x0000b45c01007387 */ /* 0x0041e80000100800 */
[----:B0-----:R-:W2:Y:S04]  /*6960*/  LDL.LU R92, [R1+0xd60] ;  /* 0x000d6000015c7983 */ /* 0x001ea80000300800 */
[----:B------:R-:W2:Y:S04]  /*6970*/  LDL.LU R91, [R1+0xd5c] ;  /* 0x000d5c00015b7983 */ /* 0x000ea80000300800 */
[----:B------:R-:W-:Y:S04]  /*6980*/  STL [R1+0x69c], R90 ;  /* 0x00069c5a01007387 */ /* 0x000fe80000100800 */
[----:B----4-:R0:W-:Y:S04]  /*6990*/  STL [R1+0xb0], R87 ;  /* 0x0000b05701007387 */ /* 0x0101e80000100800 */
[----:B------:R1:W-:Y:S01]  /*69a0*/  STL [R1+0x698], R10 ;  /* 0x0006980a01007387 */ /* 0x0003e20000100800 */
[----:B0-----:R-:W-:Y:S01]  /*69b0*/  IADD3 R87, P6, PT, R7, UR5, RZ ;  /* 0x0000000507577c10 */ /* 0x001fe2000ffde0ff */
[----:B-1----:R-:W-:-:S03]  /*69c0*/  @!P5 IMAD.MOV.U32 R10, RZ, RZ, R90 ;  /* 0x000000ffff0ad224 */ /* 0x002fc600078e005a */
[----:B------:R-:W-:Y:S02]  /*69d0*/  IADD3.X R9, PT, PT, R8, UR6, RZ, P6, !PT ;  /* 0x0000000608097c10 */ /* 0x000fe4000b7fe4ff */
[----:B------:R0:W4:Y:S03]  /*69e0*/  @!P5 LDG.E.U8 R89, desc[UR24][R10.64] ;  /* 0x000000180a59d981 */ /* 0x000126000c1e1100 */
[----:B0-----:R-:W-:Y:S02]  /*69f0*/  IMAD.MOV.U32 R11, RZ, RZ, R9 ;  /* 0x000000ffff0b7224 */ /* 0x001fe400078e0009 */
[----:B------:R-:W-:-:S05]  /*6a00*/  @!P5 IMAD.MOV.U32 R10, RZ, RZ, R87 ;  /* 0x000000ffff0ad224 */ /* 0x000fca00078e0057 */
[----:B------:R0:W2:Y:S01]  /*6a10*/  @!P5 LDG.E.U8 R86, desc[UR24][R10.64] ;  /* 0x000000180a56d981 */ /* 0x0000a2000c1e1100 */
[----:B------:R-:W-:-:S03]  /*6a20*/  UIMAD UR5, UR12, 0x13, URZ ;  /* 0x000000130c0578a4 */ /* 0x000fc6000f8e02ff */
[----:B------:R-:W-:Y:S04]  /*6a30*/  STL [R1+0x6a4], R87 ;  /* 0x0006a45701007387 */ /* 0x000fe80000100800 */
[----:B------:R-:W2:Y:S01]  /*6a40*/  LDL.LU R90, [R1+0xd58] ;  /* 0x000d5800015a7983 */ /* 0x000ea20000300800 */
[----:B------:R-:W-:Y:S01]  /*6a50*/  USHF.R.S32.HI UR14, URZ, 0x1f, UR5 ;  /* 0x0000001fff0e7899 */ /* 0x000fe20008011405 */
[----:B------:R-:W-:Y:S02]  /*6a60*/  PRMT R88, RZ, 0x7610, R88 ;  /* 0x00007610ff587816 */ /* 0x000fe40000000058 */
[----:B------:R-:W-:Y:S01]  /*6a70*/  PRMT R85, RZ, 0x7610, R85 ;  /* 0x00007610ff557816 */ /* 0x000fe20000000055 */
[----:B----4-:R1:W-:Y:S04]  /*6a80*/  STL [R1+0xac], R89 ;  /* 0x0000ac5901007387 */ /* 0x0103e80000100800 */
[----:B-1----:R-:W4:Y:S04]  /*6a90*/  LDL.LU R89, [R1+0xd54] ;  /* 0x000d540001597983 */ /* 0x002f280000300800 */
[----:B------:R1:W-:Y:S02]  /*6aa0*/  STL [R1+0x6a0], R9 ;  /* 0x0006a00901007387 */ /* 0x0003e40000100800 */
[----:B-1----:R-:W-:-:S04]  /*6ab0*/  IADD3 R9, P6, PT, R0, UR5, RZ ;  /* 0x0000000500097c10 */ /* 0x002fc8000ffde0ff */
[----:B0-----:R-:W-:Y:S01]  /*6ac0*/  IADD3.X R10, PT, PT, R2, UR14, RZ, P6, !PT ;  /* 0x0000000e020a7c10 */ /* 0x001fe2000b7fe4ff */
[----:B------:R-:W-:Y:S01]  /*6ad0*/  STL [R1+0x78c], R9 ;  /* 0x00078c0901007387 */ /* 0x000fe20000100800 */
[----:B------:R-:W-:-:S03]  /*6ae0*/  IMAD.MOV.U32 R11, RZ, RZ, R9 ;  /* 0x000000ffff0b7224 */ /* 0x000fc600078e0009 */
[----:B--2---:R0:W-:Y:S02]  /*6af0*/  STL [R1+0xa8], R86 ;  /* 0x0000a85601007387 */ /* 0x0041e40000100800 */
[----:B------:R-:W-:Y:S02]  /*6b00*/  @P4 LOP3.LUT R11, R11, R10, RZ, 0x3c, !PT ;  /* 0x0000000a0b0b4212 */ /* 0x000fe400078e3cff */
[----:B0-----:R-:W-:-:S05]  /*6b10*/  IADD3 R86, P5, PT, R3, UR5, RZ ;  /* 0x0000000503567c10 */ /* 0x001fca000ffbe0ff */
[----:B------:R-:W-:Y:S04]  /*6b20*/  STL [R1+0x794], R86 ;  /* 0x0007945601007387 */ /* 0x000fe80000100800 */
[----:B------:R0:W-:Y:S01]  /*6b30*/  STL [R1+0x788], R10 ;  /* 0x0007880a01007387 */ /* 0x0001e20000100800 */
[----:B------:R-:W-:Y:S02]  /*6b40*/  IADD3.X R87, PT, PT, R4, UR14, RZ, P5, !PT ;  /* 0x0000000e04577c10 */ /* 0x000fe4000affe4ff */
[----:B0-----:R-:W-:-:S04]  /*6b50*/  @P4 LOP3.LUT R10, R11, R10, RZ, 0x3c, !PT ;  /* 0x0000000a0b0a4212 */ /* 0x001fc800078e3cff */
[----:B------:R-:W-:-:S05]  /*6b60*/  @P4 LOP3.LUT R11, R11, R10, RZ, 0x3c, !PT ;  /* 0x0000000a0b0b4212 */ /* 0x000fca00078e3cff */
[----:B------:R0:W2:Y:S02]  /*6b70*/  @P4 LDG.E.U8 R88, desc[UR24][R10.64] ;  /* 0x000000180a584981 */ /* 0x0000a4000c1e1100 */
[----:B0-----:R-:W-:Y:S02]  /*6b80*/  @P4 IMAD.MOV.U32 R10, RZ, RZ, R86 ;  /* 0x000000ffff0a4224 */ /* 0x001fe400078e0056 */
[----:B------:R-:W-:-:S05]  /*6b90*/  @P4 IMAD.MOV.U32 R11, RZ, RZ, R87 ;  /* 0x000000ffff0b4224 */ /* 0x000fca00078e0057 */
[----:B------:R0:W3:Y:S01]  /*6ba0*/  @P4 LDG.E.U8 R85, desc[UR24][R10.64] ;  /* 0x000000180a554981 */ /* 0x0000e2000c1e1100 */
[----:B------:R-:W-:-:S04]  /*6bb0*/  SHF.R.U32.HI R9, RZ, 0x4, R16 ;  /* 0x00000004ff097819 */ /* 0x000fc80000011610 */
[----:B------:R-:W-:Y:S02]  /*6bc0*/  LOP3.LUT P6, RZ, R9, 0x1, RZ, 0xc0, !PT ;  /* 0x0000000109ff7812 */ /* 0x000fe400078cc0ff */
[----:B------:R-:W-:-:S04]  /*6bd0*/  IADD3 R9, P5, PT, R5, UR5, RZ ;  /* 0x0000000505097c10 */ /* 0x000fc8000ffbe0ff */
[----:B0-----:R-:W-:Y:S01]  /*6be0*/  IADD3.X R10, PT, PT, R6, UR14, RZ, P5, !PT ;  /* 0x0000000e060a7c10 */ /* 0x001fe2000affe4ff */
[----:B------:R-:W-:-:S05]  /*6bf0*/  IMAD.MOV.U32 R11, RZ, RZ, R9 ;  /* 0x000000ffff0b7224 */ /* 0x000fca00078e0009 */
[-C--:B------:R-:W-:Y:S02]  /*6c00*/  @P4 LOP3.LUT R11, R11, R10.reuse, RZ, 0x3c, !PT ;  /* 0x0000000a0b0b4212 */ /* 0x080fe400078e3cff */
[----:B------:R-:W-:Y:S02]  /*6c10*/  PRMT R82, RZ, 0x7610, R82 ;  /* 0x00007610ff527816 */ /* 0x000fe40000000052 */
[----:B------:R-:W-:Y:S01]  /*6c20*/  PRMT R84, RZ, 0x7610, R84 ;  /* 0x00007610ff547816 */ /* 0x000fe20000000054 */
[----:B--2---:R0:W-:Y:S04]  /*6c30*/  STL [R1+0xa4], R88 ;  /* 0x0000a45801007387 */ /* 0x0041e80000100800 */
[----:B0-----:R-:W2:Y:S04]  /*6c40*/  LDL.LU R88, [R1+0xd50] ;  /* 0x000d500001587983 */ /* 0x001ea80000300800 */
[----:B------:R0:W-:Y:S04]  /*6c50*/  STL [R1+0x790], R87 ;  /* 0x0007905701007387 */ /* 0x0001e80000100800 */
[----:B0-----:R-:W2:Y:S04]  /*6c60*/  LDL.LU R87, [R1+0xd4c] ;  /* 0x000d4c0001577983 */ /* 0x001ea80000300800 */
[----:B------:R-:W2:Y:S04]  /*6c70*/  LDL.LU R86, [R1+0xd48] ;  /* 0x000d480001567983 */ /* 0x000ea80000300800 */
[----:B------:R-:W-:Y:S04]  /*6c80*/  STL [R1+0x79c], R9 ;  /* 0x00079c0901007387 */ /* 0x000fe80000100800 */
[----:B---3--:R-:W-:Y:S04]  /*6c90*/  STL [R1+0xa0], R85 ;  /* 0x0000a05501007387 */ /* 0x008fe80000100800 */
[----:B------:R0:W-:Y:S02]  /*6ca0*/  STL [R1+0x798], R10 ;  /* 0x0007980a01007387 */ /* 0x0001e40000100800 */
[----:B0-----:R-:W-:-:S04]  /*6cb0*/  @P4 LOP3.LUT R10, R11, R10, RZ, 0x3c, !PT ;  /* 0x0000000a0b0a4212 */ /* 0x001fc800078e3cff */
[----:B------:R-:W-:Y:S02]  /*6cc0*/  @P4 LOP3.LUT R11, R11, R10, RZ, 0x3c, !PT ;  /* 0x0000000a0b0b4212 */ /* 0x000fe400078e3cff */
[----:B------:R-:W-:-:S03]  /*6cd0*/  IADD3 R85, P5, PT, R7, UR5, RZ ;  /* 0x0000000507557c10 */ /* 0x000fc6000ffbe0ff */
[----:B------:R0:W3:Y:S01]  /*6ce0*/  @P4 LDG.E.U8 R82, desc[UR24][R10.64] ;  /* 0x000000180a524981 */ /* 0x0000e2000c1e1100 */
[----:B------:R-:W-:-:S05]  /*6cf0*/  IADD3.X R9, PT, PT, R8, UR14, RZ, P5, !PT ;  /* 0x0000000e08097c10 */ /* 0x000fca000affe4ff */
[----:B0-----:R-:W-:Y:S02]  /*6d00*/  IMAD.MOV.U32 R11, RZ, RZ, R9 ;  /* 0x000000ffff0b7224 */ /* 0x001fe400078e0009 */
[----:B------:R-:W-:-:S05]  /*6d10*/  @P4 IMAD.MOV.U32 R10, RZ, RZ, R85 ;  /* 0x000000ffff0a4224 */ /* 0x000fca00078e0055 */
[----:B------:R0:W2:Y:S01]  /*6d20*/  @P4 LDG.E.U8 R84, desc[UR24][R10.64] ;  /* 0x000000180a544981 */ /* 0x0000a2000c1e1100 */
[----:B------:R-:W-:-:S03]  /*6d30*/  UIMAD UR6, UR12, 0x1b, URZ ;  /* 0x0000001b0c0678a4 */ /* 0x000fc6000f8e02ff */
[----:B------:R-:W-:Y:S01]  /*6d40*/  STL [R1+0x7a4], R85 ;  /* 0x0007a45501007387 */ /* 0x000fe20000100800 */
[----:B------:R-:W-:-:S03]  /*6d50*/  USHF.R.S32.HI UR15, URZ, 0x1f, UR6 ;  /* 0x0000001fff0f7899 */ /* 0x000fc60008011406 */
[----:B------:R-:W-:Y:S01]  /*6d60*/  STL [R1+0x7a0], R9 ;  /* 0x0007a00901007387 */ /* 0x000fe20000100800 */
[----:B------:R-:W-:-:S03]  /*6d70*/  PRMT R83, RZ, 0x7610, R83 ;  /* 0x00007610ff537816 */ /* 0x000fc60000000053 */
[----:B---3--:R1:W-:Y:S02]  /*6d80*/  STL [R1+0x9c], R82 ;  /* 0x00009c5201007387 */ /* 0x0083e40000100800 */
[----:B-1----:R-:W-:-:S04]  /*6d90*/  IADD3 R82, P5, PT, R0, UR6, RZ ;  /* 0x0000000600527c10 */ /* 0x002fc8000ffbe0ff */
[----:B0-----:R-:W-:Y:S01]  /*6da0*/  IADD3.X R10, PT, PT, R2, UR15, RZ, P5, !PT ;  /* 0x0000000f020a7c10 */ /* 0x001fe2000affe4ff */
[----:B------:R-:W-:Y:S01]  /*6db0*/  IMAD.MOV.U32 R11, RZ, RZ, R82 ;  /* 0x000000ffff0b7224 */ /* 0x000fe200078e0052 */
[----:B------:R-:W-:Y:S04]  /*6dc0*/  STL [R1+0x850], R82 ;  /* 0x0008505201007387 */ /* 0x000fe80000100800 */
[-C--:B------:R-:W-:Y:S01]  /*6dd0*/  @P6 LOP3.LUT R11, R11, R10.reuse, RZ, 0x3c, !PT ;  /* 0x0000000a0b0b6212 */ /* 0x080fe200078e3cff */
[----:B--2---:R-:W-:Y:S04]  /*6de0*/  STL [R1+0x98], R84 ;  /* 0x0000985401007387 */ /* 0x004fe80000100800 */
[----:B------:R0:W-:Y:S02]  /*6df0*/  STL [R1+0x84c], R10 ;  /* 0x00084c0a01007387 */ /* 0x0001e40000100800 */
[----:B0-----:R-:W-:-:S04]  /*6e00*/  @P6 LOP3.LUT R10, R11, R10, RZ, 0x3c, !PT ;  /* 0x0000000a0b0a6212 */ /* 0x001fc800078e3cff */
[----:B------:R-:W-:-:S05]  /*6e10*/  @P6 LOP3.LUT R11, R11, R10, RZ, 0x3c, !PT ;  /* 0x0000000a0b0b6212 */ /* 0x000fca00078e3cff */
[----:B------:R0:W2:Y:S01]  /*6e20*/  @P6 LDG.E.U8 R83, desc[UR24][R10.64] ;  /* 0x000000180a536981 */ /* 0x0000a2000c1e1100 */
[----:B------:R-:W-:Y:S02]  /*6e30*/  IADD3 R84, P5, PT, R3, UR6, RZ ;  /* 0x0000000603547c10 */ /* 0x000fe4000ffbe0ff */
[----:B------:R-:W-:Y:S02]  /*6e40*/  SHF.R.U64 R9, R12, 0x1c, RZ ;  /* 0x0000001c0c097819 */ /* 0x000fe400000012ff */
[----:B------:R-:W-:Y:S02]  /*6e50*/  IADD3.X R85, PT, PT, R4, UR15, RZ, P5, !PT ;  /* 0x0000000f04557c10 */ /* 0x000fe4000affe4ff */
[----:B------:R-:W-:Y:S02]  /*6e60*/  LOP3.LUT P4, RZ, R9, 0x1, RZ, 0xc0, !PT ;  /* 0x0000000109ff7812 */ /* 0x000fe4000788c0ff */
[----:B------:R-:W-:Y:S01]  /*6e70*/  PRMT R9, RZ, 0x7610, R9 ;  /* 0x00007610ff097816 */ /* 0x000fe20000000009 */
[----:B0-----:R-:W-:-:S02]  /*6e80*/  @P6 IMAD.MOV.U32 R10, RZ, RZ, R84 ;  /* 0x000000ffff0a6224 */ /* 0x001fc400078e0054 */
[----:B------:R-:W-:Y:S01]  /*6e90*/  @P6 IMAD.MOV.U32 R11, RZ, RZ, R85 ;  /* 0x000000ffff0b6224 */ /* 0x000fe200078e0055 */
[----:B------:R-:W-:-:S04]  /*6ea0*/  IADD3 R82, P5, PT, R5, UR6, RZ ;  /* 0x0000000605527c10 */ /* 0x000fc8000ffbe0ff */
[----:B------:R0:W3:Y:S04]  /*6eb0*/  @P6 LDG.E.U8 R9, desc[UR24][R10.64] ;  /* 0x000000180a096981 */ /* 0x0000e8000c1e1100 */
[----:B------:R-:W-:Y:S04]  /*6ec0*/  STL [R1+0x858], R84 ;  /* 0x0008585401007387 */ /* 0x000fe80000100800 */
[----:B------:R1:W-:Y:S04]  /*6ed0*/  STL [R1+0x854], R85 ;  /* 0x0008545501007387 */ /* 0x0003e80000100800 */
[----:B------:R-:W-:Y:S01]  /*6ee0*/  STL [R1+0x860], R82 ;  /* 0x0008605201007387 */ /* 0x000fe20000100800 */
[----:B------:R-:W-:Y:S01]  /*6ef0*/  PRMT R55, RZ, 0x7610, R55 ;  /* 0x00007610ff377816 */ /* 0x000fe20000000037 */
[----:B0-----:R-:W-:-:S02]  /*6f00*/  @P6 IMAD.MOV.U32 R10, RZ, RZ, R82 ;  /* 0x000000ffff0a6224 */ /* 0x001fc400078e0052 */
[----:B--2---:R0:W-:Y:S04]  /*6f10*/  STL [R1+0x94], R83 ;  /* 0x0000945301007387 */ /* 0x0041e80000100800 */
[----:B-1----:R-:W2:Y:S04]  /*6f20*/  LDL.LU R85, [R1+0xd44] ;  /* 0x000d440001557983 */ /* 0x002ea80000300800 */
[----:B------:R-:W2:Y:S01]  /*6f30*/  LDL.LU R84, [R1+0xd40] ;  /* 0x000d400001547983 */ /* 0x000ea20000300800 */
[----:B0-----:R-:W-:-:S05]  /*6f40*/  IADD3.X R83, PT, PT, R6, UR15, RZ, P5, !PT ;  /* 0x0000000f06537c10 */ /* 0x001fca000affe4ff */
[----:B------:R-:W-:-:S05]  /*6f50*/  @P6 IMAD.MOV.U32 R11, RZ, RZ, R83 ;  /* 0x000000ffff0b6224 */ /* 0x000fca00078e0053 */
[----:B------:R0:W2:Y:S04]  /*6f60*/  @P6 LDG.E.U8 R55, desc[UR24][R10.64] ;  /* 0x000000180a376981 */ /* 0x0000a8000c1e1100 */
[----:B---3--:R1:W-:Y:S02]  /*6f70*/  STL [R1+0x90], R9 ;  /* 0x0000900901007387 */ /* 0x0083e40000100800 */
[----:B-1----:R-:W-:Y:S02]  /*6f80*/  IADD3 R9, P5, PT, R7, UR6, RZ ;  /* 0x0000000607097c10 */ /* 0x002fe4000ffbe0ff */
[----:B------:R1:W-:Y:S02]  /*6f90*/  STL [R1+0x85c], R83 ;  /* 0x00085c5301007387 */ /* 0x0003e40000100800 */
[----:B0-----:R-:W-:Y:S01]  /*6fa0*/  IADD3.X R10, PT, PT, R8, UR15, RZ, P5, !PT ;  /* 0x0000000f080a7c10 */ /* 0x001fe2000affe4ff */
[----:B------:R-:W-:Y:S01]  /*6fb0*/  IMAD.MOV.U32 R11, RZ, RZ, R9 ;  /* 0x000000ffff0b7224 */ /* 0x000fe200078e0009 */
[----:B------:R-:W-:-:S04]  /*6fc0*/  UIMAD UR5, UR12, 0x23, URZ ;  /* 0x000000230c0578a4 */ /* 0x000fc8000f8e02ff */
[-C--:B------:R-:W-:Y:S01]  /*6fd0*/  @P6 LOP3.LUT R11, R11, R10.reuse, RZ, 0x3c, !PT ;  /* 0x0000000a0b0b6212 */ /* 0x080fe200078e3cff */
[----:B-1----:R-:W3:Y:S04]  /*6fe0*/  LDL.LU R83, [R1+0xd3c] ;  /* 0x000d3c0001537983 */ /* 0x002ee80000300800 */
[----:B------:R-:W3:Y:S04]  /*6ff0*/  LDL.LU R82, [R1+0xd38] ;  /* 0x000d380001527983 */ /* 0x000ee80000300800 */
[----:B------:R-:W-:Y:S04]  /*7000*/  STL [R1+0x868], R9 ;  /* 0x0008680901007387 */ /* 0x000fe80000100800 */
[----:B------:R0:W-:Y:S01]  /*7010*/  STL [R1+0x864], R10 ;  /* 0x0008640a01007387 */ /* 0x0001e20000100800 */
[----:B------:R-:W-:Y:S01]  /*7020*/  PRMT R80, RZ, 0x7610, R80 ;  /* 0x00007610ff507816 */ /* 0x000fe20000000050 */
[----:B------:R-:W-:Y:S01]  /*7030*/  USHF.R.S32.HI UR6, URZ, 0x1f, UR5 ;  /* 0x0000001fff067899 */ /* 0x000fe20008011405 */
[----:B0-----:R-:W-:-:S04]  /*7040*/  @P6 LOP3.LUT R10, R11, R10, RZ, 0x3c, !PT ;  /* 0x0000000a0b0a6212 */ /* 0x001fc800078e3cff */
[----:B------:R-:W-:-:S05]  /*7050*/  @P6 LOP3.LUT R11, R11, R10, RZ, 0x3c, !PT ;  /* 0x0000000a0b0b6212 */ /* 0x000fca00078e3cff */
[----:B------:R0:W3:Y:S01]  /*7060*/  @P6 LDG.E.U8 R80, desc[UR24][R10.64] ;  /* 0x000000180a506981 */ /* 0x0000e2000c1e1100 */
[----:B------:R-:W-:Y:S02]  /*7070*/  SHF.R.U64 R9, R12, 0x14, RZ ;  /* 0x000000140c097819 */ /* 0x000fe400000012ff */
[----:B------:R-:W-:Y:S02]  /*7080*/  PRMT R81, RZ, 0x7610, R81 ;  /* 0x00007610ff517816 */ /* 0x000fe40000000051 */
[----:B------:R-:W-:Y:S01]  /*7090*/  PRMT R77, RZ, 0x7610, R77 ;  /* 0x00007610ff4d7816 */ /* 0x000fe2000000004d */
        /* <DEDUP_REMOVED lines=13> */
[----:B------:R-:W-:-:S05]  /*7170*/  @P4 LOP3.LUT R11, R11, R10, RZ, 0x3c, !PT ;  /* 0x0000000a0b0b4212 */ /* 0x000fca00078e3cff */
[----:B------:R0:W2:Y:S02]  /*7180*/  @P4 LDG.E.U8 R81, desc[UR24][R10.64] ;  /* 0x000000180a514981 */ /* 0x0000a4000c1e1100 */
[----:B0-----:R-:W-:Y:S02]  /*7190*/  IMAD.MOV.U32 R11, RZ, RZ, R55 ;  /* 0x000000ffff0b7224 */ /* 0x001fe400078e0037 */
[----:B------:R-:W-:-:S05]  /*71a0*/  @P4 IMAD.MOV.U32 R10, RZ, RZ, R9 ;  /* 0x000000ffff0a4224 */ /* 0x000fca00078e0009 */
[----:B------:R0:W4:Y:S04]  /*71b0*/  @P4 LDG.E.U8 R77, desc[UR24][R10.64] ;  /* 0x000000180a4d4981 */ /* 0x000128000c1e1100 */
[----:B---3--:R1:W-:Y:S04]  /*71c0*/  STL [R1+0x88], R80 ;  /* 0x0000885001007387 */ /* 0x0083e80000100800 */
[----:B------:R-:W-:Y:S01]  /*71d0*/  STL [R1+0x900], R55 ;  /* 0x0009003701007387 */ /* 0x000fe20000100800 */
[----:B-1----:R-:W-:Y:S02]  /*71e0*/  IADD3 R80, P6, PT, R5, UR5, RZ ;  /* 0x0000000505507c10 */ /* 0x002fe4000ffde0ff */
[----:B------:R-:W-:-:S02]  /*71f0*/  PRMT R79, RZ, 0x7610, R79 ;  /* 0x00007610ff4f7816 */ /* 0x000fc4000000004f */
[----:B0-----:R-:W-:Y:S01]  /*7200*/  IADD3.X R11, PT, PT, R6, UR6, RZ, P6, !PT ;  /* 0x00000006060b7c10 */ /* 0x001fe2000b7fe4ff */
[----:B------:R-:W-:Y:S01]  /*7210*/  @P4 IMAD.MOV.U32 R10, RZ, RZ, R80 ;  /* 0x000000ffff0a4224 */ /* 0x000fe200078e0050 */
[----:B------:R-:W-:-:S04]  /*7220*/  PRMT R76, RZ, 0x7610, R76 ;  /* 0x00007610ff4c7816 */ /* 0x000fc8000000004c */
[----:B------:R0:W3:Y:S04]  /*7230*/  @P4 LDG.E.U8 R79, desc[UR24][R10.64] ;  /* 0x000000180a4f4981 */ /* 0x0000e8000c1e1100 */
[----:B--2---:R1:W-:Y:S04]  /*7240*/  STL [R1+0x84], R81 ;  /* 0x0000845101007387 */ /* 0x0043e80000100800 */
[----:B-1----:R-:W2:Y:S04]  /*7250*/  LDL.LU R81, [R1+0xd34] ;  /* 0x000d340001517983 */ /* 0x002ea80000300800 */
[----:B------:R-:W2:Y:S04]  /*7260*/  LDL.LU R55, [R1+0xd30] ;  /* 0x000d300001377983 */ /* 0x000ea80000300800 */
[----:B------:R-:W-:Y:S04]  /*7270*/  STL [R1+0x90c], R80 ;  /* 0x00090c5001007387 */ /* 0x000fe80000100800 */
[----:B----4-:R1:W-:Y:S02]  /*7280*/  STL [R1+0x80], R77 ;  /* 0x0000804d01007387 */ /* 0x0103e40000100800 */
[----:B-1----:R-:W-:-:S04]  /*7290*/  IADD3 R77, P6, PT, R7, UR5, RZ ;  /* 0x00000005074d7c10 */ /* 0x002fc8000ffde0ff */
[----:B------:R-:W-:Y:S01]  /*72a0*/  IADD3.X R9, PT, PT, R8, UR6, RZ, P6, !PT ;  /* 0x0000000608097c10 */ /* 0x000fe2000b7fe4ff */
[----:B------:R1:W-:Y:S01]  /*72b0*/  STL [R1+0x908], R11 ;  /* 0x0009080b01007387 */ /* 0x0003e20000100800 */
[----:B0-----:R-:W-:-:S03]  /*72c0*/  @P4 IMAD.MOV.U32 R10, RZ, RZ, R77 ;  /* 0x000000ffff0a4224 */ /* 0x001fc600078e004d */
[----:B-1----:R-:W-:-:S05]  /*72d0*/  IMAD.MOV.U32 R11, RZ, RZ, R9 ;  /* 0x000000ffff0b7224 */ /* 0x002fca00078e0009 */
[----:B------:R0:W4:Y:S01]  /*72e0*/  @P4 LDG.E.U8 R76, desc[UR24][R10.64] ;  /* 0x000000180a4c4981 */ /* 0x000122000c1e1100 */
[----:B------:R-:W-:-:S03]  /*72f0*/  UIMAD UR5, UR12, 0x2b, URZ ;  /* 0x0000002b0c0578a4 */ /* 0x000fc6000f8e02ff */
[----:B------:R-:W-:Y:S04]  /*7300*/  STL [R1+0x914], R77 ;  /* 0x0009144d01007387 */ /* 0x000fe80000100800 */
[----:B------:R-:W2:Y:S01]  /*7310*/  LDL.LU R80, [R1+0xd2c] ;  /* 0x000d2c0001507983 */ /* 0x000ea20000300800 */
[----:B------:R-:W-:-:S03]  /*7320*/  USHF.R.S32.HI UR14, URZ, 0x1f, UR5 ;  /* 0x0000001fff0e7899 */ /* 0x000fc60008011405 */
[----:B---3--:R1:W-:Y:S04]  /*7330*/  STL [R1+0x7c], R79 ;  /* 0x00007c4f01007387 */ /* 0x0083e80000100800 */
[----:B-1----:R-:W3:Y:S04]  /*7340*/  LDL.LU R79, [R1+0xd28] ;  /* 0x000d2800014f7983 */ /* 0x002ee80000300800 */
[----:B------:R1:W-:Y:S02]  /*7350*/  STL [R1+0x910], R9 ;  /* 0x0009100901007387 */ /* 0x0003e40000100800 */
[----:B-1----:R-:W-:-:S04]  /*7360*/  IADD3 R9, P6, PT, R0, UR5, RZ ;  /* 0x0000000500097c10 */ /* 0x002fc8000ffde0ff */
[----:B0-----:R-:W-:Y:S01]  /*7370*/  IADD3.X R10, PT, PT, R2, UR14, RZ, P6, !PT ;  /* 0x0000000e020a7c10 */ /* 0x001fe2000b7fe4ff */
[----:B------:R-:W-:Y:S01]  /*7380*/  STL [R1+0x9a8], R9 ;  /* 0x0009a80901007387 */ /* 0x000fe20000100800 */
[----:B------:R-:W-:-:S05]  /*7390*/  IMAD.MOV.U32 R11, RZ, RZ, R9 ;  /* 0x000000ffff0b7224 */ /* 0x000fca00078e0009 */
[----:B------:R-:W-:Y:S02]  /*73a0*/  @P5 LOP3.LUT R11, R11, R10, RZ, 0x3c, !PT ;  /* 0x0000000a0b0b5212 */ /* 0x000fe400078e3cff */
[----:B------:R-:W-:Y:S02]  /*73b0*/  PRMT R78, RZ, 0x7610, R78 ;  /* 0x00007610ff4e7816 */ /* 0x000fe4000000004e */
[----:B------:R-:W-:Y:S01]  /*73c0*/  PRMT R75, RZ, 0x7610, R75 ;  /* 0x00007610ff4b7816 */ /* 0x000fe2000000004b */
[----:B----4-:R0:W-:Y:S02]  /*73d0*/  STL [R1+0x78], R76 ;  /* 0x0000784c01007387 */ /* 0x0101e40000100800 */
[----:B0-----:R-:W-:-:S05]  /*73e0*/  IADD3 R76, P4, PT, R3, UR5, RZ ;  /* 0x00000005034c7c10 */ /* 0x001fca000ff9e0ff */
[----:B------:R-:W-:Y:S04]  /*73f0*/  STL [R1+0x9b0], R76 ;  /* 0x0009b04c01007387 */ /* 0x000fe80000100800 */
[----:B------:R0:W-:Y:S01]  /*7400*/  STL [R1+0x9a4], R10 ;  /* 0x0009a40a01007387 */ /* 0x0001e20000100800 */
[----:B------:R-:W-:Y:S02]  /*7410*/  IADD3.X R77, PT, PT, R4, UR14, RZ, P4, !PT ;  /* 0x0000000e044d7c10 */ /* 0x000fe4000a7fe4ff */
[----:B0-----:R-:W-:-:S04]  /*7420*/  @P5 LOP3.LUT R10, R11, R10, RZ, 0x3c, !PT ;  /* 0x0000000a0b0a5212 */ /* 0x001fc800078e3cff */
[----:B------:R-:W-:-:S05]  /*7430*/  @P5 LOP3.LUT R11, R11, R10, RZ, 0x3c, !PT ;  /* 0x0000000a0b0b5212 */ /* 0x000fca00078e3cff */
[----:B------:R0:W4:Y:S02]  /*7440*/  @P5 LDG.E.U8 R78, desc[UR24][R10.64] ;  /* 0x000000180a4e5981 */ /* 0x000124000c1e1100 */
[----:B0-----:R-:W-:Y:S02]  /*7450*/  @P5 IMAD.MOV.U32 R10, RZ, RZ, R76 ;  /* 0x000000ffff0a5224 */ /* 0x001fe400078e004c */
[----:B------:R-:W-:-:S05]  /*7460*/  @P5 IMAD.MOV.U32 R11, RZ, RZ, R77 ;  /* 0x000000ffff0b5224 */ /* 0x000fca00078e004d */
[----:B------:R0:W2:Y:S01]  /*7470*/  @P5 LDG.E.U8 R75, desc[UR24][R10.64] ;  /* 0x000000180a4b5981 */ /* 0x0000a2000c1e1100 */
[----:B------:R-:W-:-:S04]  /*7480*/  SHF.R.U64 R9, R12, 0xc, RZ ;  /* 0x0000000c0c097819 */ /* 0x000fc800000012ff */
[----:B------:R-:W-:Y:S02]  /*7490*/  LOP3.LUT P6, RZ, R9, 0x1, RZ, 0xc0, !PT ;  /* 0x0000000109ff7812 */ /* 0x000fe400078cc0ff */
[----:B------:R-:W-:-:S04]  /*74a0*/  IADD3 R9, P4, PT, R5, UR5, RZ ;  /* 0x0000000505097c10 */ /* 0x000fc8000ff9e0ff */
[----:B0-----:R-:W-:Y:S01]  /*74b0*/  IADD3.X R10, PT, PT, R6, UR14, RZ, P4, !PT ;  /* 0x0000000e060a7c10 */ /* 0x001fe2000a7fe4ff */
[----:B------:R-:W-:-:S05]  /*74c0*/  IMAD.MOV.U32 R11, RZ, RZ, R9 ;  /* 0x000000ffff0b7224 */ /* 0x000fca00078e0009 */
[-C--:B------:R-:W-:Y:S02]  /*74d0*/  @P5 LOP3.LUT R11, R11, R10.reuse, RZ, 0x3c, !PT ;  /* 0x0000000a0b0b5212 */ /* 0x080fe400078e3cff */
[----:B------:R-:W-:Y:S02]  /*74e0*/  PRMT R70, RZ, 0x7610, R70 ;  /* 0x00007610ff467816 */ /* 0x000fe40000000046 */
[----:B------:R-:W-:Y:S01]  /*74f0*/  PRMT R74, RZ, 0x7610, R74 ;  /* 0x00007610ff4a7816 */ /* 0x000fe2000000004a */
[----:B----4-:R0:W-:Y:S04]  /*7500*/  STL [R1+0x74], R78 ;  /* 0x0000744e01007387 */ /* 0x0101e80000100800 */
[----:B0-----:R-:W4:Y:S04]  /*7510*/  LDL.LU R78, [R1+0xd24] ;  /* 0x000d2400014e7983 */ /* 0x001f280000300800 */
[----:B------:R0:W-:Y:S04]  /*7520*/  STL [R1+0x9ac], R77 ;  /* 0x0009ac4d01007387 */ /* 0x0001e80000100800 */
[----:B0-----:R-:W3:Y:S04]  /*7530*/  LDL.LU R77, [R1+0xd20] ;  /* 0x000d2000014d7983 */ /* 0x001ee80000300800 */
[----:B------:R-:W3:Y:S04]  /*7540*/  LDL.LU R76, [R1+0xd1c] ;  /* 0x000d1c00014c7983 */ /* 0x000ee80000300800 */
[----:B------:R-:W-:Y:S04]  /*7550*/  STL [R1+0x9b8], R9 ;  /* 0x0009b80901007387 */ /* 0x000fe80000100800 */
[----:B--2---:R-:W-:Y:S04]  /*7560*/  STL [R1+0x70], R75 ;  /* 0x0000704b01007387 */ /* 0x004fe80000100800 */
[----:B------:R0:W-:Y:S02]  /*7570*/  STL [R1+0x9b4], R10 ;  /* 0x0009b40a01007387 */ /* 0x0001e40000100800 */
[----:B0-----:R-:W-:-:S04]  /*7580*/  @P5 LOP3.LUT R10, R11, R10, RZ, 0x3c, !PT ;  /* 0x0000000a0b0a5212 */ /* 0x001fc800078e3cff */
[----:B------:R-:W-:Y:S02]  /*7590*/  @P5 LOP3.LUT R11, R11, R10, RZ, 0x3c, !PT ;  /* 0x0000000a0b0b5212 */ /* 0x000fe400078e3cff */
[----:B------:R-:W-:-:S03]  /*75a0*/  IADD3 R75, P4, PT, R7, UR5, RZ ;  /* 0x00000005074b7c10 */ /* 0x000fc6000ff9e0ff */
[----:B------:R0:W2:Y:S01]  /*75b0*/  @P5 LDG.E.U8 R70, desc[UR24][R10.64] ;  /* 0x000000180a465981 */ /* 0x0000a2000c1e1100 */
[----:B------:R-:W-:-:S05]  /*75c0*/  IADD3.X R9, PT, PT, R8, UR14, RZ, P4, !PT ;  /* 0x0000000e08097c10 */ /* 0x000fca000a7fe4ff */
[----:B0-----:R-:W-:Y:S02]  /*75d0*/  IMAD.MOV.U32 R11, RZ, RZ, R9 ;  /* 0x000000ffff0b7224 */ /* 0x001fe400078e0009 */
[----:B------:R-:W-:-:S05]  /*75e0*/  @P5 IMAD.MOV.U32 R10, RZ, RZ, R75 ;  /* 0x000000ffff0a5224 */ /* 0x000fca00078e004b */
[----:B------:R0:W3:Y:S01]  /*75f0*/  @P5 LDG.E.U8 R74, desc[UR24][R10.64] ;  /* 0x000000180a4a5981 */ /* 0x0000e2000c1e1100 */
[----:B------:R-:W-:-:S03]  /*7600*/  UIMAD UR6, UR12, 0x33, URZ ;  /* 0x000000330c0678a4 */ /* 0x000fc6000f8e02ff */
[----:B------:R-:W-:Y:S01]  /*7610*/  STL [R1+0x9c0], R75 ;  /* 0x0009c04b01007387 */ /* 0x000fe20000100800 */
[----:B------:R-:W-:-:S03]  /*7620*/  USHF.R.S32.HI UR15, URZ, 0x1f, UR6 ;  /* 0x0000001fff0f7899 */ /* 0x000fc60008011406 */
[----:B------:R-:W-:Y:S01]  /*7630*/  STL [R1+0x9bc], R9 ;  /* 0x0009bc0901007387 */ /* 0x000fe20000100800 */
[----:B------:R-:W-:Y:S02]  /*7640*/  PRMT R71, RZ, 0x7610, R71 ;  /* 0x00007610ff477816 */ /* 0x000fe40000000047 */
[----:B------:R-:W-:Y:S01]  /*7650*/  PRMT R73, RZ, 0x7610, R73 ;  /* 0x00007610ff497816 */ /* 0x000fe20000000049 */
[----:B--2---:R1:W-:Y:S02]  /*7660*/  STL [R1+0x6c], R70 ;  /* 0x00006c4601007387 */ /* 0x0043e40000100800 */
[----:B-1----:R-:W-:-:S04]  /*7670*/  IADD3 R70, P4, PT, R0, UR6, RZ ;  /* 0x0000000600467c10 */ /* 0x002fc8000ff9e0ff */
[----:B0-----:R-:W-:Y:S01]  /*7680*/  IADD3.X R10, PT, PT, R2, UR15, RZ, P4, !PT ;  /* 0x0000000f020a7c10 */ /* 0x001fe2000a7fe4ff */
[----:B------:R-:W-:Y:S01]  /*7690*/  IMAD.MOV.U32 R11, RZ, RZ, R70 ;  /* 0x000000ffff0b7224 */ /* 0x000fe200078e0046 */
[----:B------:R-:W-:Y:S04]  /*76a0*/  STL [R1+0xa68], R70 ;  /* 0x000a684601007387 */ /* 0x000fe80000100800 */
[----:B------:R-:W-:Y:S01]  /*76b0*/  @P6 LOP3.LUT R11, R11, R10, RZ, 0x3c, !PT ;  /* 0x0000000a0b0b6212 */ /* 0x000fe200078e3cff */
[----:B---3--:R0:W-:Y:S04]  /*76c0*/  STL [R1+0x68], R74 ;  /* 0x0000684a01007387 */ /* 0x0081e80000100800 */
[----:B------:R1:W-:Y:S01]  /*76d0*/  STL [R1+0xa64], R10 ;  /* 0x000a640a01007387 */ /* 0x0003e20000100800 */
[----:B0-----:R-:W-:-:S02]  /*76e0*/  IADD3 R74, P5, PT, R3, UR6, RZ ;  /* 0x00000006034a7c10 */ /* 0x001fc4000ffbe0ff */
[C---:B-1----:R-:W-:Y:S02]  /*76f0*/  @P6 LOP3.LUT R10, R11.reuse, R10, RZ, 0x3c, !PT ;  /* 0x0000000a0b0a6212 */ /* 0x042fe400078e3cff */
[----:B------:R-:W-:Y:S02]  /*7700*/  IADD3.X R75, PT, PT, R4, UR15, RZ, P5, !PT ;  /* 0x0000000f044b7c10 */ /* 0x000fe4000affe4ff */
[----:B------:R-:W-:-:S05]  /*7710*/  @P6 LOP3.LUT R11, R11, R10, RZ, 0x3c, !PT ;  /* 0x0000000a0b0b6212 */ /* 0x000fca00078e3cff */
[----:B------:R0:W2:Y:S02]  /*7720*/  @P6 LDG.E.U8 R71, desc[UR24][R10.64] ;  /* 0x000000180a476981 */ /* 0x0000a4000c1e1100 */
[----:B0-----:R-:W-:Y:S02]  /*7730*/  @P6 IMAD.MOV.U32 R10, RZ, RZ, R74 ;  /* 0x000000ffff0a6224 */ /* 0x001fe400078e004a */
[----:B------:R-:W-:-:S05]  /*7740*/  @P6 IMAD.MOV.U32 R11, RZ, RZ, R75 ;  /* 0x000000ffff0b6224 */ /* 0x000fca00078e004b */
[----:B------:R0:W3:Y:S01]  /*7750*/  @P6 LDG.E.U8 R73, desc[UR24][R10.64] ;  /* 0x000000180a496981 */ /* 0x0000e2000c1e1100 */
[----:B------:R-:W-:-:S03]  /*7760*/  IADD3 R70, P5, PT, R5, UR6, RZ ;  /* 0x0000000605467c10 */ /* 0x000fc6000ffbe0ff */
[----:B------:R-:W-:Y:S01]  /*7770*/  STL [R1+0xa70], R74 ;  /* 0x000a704a01007387 */ /* 0x000fe20000100800 */
[----:B------:R-:W-:-:S03]  /*7780*/  SHF.R.U64 R9, R12, 0x4, RZ ;  /* 0x000000040c097819 */ /* 0x000fc600000012ff */
[----:B------:R1:W-:Y:S04]  /*7790*/  STL [R1+0xa6c], R75 ;  /* 0x000a6c4b01007387 */ /* 0x0003e80000100800 */
[----:B------:R-:W-:Y:S01]  /*77a0*/  STL [R1+0xa78], R70 ;  /* 0x000a784601007387 */ /* 0x000fe20000100800 */
[----:B------:R-:W-:Y:S01]  /*77b0*/  LOP3.LUT P4, RZ, R9, 0x1, RZ, 0xc0, !PT ;  /* 0x0000000109ff7812 */ /* 0x000fe2000788c0ff */
[----:B0-----:R-:W-:Y:S01]  /*77c0*/  @P6 IMAD.MOV.U32 R10, RZ, RZ, R70 ;  /* 0x000000ffff0a6224 */ /* 0x001fe200078e0046 */
[----:B------:R-:W-:Y:S02]  /*77d0*/  PRMT R9, RZ, 0x7610, R9 ;  /* 0x00007610ff097816 */ /* 0x000fe40000000009 */
[----:B------:R-:W-:Y:S01]  /*77e0*/  PRMT R46, RZ, 0x7610, R46 ;  /* 0x00007610ff2e7816 */ /* 0x000fe2000000002e */
[----:B--2---:R0:W-:Y:S04]  /*77f0*/  STL [R1+0x64], R71 ;  /* 0x0000644701007387 */ /* 0x0041e80000100800 */
[----:B-1----:R-:W2:Y:S04]  /*7800*/  LDL.LU R75, [R1+0xd18] ;  /* 0x000d1800014b7983 */ /* 0x002ea80000300800 */
[----:B------:R-:W2:Y:S01]  /*7810*/  LDL.LU R74, [R1+0xd14] ;  /* 0x000d1400014a7983 */ /* 0x000ea20000300800 */
[----:B0-----:R-:W-:-:S05]  /*7820*/  IADD3.X R71, PT, PT, R6, UR15, RZ, P5, !PT ;  /* 0x0000000f06477c10 */ /* 0x001fca000affe4ff */
[----:B------:R-:W-:Y:S01]  /*7830*/  IMAD.MOV.U32 R11, RZ, RZ, R71 ;  /* 0x000000ffff0b7224 */ /* 0x000fe200078e0047 */
[----:B---3--:R0:W-:Y:S04]  /*7840*/  STL [R1+0x60], R73 ;  /* 0x0000604901007387 */ /* 0x0081e80000100800 */
[----:B------:R1:W3:Y:S04]  /*7850*/  @P6 LDG.E.U8 R9, desc[UR24][R10.64] ;  /* 0x000000180a096981 */ /* 0x0002e8000c1e1100 */
[----:B0-----:R-:W2:Y:S04]  /*7860*/  LDL.LU R73, [R1+0xd10] ;  /* 0x000d100001497983 */ /* 0x001ea80000300800 */
[----:B------:R0:W-:Y:S02]  /*7870*/  STL [R1+0xa74], R71 ;  /* 0x000a744701007387 */ /* 0x0001e40000100800 */
[----:B0-----:R-:W-:-:S04]  /*7880*/  IADD3 R71, P5, PT, R7, UR6, RZ ;  /* 0x0000000607477c10 */ /* 0x001fc8000ffbe0ff */
[----:B-1----:R-:W-:Y:S01]  /*7890*/  IADD3.X R11, PT, PT, R8, UR15, RZ, P5, !PT ;  /* 0x0000000f080b7c10 */ /* 0x002fe2000affe4ff */
[----:B------:R-:W-:-:S05]  /*78a0*/  @P6 IMAD.MOV.U32 R10, RZ, RZ, R71 ;  /* 0x000000ffff0a6224 */ /* 0x000fca00078e0047 */
[----:B------:R0:W2:Y:S01]  /*78b0*/  @P6 LDG.E.U8 R46, desc[UR24][R10.64] ;  /* 0x000000180a2e6981 */ /* 0x0000a2000c1e1100 */
[----:B------:R-:W-:-:S04]  /*78c0*/  UIMAD UR5, UR12, 0x3b, URZ ;  /* 0x0000003b0c0578a4 */ /* 0x000fc8000f8e02ff */
[----:B------:R-:W-:Y:S02]  /*78d0*/  USHF.R.S32.HI UR6, URZ, 0x1f, UR5 ;  /* 0x0000001fff067899 */ /* 0x000fe40008011405 */
[----:B------:R-:W-:Y:S01]  /*78e0*/  IADD3 R70, P5, PT, R0, UR5, RZ ;  /* 0x0000000500467c10 */ /* 0x000fe2000ffbe0ff */
[----:B------:R-:W-:Y:S03]  /*78f0*/  STL [R1+0xa80], R71 ;  /* 0x000a804701007387 */ /* 0x000fe60000100800 */
[----:B0-----:R-:W-:Y:S02]  /*7900*/  IADD3.X R10, PT, PT, R2, UR6, RZ, P5, !PT ;  /* 0x00000006020a7c10 */ /* 0x001fe4000affe4ff */
[----:B------:R-:W-:Y:S02]  /*7910*/  PRMT R72, RZ, 0x7610, R72 ;  /* 0x00007610ff487816 */ /* 0x000fe40000000048 */
[----:B------:R-:W-:Y:S01]  /*7920*/  PRMT R68, RZ, 0x7610, R68 ;  /* 0x00007610ff447816 */ /* 0x000fe20000000044 */
[----:B---3--:R-:W-:Y:S04]  /*7930*/  STL [R1+0x5c], R9 ;  /* 0x00005c0901007387 */ /* 0x008fe80000100800 */
[----:B------:R0:W-:Y:S04]  /*7940*/  STL [R1+0xa7c], R11 ;  /* 0x000a7c0b01007387 */ /* 0x0001e80000100800 */
[----:B------:R1:W-:Y:S01]  /*7950*/  STL [R1+0xb28], R70 ;  /* 0x000b284601007387 */ /* 0x0003e20000100800 */
[----:B0-----:R-:W-:Y:S01]  /*7960*/  IMAD.MOV.U32 R11, RZ, RZ, R70 ;  /* 0x000000ffff0b7224 */ /* 0x001fe200078e0046 */
[----:B-1----:R-:W-:-:S04]  /*7970*/  IADD3 R70, P6, PT, R3, UR5, RZ ;  /* 0x0000000503467c10 */ /* 0x002fc8000ffde0ff */
[-C--:B------:R-:W-:Y:S01]  /*7980*/  @P4 LOP3.LUT R11, R11, R10.reuse, RZ, 0x3c, !PT ;  /* 0x0000000a0b0b4212 */ /* 0x080fe200078e3cff */
[----:B------:R-:W-:Y:S01]  /*7990*/  VIADD R9, R66, 0xfffffff3 ;  /* 0xfffffff342097836 */ /* 0x000fe20000000000 */
[----:B------:R-:W-:Y:S01]  /*79a0*/  IADD3.X R71, PT, PT, R4, UR6, RZ, P6, !PT ;  /* 0x0000000604477c10 */ /* 0x000fe2000b7fe4ff */
[----:B--2---:R-:W-:Y:S04]  /*79b0*/  STL [R1+0xc9c], R46 ;  /* 0x000c9c2e01007387 */ /* 0x004fe80000100800 */
[----:B------:R-:W-:Y:S04]  /*79c0*/  STL [R1+0xb34], R70 ;  /* 0x000b344601007387 */ /* 0x000fe80000100800 */
[----:B------:R0:W-:Y:S01]  /*79d0*/  STL [R1+0xb24], R10 ;  /* 0x000b240a01007387 */ /* 0x0001e20000100800 */
[----:B------:R-:W-:Y:S01]  /*79e0*/  ISETP.GE.U32.AND P5, PT, R9, 0x7fffffb4, PT ;  /* 0x7fffffb40900780c */ /* 0x000fe20003fa6070 */
[----:B------:R-:W-:Y:S01]  /*79f0*/  IMAD.MOV.U32 R9, RZ, RZ, R70 ;  /* 0x000000ffff097224 */ /* 0x000fe200078e0046 */
[----:B0-----:R-:W-:-:S04]  /*7a00*/  @P4 LOP3.LUT R10, R11, R10, RZ, 0x3c, !PT ;  /* 0x0000000a0b0a4212 */ /* 0x001fc800078e3cff */
[----:B------:R-:W-:-:S05]  /*7a10*/  @P4 LOP3.LUT R11, R11, R10, RZ, 0x3c, !PT ;  /* 0x0000000a0b0b4212 */ /* 0x000fca00078e3cff */
[----:B------:R0:W2:Y:S02]  /*7a20*/  @P4 LDG.E.U8 R72, desc[UR24][R10.64] ;  /* 0x000000180a484981 */ /* 0x0000a4000c1e1100 */
[----:B0-----:R-:W-:Y:S02]  /*7a30*/  IMAD.MOV.U32 R11, RZ, RZ, R71 ;  /* 0x000000ffff0b7224 */ /* 0x001fe400078e0047 */
[----:B------:R-:W-:-:S05]  /*7a40*/  @P4 IMAD.MOV.U32 R10, RZ, RZ, R9 ;  /* 0x000000ffff0a4224 */ /* 0x000fca00078e0009 */
[----:B------:R0:W3:Y:S01]  /*7a50*/  @P4 LDG.E.U8 R68, desc[UR24][R10.64] ;  /* 0x000000180a444981 */ /* 0x0000e2000c1e1100 */
[----:B------:R-:W-:-:S03]  /*7a60*/  IADD3 R70, P6, PT, R5, UR5, RZ ;  /* 0x0000000505467c10 */ /* 0x000fc6000ffde0ff */
[----:B------:R-:W-:Y:S01]  /*7a70*/  STL [R1+0xb2c], R71 ;  /* 0x000b2c4701007387 */ /* 0x000fe20000100800 */
[----:B0-----:R-:W-:Y:S02]  /*7a80*/  IADD3.X R11, PT, PT, R6, UR6, RZ, P6, !PT ;  /* 0x00000006060b7c10 */ /* 0x001fe4000b7fe4ff */
[----:B------:R-:W-:Y:S01]  /*7a90*/  IADD3 R9, P6, PT, R7, UR5, RZ ;  /* 0x0000000507097c10 */ /* 0x000fe2000ffde0ff */
[----:B------:R-:W-:Y:S01]  /*7aa0*/  @P4 IMAD.MOV.U32 R10, RZ, RZ, R70 ;  /* 0x000000ffff0a4224 */ /* 0x000fe200078e0046 */
[----:B------:R-:W-:-:S06]  /*7ab0*/  PRMT R69, RZ, 0x7610, R69 ;  /* 0x00007610ff457816 */ /* 0x000fcc0000000045 */
[----:B------:R0:W4:Y:S01]  /*7ac0*/  @P4 LDG.E.U8 R69, desc[UR24][R10.64] ;  /* 0x000000180a454981 */ /* 0x000122000c1e1100 */
[----:B------:R-:W-:-:S03]  /*7ad0*/  PRMT R65, RZ, 0x7610, R65 ;  /* 0x00007610ff417816 */ /* 0x000fc60000000041 */
[----:B--2---:R1:W-:Y:S04]  /*7ae0*/  STL [R1+0x54], R72 ;  /* 0x0000544801007387 */ /* 0x0043e80000100800 */
[----:B-1----:R-:W2:Y:S04]  /*7af0*/  LDL.LU R72, [R1+0xd0c] ;  /* 0x000d0c0001487983 */ /* 0x002ea80000300800 */
[----:B------:R-:W2:Y:S04]  /*7b00*/  LDL.LU R71, [R1+0xd08] ;  /* 0x000d080001477983 */ /* 0x000ea80000300800 */
[----:B------:R-:W-:Y:S04]  /*7b10*/  STL [R1+0xb3c], R70 ;  /* 0x000b3c4601007387 */ /* 0x000fe80000100800 */
[----:B------:R0:W-:Y:S04]  /*7b20*/  STL [R1+0xb38], R11 ;  /* 0x000b380b01007387 */ /* 0x0001e80000100800 */
[----:B------:R-:W-:Y:S04]  /*7b30*/  STL [R1+0xb44], R9 ;  /* 0x000b440901007387 */ /* 0x000fe80000100800 */
[----:B---3--:R1:W-:Y:S01]  /*7b40*/  STL [R1+0x50], R68 ;  /* 0x0000504401007387 */ /* 0x0083e20000100800 */
[----:B0-----:R-:W-:Y:S01]  /*7b50*/  IMAD.MOV.U32 R11, RZ, RZ, R9 ;  /* 0x000000ffff0b7224 */ /* 0x001fe200078e0009 */
[----:B------:R-:W-:-:S02]  /*7b60*/  USHF.L.U32 UR5, UR12, 0x2, URZ ;  /* 0x000000020c057899 */ /* 0x000fc400080006ff */
[----:B------:R-:W3:Y:S01]  /*7b70*/  LDL.LU R70, [R1+0xd04] ;  /* 0x000d040001467983 */ /* 0x000ee20000300800 */
[----:B-1----:R-:W-:-:S05]  /*7b80*/  IADD3.X R68, PT, PT, R8, UR6, RZ, P6, !PT ;  /* 0x0000000608447c10 */ /* 0x002fca000b7fe4ff */
[----:B------:R-:W-:-:S05]  /*7b90*/  IMAD.MOV.U32 R10, RZ, RZ, R68 ;  /* 0x000000ffff0a7224 */ /* 0x000fca00078e0044 */
[----:B------:R-:W-:-:S04]  /*7ba0*/  @P4 LOP3.LUT R11, R11, R10, RZ, 0x3c, !PT ;  /* 0x0000000a0b0b4212 */ /* 0x000fc800078e3cff */
[----:B------:R-:W-:-:S04]  /*7bb0*/  @P4 LOP3.LUT R10, R11, R10, RZ, 0x3c, !PT ;  /* 0x0000000a0b0a4212 */ /* 0x000fc800078e3cff */
[----:B------:R-:W-:-:S05]  /*7bc0*/  @P4 LOP3.LUT R11, R11, R10, RZ, 0x3c, !PT ;  /* 0x0000000a0b0b4212 */ /* 0x000fca00078e3cff */
[----:B------:R0:W2:Y:S01]  /*7bd0*/  @P4 LDG.E.U8 R65, desc[UR24][R10.64] ;  /* 0x000000180a414981 */ /* 0x0000a2000c1e1100 */
[----:B------:R-:W-:Y:S02]  /*7be0*/  USHF.R.S32.HI UR14, URZ, 0x1f, UR5 ;  /* 0x0000001fff0e7899 */ /* 0x000fe40008011405 */
[----:B------:R-:W-:Y:S01]  /*7bf0*/  IADD3 R9, P6, PT, R0, UR5, RZ ;  /* 0x0000000500097c10 */ /* 0x000fe2000ffde0ff */
[----:B----4-:R1:W-:Y:S04]  /*7c00*/  STL [R1+0x4c], R69 ;  /* 0x00004c4501007387 */ /* 0x0103e80000100800 */
[----:B0-----:R-:W-:Y:S01]  /*7c10*/  IMAD.MOV.U32 R11, RZ, RZ, R9 ;  /* 0x000000ffff0b7224 */ /* 0x001fe200078e0009 */
[----:B-1----:R-:W4:Y:S01]  /*7c20*/  LDL.LU R69, [R1+0xd00] ;  /* 0x000d000001457983 */ /* 0x002f220000300800 */
[----:B------:R-:W-:-:S03]  /*7c30*/  IADD3.X R10, PT, PT, R2, UR14, RZ, P6, !PT ;  /* 0x0000000e020a7c10 */ /* 0x000fc6000b7fe4ff */
[----:B------:R0:W-:Y:S01]  /*7c40*/  STL [R1+0xb40], R68 ;  /* 0x000b404401007387 */ /* 0x0001e20000100800 */
[----:B------:R-:W-:-:S03]  /*7c50*/  @!P2 LOP3.LUT R11, R11, R10, RZ, 0x3c, !PT ;  /* 0x0000000a0b0ba212 */ /* 0x000fc600078e3cff */
[----:B0-----:R-:W3:Y:S04]  /*7c60*/  LDL.LU R68, [R1+0xcfc] ;  /* 0x000cfc0001447983 */ /* 0x001ee80000300800 */
[----:B------:R0:W-:Y:S01]  /*7c70*/  STL [R1+0x330], R9 ;  /* 0x0003300901007387 */ /* 0x0001e20000100800 */
[----:B------:R-:W-:Y:S02]  /*7c80*/  PRMT R67, RZ, 0x7610, R67 ;  /* 0x00007610ff437816 */ /* 0x000fe40000000043 */
[----:B------:R-:W-:Y:S01]  /*7c90*/  PRMT R64, RZ, 0x7610, R64 ;  /* 0x00007610ff407816 */ /* 0x000fe20000000040 */
[----:B0-----:R-:W-:Y:S01]  /*7ca0*/  VIADD R9, R66, 0xfffffffa ;  /* 0xfffffffa42097836 */ /* 0x001fe20000000000 */
[----:B--2---:R0:W-:Y:S02]  /*7cb0*/  STL [R1+0x48], R65 ;  /* 0x0000484101007387 */ /* 0x0041e40000100800 */
[----:B0-----:R-:W-:-:S05]  /*7cc0*/  IADD3 R65, P4, PT, R3, UR5, RZ ;  /* 0x0000000503417c10 */ /* 0x001fca000ff9e0ff */
[----:B------:R-:W-:Y:S04]  /*7cd0*/  STL [R1+0x338], R65 ;  /* 0x0003384101007387 */ /* 0x000fe80000100800 */
[----:B------:R0:W-:Y:S01]  /*7ce0*/  STL [R1+0x32c], R10 ;  /* 0x00032c0a01007387 */ /* 0x0001e20000100800 */
[----:B------:R-:W-:Y:S02]  /*7cf0*/  IADD3.X R66, PT, PT, R4, UR14, RZ, P4, !PT ;  /* 0x0000000e04427c10 */ /* 0x000fe4000a7fe4ff */
[----:B0-----:R-:W-:-:S04]  /*7d00*/  @!P2 LOP3.LUT R10, R11, R10, RZ, 0x3c, !PT ;  /* 0x0000000a0b0aa212 */ /* 0x001fc800078e3cff */
[----:B------:R-:W-:-:S05]  /*7d10*/  @!P2 LOP3.LUT R11, R11, R10, RZ, 0x3c, !PT ;  /* 0x0000000a0b0ba212 */ /* 0x000fca00078e3cff */
[----:B------:R0:W2:Y:S02]  /*7d20*/  @!P2 LDG.E.U8 R67, desc[UR24][R10.64] ;  /* 0x000000180a43a981 */ /* 0x0000a4000c1e1100 */
[----:B0-----:R-:W-:Y:S02]  /*7d30*/  @!P2 IMAD.MOV.U32 R10, RZ, RZ, R65 ;  /* 0x000000ffff0aa224 */ /* 0x001fe400078e0041 */
[----:B------:R-:W-:-:S05]  /*7d40*/  @!P2 IMAD.MOV.U32 R11, RZ, RZ, R66 ;  /* 0x000000ffff0ba224 */ /* 0x000fca00078e0042 */
[----:B------:R0:W3:Y:S01]  /*7d50*/  @!P2 LDG.E.U8 R64, desc[UR24][R10.64] ;  /* 0x000000180a40a981 */ /* 0x0000e2000c1e1100 */
[----:B------:R-:W-:Y:S02]  /*7d60*/  ISETP.GE.U32.AND P6, PT, R9, 0x7fffffbb, PT ;  /* 0x7fffffbb0900780c */ /* 0x000fe40003fc6070 */
[----:B------:R-:W-:-:S05]  /*7d70*/  IADD3 R9, P4, PT, R5, UR5, RZ ;  /* 0x0000000505097c10 */ /* 0x000fca000ff9e0ff */
[----:B0-----:R-:W-:Y:S01]  /*7d80*/  IMAD.MOV.U32 R11, RZ, RZ, R9 ;  /* 0x000000ffff0b7224 */ /* 0x001fe200078e0009 */
[----:B------:R-:W-:-:S04]  /*7d90*/  IADD3.X R10, PT, PT, R6, UR14, RZ, P4, !PT ;  /* 0x0000000e060a7c10 */ /* 0x000fc8000a7fe4ff */
[-C--:B------:R-:W-:Y:S02]  /*7da0*/  @!P2 LOP3.LUT R11, R11, R10.reuse, RZ, 0x3c, !PT ;  /* 0x0000000a0b0ba212 */ /* 0x080fe400078e3cff */
        /* <DEDUP_REMOVED lines=9> */
[----:B0-----:R-:W-:-:S04]  /*7e40*/  @!P2 LOP3.LUT R10, R11, R10, RZ, 0x3c, !PT ;  /* 0x0000000a0b0aa212 */ /* 0x001fc800078e3cff */
[----:B------:R-:W-:-:S05]  /*7e50*/  @!P2 LOP3.LUT R11, R11, R10, RZ, 0x3c, !PT ;  /* 0x0000000a0b0ba212 */ /* 0x000fca00078e3cff */
[----:B------:R0:W3:Y:S01]  /*7e60*/  @!P2 LDG.E.U8 R60, desc[UR24][R10.64] ;  /* 0x000000180a3ca981 */ /* 0x0000e2000c1e1100 */
[----:B------:R-:W-:Y:S01]  /*7e70*/  IADD3 R64, P4, PT, R7, UR5, RZ ;  /* 0x0000000507407c10 */ /* 0x000fe2000ff9e0ff */
[----:B------:R-:W-:-:S03]  /*7e80*/  UIMAD UR6, UR12, 0xc, URZ ;  /* 0x0000000c0c0678a4 */ /* 0x000fc6000f8e02ff */
[----:B------:R-:W-:Y:S01]  /*7e90*/  IADD3.X R9, PT, PT, R8, UR14, RZ, P4, !PT ;  /* 0x0000000e08097c10 */ /* 0x000fe2000a7fe4ff */
[----:B------:R-:W-:Y:S01]  /*7ea0*/  STL [R1+0x348], R64 ;  /* 0x0003484001007387 */ /* 0x000fe20000100800 */
[----:B------:R-:W-:Y:S01]  /*7eb0*/  PRMT R63, RZ, 0x7610, R63 ;  /* 0x00007610ff3f7816 */ /* 0x000fe2000000003f */
[----:B------:R-:W-:Y:S02]  /*7ec0*/  USHF.R.S32.HI UR15, URZ, 0x1f, UR6 ;  /* 0x0000001fff0f7899 */ /* 0x000fe40008011406 */
[----:B------:R1:W-:Y:S01]  /*7ed0*/  STL [R1+0x344], R9 ;  /* 0x0003440901007387 */ /* 0x0003e20000100800 */
[----:B0-----:R-:W-:Y:S02]  /*7ee0*/  IMAD.MOV.U32 R11, RZ, RZ, R9 ;  /* 0x000000ffff0b7224 */ /* 0x001fe400078e0009 */
[----:B------:R-:W-:-:S05]  /*7ef0*/  @!P2 IMAD.MOV.U32 R10, RZ, RZ, R64 ;  /* 0x000000ffff0aa224 */ /* 0x000fca00078e0040 */
[----:B------:R0:W2:Y:S01]  /*7f00*/  @!P2 LDG.E.U8 R63, desc[UR24][R10.64] ;  /* 0x000000180a3fa981 */ /* 0x0000a2000c1e1100 */
[----:B------:R-:W-:Y:S02]  /*7f10*/  PRMT R56, RZ, 0x7610, R56 ;  /* 0x00007610ff387816 */ /* 0x000fe40000000038 */
[----:B-1----:R-:W-:-:S04]  /*7f20*/  SHF.R.U32.HI R9, RZ, 0xb, R16 ;  /* 0x0000000bff097819 */ /* 0x002fc80000011610 */
[----:B------:R-:W-:Y:S02]  /*7f30*/  LOP3.LUT P2, RZ, R9, 0x1, RZ, 0xc0, !PT ;  /* 0x0000000109ff7812 */ /* 0x000fe4000784c0ff */
[----:B------:R-:W-:Y:S01]  /*7f40*/  PRMT R9, RZ, 0x7610, R9 ;  /* 0x00007610ff097816 */ /* 0x000fe20000000009 */
[----:B---3--:R1:W-:Y:S02]  /*7f50*/  STL [R1+0x3c], R60 ;  /* 0x00003c3c01007387 */ /* 0x0083e40000100800 */
[----:B-1----:R-:W-:-:S04]  /*7f60*/  IADD3 R60, P4, PT, R0, UR6, RZ ;  /* 0x00000006003c7c10 */ /* 0x002fc8000ff9e0ff */
[----:B0-----:R-:W-:Y:S01]  /*7f70*/  IADD3.X R10, PT, PT, R2, UR15, RZ, P4, !PT ;  /* 0x0000000f020a7c10 */ /* 0x001fe2000a7fe4ff */
[----:B------:R-:W-:Y:S01]  /*7f80*/  IMAD.MOV.U32 R11, RZ, RZ, R60 ;  /* 0x000000ffff0b7224 */ /* 0x000fe200078e003c */
[----:B------:R0:W-:Y:S04]  /*7f90*/  STL [R1+0x6ac], R60 ;  /* 0x0006ac3c01007387 */ /* 0x0001e80000100800 */
[-C--:B------:R-:W-:Y:S01]  /*7fa0*/  @!P5 LOP3.LUT R11, R11, R10.reuse, RZ, 0x3c, !PT ;  /* 0x0000000a0b0bd212 */ /* 0x080fe200078e3cff */
[----:B------:R1:W-:Y:S01]  /*7fb0*/  STL [R1+0x6a8], R10 ;  /* 0x0006a80a01007387 */ /* 0x0003e20000100800 */
[----:B0-----:R-:W-:Y:S02]  /*7fc0*/  IADD3 R60, P4, PT, R3, UR6, RZ ;  /* 0x00000006033c7c10 */ /* 0x001fe4000ff9e0ff */
[----:B-1----:R-:W-:-:S02]  /*7fd0*/  @!P5 LOP3.LUT R10, R11, R10, RZ, 0x3c, !PT ;  /* 0x0000000a0b0ad212 */ /* 0x002fc400078e3cff */
[----:B------:R-:W-:Y:S02]  /*7fe0*/  IADD3.X R64, PT, PT, R4, UR15, RZ, P4, !PT ;  /* 0x0000000f04407c10 */ /* 0x000fe4000a7fe4ff */
[----:B------:R-:W-:-:S05]  /*7ff0*/  @!P5 LOP3.LUT R11, R11, R10, RZ, 0x3c, !PT ;  /* 0x0000000a0b0bd212 */ /* 0x000fca00078e3cff */
[----:B------:R0:W3:Y:S02]  /*8000*/  @!P5 LDG.E.U8 R56, desc[UR24][R10.64] ;  /* 0x000000180a38d981 */ /* 0x0000e4000c1e1100 */
[----:B0-----:R-:W-:Y:S02]  /*8010*/  @!P5 IMAD.MOV.U32 R10, RZ, RZ, R60 ;  /* 0x000000ffff0ad224 */ /* 0x001fe400078e003c */
[----:B------:R-:W-:-:S05]  /*8020*/  @!P5 IMAD.MOV.U32 R11, RZ, RZ, R64 ;  /* 0x000000ffff0bd224 */ /* 0x000fca00078e0040 */
[----:B------:R0:W4:Y:S04]  /*8030*/  @!P5 LDG.E.U8 R9, desc[UR24][R10.64] ;  /* 0x000000180a09d981 */ /* 0x000128000c1e1100 */
[----:B------:R-:W-:Y:S04]  /*8040*/  STL [R1+0x6b4], R60 ;  /* 0x0006b43c01007387 */ /* 0x000fe80000100800 */
[----:B--2---:R1:W-:Y:S04]  /*8050*/  STL [R1+0x38], R63 ;  /* 0x0000383f01007387 */ /* 0x0043e80000100800 */
[----:B------:R2:W-:Y:S01]  /*8060*/  STL [R1+0x6b0], R64 ;  /* 0x0006b04001007387 */ /* 0x0005e20000100800 */
[----:B-1----:R-:W-:-:S05]  /*8070*/  IADD3 R63, P4, PT, R5, UR6, RZ ;  /* 0x00000006053f7c10 */ /* 0x002fca000ff9e0ff */
[----:B------:R-:W-:Y:S01]  /*8080*/  STL [R1+0x6bc], R63 ;  /* 0x0006bc3f01007387 */ /* 0x000fe20000100800 */
[----:B------:R-:W-:Y:S01]  /*8090*/  PRMT R59, RZ, 0x7610, R59 ;  /* 0x00007610ff3b7816 */ /* 0x000fe2000000003b */
[----:B0-----:R-:W-:Y:S01]  /*80a0*/  @!P5 IMAD.MOV.U32 R10, RZ, RZ, R63 ;  /* 0x000000ffff0ad224 */ /* 0x001fe200078e003f */
[----:B------:R-:W-:Y:S01]  /*80b0*/  PRMT R61, RZ, 0x7610, R61 ;  /* 0x00007610ff3d7816 */ /* 0x000fe2000000003d */
[----:B---3--:R0:W-:Y:S04]  /*80c0*/  STL [R1+0x34], R56 ;  /* 0x0000343801007387 */ /* 0x0081e80000100800 */
[----:B--2---:R-:W2:Y:S04]  /*80d0*/  LDL.LU R64, [R1+0xcec] ;  /* 0x000cec0001407983 */ /* 0x004ea80000300800 */
[----:B------:R-:W3:Y:S01]  /*80e0*/  LDL.LU R60, [R1+0xce8] ;  /* 0x000ce800013c7983 */ /* 0x000ee20000300800 */
[----:B0-----:R-:W-:-:S05]  /*80f0*/  IADD3.X R56, PT, PT, R6, UR15, RZ, P4, !PT ;  /* 0x0000000f06387c10 */ /* 0x001fca000a7fe4ff */
[----:B------:R-:W-:Y:S01]  /*8100*/  @!P5 IMAD.MOV.U32 R11, RZ, RZ, R56 ;  /* 0x000000ffff0bd224 */ /* 0x000fe200078e0038 */
[----:B----4-:R0:W-:Y:S04]  /*8110*/  STL [R1+0x30], R9 ;  /* 0x0000300901007387 */ /* 0x0101e80000100800 */
[----:B------:R1:W4:Y:S01]  /*8120*/  @!P5 LDG.E.U8 R59, desc[UR24][R10.64] ;  /* 0x000000180a3bd981 */ /* 0x000322000c1e1100 */
[----:B0-----:R-:W-:-:S03]  /*8130*/  IADD3 R9, P4, PT, R7, UR6, RZ ;  /* 0x0000000607097c10 */ /* 0x001fc6000ff9e0ff */
[----:B------:R0:W-:Y:S01]  /*8140*/  STL [R1+0x6b8], R56 ;  /* 0x0006b83801007387 */ /* 0x0001e20000100800 */
[----:B-1----:R-:W-:Y:S01]  /*8150*/  IADD3.X R10, PT, PT, R8, UR15, RZ, P4, !PT ;  /* 0x0000000f080a7c10 */ /* 0x002fe2000a7fe4ff */
[----:B------:R-:W-:-:S05]  /*8160*/  IMAD.MOV.U32 R11, RZ, RZ, R9 ;  /* 0x000000ffff0b7224 */ /* 0x000fca00078e0009 */
[-C--:B------:R-:W-:Y:S01]  /*8170*/  @!P5 LOP3.LUT R11, R11, R10.reuse, RZ, 0x3c, !PT ;  /* 0x0000000a0b0bd212 */ /* 0x080fe200078e3cff */
[----:B0-----:R-:W2:Y:S04]  /*8180*/  LDL.LU R56, [R1+0xce4] ;  /* 0x000ce40001387983 */ /* 0x001ea80000300800 */
[----:B------:R-:W2:Y:S04]  /*8190*/  LDL.LU R63, [R1+0xce0] ;  /* 0x000ce000013f7983 */ /* 0x000ea80000300800 */
[----:B------:R-:W-:Y:S04]  /*81a0*/  STL [R1+0x6c4], R9 ;  /* 0x0006c40901007387 */ /* 0x000fe80000100800 */
[----:B------:R0:W-:Y:S02]  /*81b0*/  STL [R1+0x6c0], R10 ;  /* 0x0006c00a01007387 */ /* 0x0001e40000100800 */
[----:B0-----:R-:W-:-:S04]  /*81c0*/  @!P5 LOP3.LUT R10, R11, R10, RZ, 0x3c, !PT ;  /* 0x0000000a0b0ad212 */ /* 0x001fc800078e3cff */
[----:B------:R-:W-:-:S05]  /*81d0*/  @!P5 LOP3.LUT R11, R11, R10, RZ, 0x3c, !PT ;  /* 0x0000000a0b0bd212 */ /* 0x000fca00078e3cff */
[----:B------:R0:W2:Y:S01]  /*81e0*/  @!P5 LDG.E.U8 R61, desc[UR24][R10.64] ;  /* 0x000000180a3dd981 */ /* 0x0000a2000c1e1100 */
[----:B------:R-:W-:-:S04]  /*81f0*/  UIMAD UR5, UR12, 0x14, URZ ;  /* 0x000000140c0578a4 */ /* 0x000fc8000f8e02ff */
[----:B------:R-:W-:Y:S01]  /*8200*/  USHF.R.S32.HI UR6, URZ, 0x1f, UR5 ;  /* 0x0000001fff067899 */ /* 0x000fe20008011405 */
[----:B------:R-:W-:Y:S02]  /*8210*/  SHF.R.U32.HI R9, RZ, 0x3, R16 ;  /* 0x00000003ff097819 */ /* 0x000fe40000011610 */
[----:B------:R-:W-:Y:S02]  /*8220*/  PRMT R62, RZ, 0x7610, R62 ;  /* 0x00007610ff3e7816 */ /* 0x000fe4000000003e */
[----:B------:R-:W-:Y:S01]  /*8230*/  PRMT R57, RZ, 0x7610, R57 ;  /* 0x00007610ff397816 */ /* 0x000fe20000000039 */
[----:B----4-:R1:W-:Y:S02]  /*8240*/  STL [R1+0x2c], R59 ;  /* 0x00002c3b01007387 */ /* 0x0103e40000100800 */
        /* <DEDUP_REMOVED lines=10> */
[C---:B0-----:R-:W-:Y:S01]  /*82f0*/  @P2 LOP3.LUT R10, R11.reuse, R10, RZ, 0x3c, !PT ;  /* 0x0000000a0b0a2212 */ /* 0x041fe200078e3cff */
[----:B--2---:R0:W-:Y:S03]  /*8300*/  STL [R1+0x28], R61 ;  /* 0x0000283d01007387 */ /* 0x0041e60000100800 */
[----:B------:R-:W-:-:S05]  /*8310*/  @P2 LOP3.LUT R11, R11, R10, RZ, 0x3c, !PT ;  /* 0x0000000a0b0b2212 */ /* 0x000fca00078e3cff */
[----:B------:R1:W2:Y:S01]  /*8320*/  @P2 LDG.E.U8 R62, desc[UR24][R10.64] ;  /* 0x000000180a3e2981 */ /* 0x0002a2000c1e1100 */
[----:B0-----:R-:W-:-:S05]  /*8330*/  IADD3.X R61, PT, PT, R4, UR6, RZ, P5, !PT ;  /* 0x00000006043d7c10 */ /* 0x001fca000affe4ff */
[----:B-1----:R-:W-:Y:S02]  /*8340*/  IMAD.MOV.U32 R11, RZ, RZ, R61 ;  /* 0x000000ffff0b7224 */ /* 0x002fe400078e003d */
[----:B------:R-:W-:-:S05]  /*8350*/  @P2 IMAD.MOV.U32 R10, RZ, RZ, R9 ;  /* 0x000000ffff0a2224 */ /* 0x000fca00078e0009 */
[----:B------:R0:W4:Y:S01]  /*8360*/  @P2 LDG.E.U8 R57, desc[UR24][R10.64] ;  /* 0x000000180a392981 */ /* 0x000122000c1e1100 */
[----:B------:R-:W-:-:S03]  /*8370*/  IADD3 R59, P5, PT, R5, UR5, RZ ;  /* 0x00000005053b7c10 */ /* 0x000fc6000ffbe0ff */
[----:B------:R-:W-:Y:S01]  /*8380*/  STL [R1+0x7b0], R61 ;  /* 0x0007b03d01007387 */ /* 0x000fe20000100800 */
[----:B------:R-:W-:Y:S02]  /*8390*/  PRMT R58, RZ, 0x7610, R58 ;  /* 0x00007610ff3a7816 */ /* 0x000fe4000000003a */
        /* <DEDUP_REMOVED lines=56> */
[----:B------:R-:W-:-:S05]  /*8720*/  @P4 LOP3.LUT R11, R11, R10, RZ, 0x3c, !PT ;  /* 0x0000000a0b0b4212 */ /* 0x000fca00078e3cff */
[----:B------:R0:W2:Y:S01]  /*8730*/  @P4 LDG.E.U8 R46, desc[UR24][R10.64] ;  /* 0x000000180a2e4981 */ /* 0x0000a2000c1e1100 */
[----:B------:R-:W-:Y:S01]  /*8740*/  IADD3 R41, P2, PT, R7, UR5, RZ ;  /* 0x0000000507297c10 */ /* 0x000fe2000ff5e0ff */
[----:B------:R-:W-:-:S03]  /*8750*/  UIMAD UR6, UR12, 0x24, URZ ;  /* 0x000000240c0678a4 */ /* 0x000fc6000f8e02ff */
[----:B------:R-:W-:Y:S01]  /*8760*/  IADD3.X R9, PT, PT, R8, UR14, RZ, P2, !PT ;  /* 0x0000000e08097c10 */ /* 0x000fe200097fe4ff */
[----:B------:R-:W-:Y:S01]  /*8770*/  STL [R1+0x888], R41 ;  /* 0x0008882901007387 */ /* 0x000fe20000100800 */
[----:B------:R-:W-:-:S03]  /*8780*/  PRMT R19, RZ, 0x7610, R19 ;  /* 0x00007610ff137816 */ /* 0x000fc60000000013 */
[----:B------:R1:W-:Y:S01]  /*8790*/  STL [R1+0x884], R9 ;  /* 0x0008840901007387 */ /* 0x0003e20000100800 */
[----:B0-----:R-:W-:Y:S01]  /*87a0*/  IMAD.MOV.U32 R11, RZ, RZ, R9 ;  /* 0x000000ffff0b7224 */ /* 0x001fe200078e0009 */
[----:B------:R-:W-:Y:S01]  /*87b0*/  USHF.R.S32.HI UR15, URZ, 0x1f, UR6 ;  /* 0x0000001fff0f7899 */ /* 0x000fe20008011406 */
[----:B------:R-:W-:-:S05]  /*87c0*/  @P4 IMAD.MOV.U32 R10, RZ, RZ, R41 ;  /* 0x000000ffff0a4224 */ /* 0x000fca00078e0029 */
[----:B------:R0:W3:Y:S01]  /*87d0*/  @P4 LDG.E.U8 R19, desc[UR24][R10.64] ;  /* 0x000000180a134981 */ /* 0x0000e2000c1e1100 */
[----:B-1----:R-:W-:Y:S02]  /*87e0*/  SHF.R.U64 R9, R12, 0x13, RZ ;  /* 0x000000130c097819 */ /* 0x002fe400000012ff */
[----:B------:R-:W-:Y:S02]  /*87f0*/  IADD3 R41, P4, PT, R3, UR6, RZ ;  /* 0x0000000603297c10 */ /* 0x000fe4000ff9e0ff */
[----:B------:R-:W-:Y:S01]  /*8800*/  PRMT R47, RZ, 0x7610, R47 ;  /* 0x00007610ff2f7816 */ /* 0x000fe2000000002f */
[----:B--2---:R1:W-:Y:S02]  /*8810*/  STL [R1+0xc], R46 ;  /* 0x00000c2e01007387 */ /* 0x0043e40000100800 */
[----:B-1----:R-:W-:Y:S01]  /*8820*/  IMAD.MOV.U32 R46, RZ, RZ, R14 ;  /* 0x000000ffff2e7224 */ /* 0x002fe200078e000e */
[----:B------:R-:W-:-:S04]  /*8830*/  IADD3 R14, P2, PT, R0, UR6, RZ ;  /* 0x00000006000e7c10 */ /* 0x000fc8000ff5e0ff */
[----:B0-----:R-:W-:Y:S01]  /*8840*/  IADD3.X R10, PT, PT, R2, UR15, RZ, P2, !PT ;  /* 0x0000000f020a7c10 */ /* 0x001fe200097fe4ff */
[----:B------:R-:W-:Y:S01]  /*8850*/  IMAD.MOV.U32 R11, RZ, RZ, R14 ;  /* 0x000000ffff0b7224 */ /* 0x000fe200078e000e */
[----:B------:R-:W-:Y:S04]  /*8860*/  STL [R1+0x91c], R14 ;  /* 0x00091c0e01007387 */ /* 0x000fe80000100800 */
[----:B------:R-:W-:Y:S01]  /*8870*/  @P5 LOP3.LUT R11, R11, R10, RZ, 0x3c, !PT ;  /* 0x0000000a0b0b5212 */ /* 0x000fe200078e3cff */
[----:B------:R0:W-:Y:S01]  /*8880*/  STL [R1+0x918], R10 ;  /* 0x0009180a01007387 */ /* 0x0001e20000100800 */
[----:B------:R-:W-:Y:S02]  /*8890*/  LOP3.LUT P2, RZ, R9, 0x1, RZ, 0xc0, !PT ;  /* 0x0000000109ff7812 */ /* 0x000fe4000784c0ff */
[----:B------:R-:W-:-:S02]  /*88a0*/  PRMT R9, RZ, 0x7610, R9 ;  /* 0x00007610ff097816 */ /* 0x000fc40000000009 */
[----:B0-----:R-:W-:-:S04]  /*88b0*/  @P5 LOP3.LUT R10, R11, R10, RZ, 0x3c, !PT ;  /* 0x0000000a0b0a5212 */ /* 0x001fc800078e3cff */
[----:B------:R-:W-:Y:S02]  /*88c0*/  @P5 LOP3.LUT R11, R11, R10, RZ, 0x3c, !PT ;  /* 0x0000000a0b0b5212 */ /* 0x000fe400078e3cff */
[----:B------:R-:W-:-:S03]  /*88d0*/  IADD3.X R14, PT, PT, R4, UR15, RZ, P4, !PT ;  /* 0x0000000f040e7c10 */ /* 0x000fc6000a7fe4ff */
[----:B------:R0:W2:Y:S02]  /*88e0*/  @P5 LDG.E.U8 R9, desc[UR24][R10.64] ;  /* 0x000000180a095981 */ /* 0x0000a4000c1e1100 */
[----:B0-----:R-:W-:Y:S02]  /*88f0*/  @P5 IMAD.MOV.U32 R10, RZ, RZ, R41 ;  /* 0x000000ffff0a5224 */ /* 0x001fe400078e0029 */
[----:B------:R-:W-:-:S05]  /*8900*/  @P5 IMAD.MOV.U32 R11, RZ, RZ, R14 ;  /* 0x000000ffff0b5224 */ /* 0x000fca00078e000e */
[----:B------:R0:W4:Y:S04]  /*8910*/  @P5 LDG.E.U8 R47, desc[UR24][R10.64] ;  /* 0x000000180a2f5981 */ /* 0x000128000c1e1100 */
[----:B------:R-:W-:Y:S04]  /*8920*/  STL [R1+0x924], R41 ;  /* 0x0009242901007387 */ /* 0x000fe80000100800 */
[----:B---3--:R1:W-:Y:S04]  /*8930*/  STL [R1+0x8], R19 ;  /* 0x0000081301007387 */ /* 0x0083e80000100800 */
[----:B------:R3:W-:Y:S01]  /*8940*/  STL [R1+0x920], R14 ;  /* 0x0009200e01007387 */ /* 0x0007e20000100800 */
[----:B-1----:R-:W-:-:S05]  /*8950*/  IADD3 R19, P4, PT, R5, UR6, RZ ;  /* 0x0000000605137c10 */ /* 0x002fca000ff9e0ff */
[----:B------:R-:W-:Y:S01]  /*8960*/  STL [R1+0x92c], R19 ;  /* 0x00092c1301007387 */ /* 0x000fe20000100800 */
[----:B------:R-:W-:Y:S01]  /*8970*/  PRMT R93, RZ, 0x7610, R93 ;  /* 0x00007610ff5d7816 */ /* 0x000fe2000000005d */
[----:B0-----:R-:W-:Y:S01]  /*8980*/  @P5 IMAD.MOV.U32 R10, RZ, RZ, R19 ;  /* 0x000000ffff0a5224 */ /* 0x001fe200078e0013 */
[----:B------:R-:W-:Y:S01]  /*8990*/  PRMT R92, RZ, 0x7610, R92 ;  /* 0x00007610ff5c7816 */ /* 0x000fe2000000005c */
[----:B--2---:R0:W-:Y:S04]  /*89a0*/  STL [R1+0x4], R9 ;  /* 0x0000040901007387 */ /* 0x0041e80000100800 */
[----:B---3--:R-:W2:Y:S04]  /*89b0*/  LDL.LU R14, [R1+0xcc0] ;  /* 0x000cc000010e7983 */ /* 0x008ea80000300800 */
[----:B------:R-:W3:Y:S01]  /*89c0*/  LDL.LU R41, [R1+0xcbc] ;  /* 0x000cbc0001297983 */ /* 0x000ee20000300800 */
[----:B0-----:R-:W-:-:S05]  /*89d0*/  IADD3.X R9, PT, PT, R6, UR15, RZ, P4, !PT ;  /* 0x0000000f06097c10 */ /* 0x001fca000a7fe4ff */
[----:B------:R-:W-:Y:S01]  /*89e0*/  @P5 IMAD.MOV.U32 R11, RZ, RZ, R9 ;  /* 0x000000ffff0b5224 */ /* 0x000fe200078e0009 */
[----:B----4-:R0:W-:Y:S04]  /*89f0*/  STL [R1+0xc48], R47 ;  /* 0x000c482f01007387 */ /* 0x0101e80000100800 */
[----:B------:R1:W4:Y:S01]  /*8a00*/  @P5 LDG.E.U8 R93, desc[UR24][R10.64] ;  /* 0x000000180a5d5981 */ /* 0x000322000c1e1100 */
[----:B0-----:R-:W-:-:S04]  /*8a10*/  IADD3 R47, P4, PT, R7, UR6, RZ ;  /* 0x00000006072f7c10 */ /* 0x001fc8000ff9e0ff */
[----:B-1----:R-:W-:Y:S01]  /*8a20*/  IADD3.X R11, PT, PT, R8, UR15, RZ, P4, !PT ;  /* 0x0000000f080b7c10 */ /* 0x002fe2000a7fe4ff */
[----:B------:R-:W-:-:S05]  /*8a30*/  @P5 IMAD.MOV.U32 R10, RZ, RZ, R47 ;  /* 0x000000ffff0a5224 */ /* 0x000fca00078e002f */
[----:B------:R0:W2:Y:S01]  /*8a40*/  @P5 LDG.E.U8 R92, desc[UR24][R10.64] ;  /* 0x000000180a5c5981 */ /* 0x0000a2000c1e1100 */
[----:B------:R-:W-:-:S03]  /*8a50*/  UIMAD UR5, UR12, 0x2c, URZ ;  /* 0x0000002c0c0578a4 */ /* 0x000fc6000f8e02ff */
[----:B------:R-:W-:Y:S01]  /*8a60*/  STL [R1+0x928], R9 ;  /* 0x0009280901007387 */ /* 0x000fe20000100800 */
[----:B------:R-:W-:Y:S02]  /*8a70*/  USHF.R.S32.HI UR6, URZ, 0x1f, UR5 ;  /* 0x0000001fff067899 */ /* 0x000fe40008011405 */
[----:B------:R-:W-:Y:S01]  /*8a80*/  IADD3 R19, P4, PT, R0, UR5, RZ ;  /* 0x0000000500137c10 */ /* 0x000fe2000ff9e0ff */
[----:B------:R-:W-:Y:S03]  /*8a90*/  STL [R1+0x934], R47 ;  /* 0x0009342f01007387 */ /* 0x000fe60000100800 */
[----:B0-----:R-:W-:Y:S02]  /*8aa0*/  IADD3.X R10, PT, PT, R2, UR6, RZ, P4, !PT ;  /* 0x00000006020a7c10 */ /* 0x001fe4000a7fe4ff */
[----:B------:R-:W-:Y:S01]  /*8ab0*/  PRMT R91, RZ, 0x7610, R91 ;  /* 0x00007610ff5b7816 */ /* 0x000fe2000000005b */
[----:B----4-:R-:W-:Y:S04]  /*8ac0*/  STL [R1+0xc4c], R93 ;  /* 0x000c4c5d01007387 */ /* 0x010fe80000100800 */
[----:B------:R0:W-:Y:S04]  /*8ad0*/  STL [R1+0x930], R11 ;  /* 0x0009300b01007387 */ /* 0x0001e80000100800 */
[----:B------:R1:W-:Y:S01]  /*8ae0*/  STL [R1+0x9c8], R19 ;  /* 0x0009c81301007387 */ /* 0x0003e20000100800 */
[----:B0-----:R-:W-:Y:S01]  /*8af0*/  IMAD.MOV.U32 R11, RZ, RZ, R19 ;  /* 0x000000ffff0b7224 */ /* 0x001fe200078e0013 */
[----:B-1----:R-:W-:-:S02]  /*8b00*/  IADD3 R19, P5, PT, R3, UR5, RZ ;  /* 0x0000000503137c10 */ /* 0x002fc4000ffbe0ff */
[----:B--2---:R-:W-:Y:S02]  /*8b10*/  STL [R1+0xc50], R92 ;  /* 0x000c505c01007387 */ /* 0x004fe40000100800 */
[-C--:B------:R-:W-:Y:S02]  /*8b20*/  @P2 LOP3.LUT R11, R11, R10.reuse, RZ, 0x3c, !PT ;  /* 0x0000000a0b0b2212 */ /* 0x080fe400078e3cff */
[----:B------:R-:W-:Y:S04]  /*8b30*/  STL [R1+0x9d0], R19 ;  /* 0x0009d01301007387 */ /* 0x000fe80000100800 */
[----:B------:R0:W-:Y:S02]  /*8b40*/  STL [R1+0x9c4], R10 ;  /* 0x0009c40a01007387 */ /* 0x0001e40000100800 */
[----:B0-----:R-:W-:-:S04]  /*8b50*/  @P2 LOP3.LUT R10, R11, R10, RZ, 0x3c, !PT ;  /* 0x0000000a0b0a2212 */ /* 0x001fc800078e3cff */
[----:B------:R-:W-:-:S05]  /*8b60*/  @P2 LOP3.LUT R11, R11, R10, RZ, 0x3c, !PT ;  /* 0x0000000a0b0b2212 */ /* 0x000fca00078e3cff */
[----:B------:R0:W2:Y:S01]  /*8b70*/  @P2 LDG.E.U8 R91, desc[UR24][R10.64] ;  /* 0x000000180a5b2981 */ /* 0x0000a2000c1e1100 */
[----:B------:R-:W-:Y:S02]  /*8b80*/  IADD3.X R93, PT, PT, R4, UR6, RZ, P5, !PT ;  /* 0x00000006045d7c10 */ /* 0x000fe4000affe4ff */
[----:B------:R-:W-:Y:S02]  /*8b90*/  IADD3 R47, P5, PT, R5, UR5, RZ ;  /* 0x00000005052f7c10 */ /* 0x000fe4000ffbe0ff */
[----:B------:R-:W-:Y:S01]  /*8ba0*/  PRMT R90, RZ, 0x7610, R90 ;  /* 0x00007610ff5a7816 */ /* 0x000fe2000000005a */
[----:B------:R-:W-:Y:S04]  /*8bb0*/  STL [R1+0x9cc], R93 ;  /* 0x0009cc5d01007387 */ /* 0x000fe80000100800 */
[----:B------:R-:W-:Y:S01]  /*8bc0*/  STL [R1+0x9d8], R47 ;  /* 0x0009d82f01007387 */ /* 0x000fe20000100800 */
[----:B0-----:R-:W-:-:S02]  /*8bd0*/  @P2 IMAD.MOV.U32 R10, RZ, RZ, R19 ;  /* 0x000000ffff0a2224 */ /* 0x001fc400078e0013 */
[----:B------:R-:W-:Y:S01]  /*8be0*/  @P2 IMAD.MOV.U32 R11, RZ, RZ, R93 ;  /* 0x000000ffff0b2224 */ /* 0x000fe200078e005d */
[----:B------:R-:W-:-:S04]  /*8bf0*/  PRMT R89, RZ, 0x7610, R89 ;  /* 0x00007610ff597816 */ /* 0x000fc80000000059 */
[----:B------:R0:W4:Y:S02]  /*8c00*/  @P2 LDG.E.U8 R90, desc[UR24][R10.64] ;  /* 0x000000180a5a2981 */ /* 0x000124000c1e1100 */
[----:B0-----:R-:W-:Y:S02]  /*8c10*/  @P2 IMAD.MOV.U32 R10, RZ, RZ, R47 ;  /* 0x000000ffff0a2224 */ /* 0x001fe400078e002f */
[----:B--2---:R0:W-:Y:S02]  /*8c20*/  STL [R1+0xc54], R91 ;  /* 0x000c545b01007387 */ /* 0x0041e40000100800 */
[----:B0-----:R-:W-:-:S05]  /*8c30*/  IADD3.X R91, PT, PT, R6, UR6, RZ, P5, !PT ;  /* 0x00000006065b7c10 */ /* 0x001fca000affe4ff */
[----:B------:R-:W-:-:S05]  /*8c40*/  @P2 IMAD.MOV.U32 R11, RZ, RZ, R91 ;  /* 0x000000ffff0b2224 */ /* 0x000fca00078e005b */
[----:B------:R0:W2:Y:S01]  /*8c50*/  @P2 LDG.E.U8 R89, desc[UR24][R10.64] ;  /* 0x000000180a592981 */ /* 0x0000a2000c1e1100 */
[----:B------:R-:W-:-:S04]  /*8c60*/  SHF.R.U64 R9, R12, 0xb, RZ ;  /* 0x0000000b0c097819 */ /* 0x000fc800000012ff */
[----:B------:R-:W-:Y:S02]  /*8c70*/  LOP3.LUT P4, RZ, R9, 0x1, RZ, 0xc0, !PT ;  /* 0x0000000109ff7812 */ /* 0x000fe4000788c0ff */
[----:B------:R-:W-:Y:S01]  /*8c80*/  IADD3 R9, P5, PT, R7, UR5, RZ ;  /* 0x0000000507097c10 */ /* 0x000fe2000ffbe0ff */
[----:B------:R-:W-:Y:S01]  /*8c90*/  UIMAD UR5, UR12, 0x34, URZ ;  /* 0x000000340c0578a4 */ /* 0x000fe2000f8e02ff */
[----:B----4-:R1:W-:Y:S02]  /*8ca0*/  STL [R1+0xc58], R90 ;  /* 0x000c585a01007387 */ /* 0x0103e40000100800 */
[----:B------:R-:W-:Y:S01]  /*8cb0*/  IADD3.X R19, PT, PT, R8, UR6, RZ, P5, !PT ;  /* 0x0000000608137c10 */ /* 0x000fe2000affe4ff */
[----:B------:R-:W-:Y:S01]  /*8cc0*/  USHF.R.S32.HI UR14, URZ, 0x1f, UR5 ;  /* 0x0000001fff0e7899 */ /* 0x000fe20008011405 */
[----:B------:R-:W-:Y:S01]  /*8cd0*/  STL [R1+0x9d4], R91 ;  /* 0x0009d45b01007387 */ /* 0x000fe20000100800 */
[----:B------:R-:W-:Y:S01]  /*8ce0*/  PRMT R88, RZ, 0x7610, R88 ;  /* 0x00007610ff587816 */ /* 0x000fe20000000058 */
[----:B0-----:R-:W-:-:S02]  /*8cf0*/  @P2 IMAD.MOV.U32 R10, RZ, RZ, R9 ;  /* 0x000000ffff0a2224 */ /* 0x001fc400078e0009 */
[----:B------:R-:W-:Y:S01]  /*8d00*/  STL [R1+0x9e0], R9 ;  /* 0x0009e00901007387 */ /* 0x000fe20000100800 */
[----:B-1----:R-:W-:Y:S01]  /*8d10*/  IADD3 R90, P5, PT, R0, UR5, RZ ;  /* 0x00000005005a7c10 */ /* 0x002fe2000ffbe0ff */
[----:B------:R-:W-:Y:S01]  /*8d20*/  @P2 IMAD.MOV.U32 R11, RZ, RZ, R19 ;  /* 0x000000ffff0b2224 */ /* 0x000fe200078e0013 */
[----:B------:R-:W-:-:S04]  /*8d30*/  PRMT R87, RZ, 0x7610, R87 ;  /* 0x00007610ff577816 */ /* 0x000fc80000000057 */
[----:B------:R0:W4:Y:S02]  /*8d40*/  @P2 LDG.E.U8 R88, desc[UR24][R10.64] ;  /* 0x000000180a582981 */ /* 0x000124000c1e1100 */
[----:B0-----:R-:W-:Y:S02]  /*8d50*/  @P4 IMAD.MOV.U32 R10, RZ, RZ, R90 ;  /* 0x000000ffff0a4224 */ /* 0x001fe400078e005a */
[----:B--2---:R0:W-:Y:S02]  /*8d60*/  STL [R1+0xc5c], R89 ;  /* 0x000c5c5901007387 */ /* 0x0041e40000100800 */
[----:B0-----:R-:W-:-:S05]  /*8d70*/  IADD3.X R89, PT, PT, R2, UR14, RZ, P5, !PT ;  /* 0x0000000e02597c10 */ /* 0x001fca000affe4ff */
[----:B------:R-:W-:-:S05]  /*8d80*/  @P4 IMAD.MOV.U32 R11, RZ, RZ, R89 ;  /* 0x000000ffff0b4224 */ /* 0x000fca00078e0059 */
[----:B------:R0:W2:Y:S04]  /*8d90*/  @P4 LDG.E.U8 R87, desc[UR24][R10.64] ;  /* 0x000000180a574981 */ /* 0x0000a8000c1e1100 */
[----:B------:R1:W-:Y:S01]  /*8da0*/  STL [R1+0x9dc], R19 ;  /* 0x0009dc1301007387 */ /* 0x0003e20000100800 */
[----:B------:R-:W-:Y:S02]  /*8db0*/  SHF.R.U64 R9, R12, 0x3, RZ ;  /* 0x000000030c097819 */ /* 0x000fe400000012ff */
[----:B-1----:R-:W-:-:S04]  /*8dc0*/  IADD3 R19, P2, PT, R3, UR5, RZ ;  /* 0x0000000503137c10 */ /* 0x002fc8000ff5e0ff */
[----:B------:R-:W-:Y:S01]  /*8dd0*/  IADD3.X R47, PT, PT, R4, UR14, RZ, P2, !PT ;  /* 0x0000000e042f7c10 */ /* 0x000fe200097fe4ff */
[----:B----4-:R-:W-:Y:S01]  /*8de0*/  STL [R1+0xc60], R88 ;  /* 0x000c605801007387 */ /* 0x010fe20000100800 */
[----:B------:R-:W-:Y:S01]  /*8df0*/  PRMT R86, RZ, 0x7610, R86 ;  /* 0x00007610ff567816 */ /* 0x000fe20000000056 */
[----:B0-----:R-:W-:Y:S01]  /*8e00*/  @P4 IMAD.MOV.U32 R10, RZ, RZ, R19 ;  /* 0x000000ffff0a4224 */ /* 0x001fe200078e0013 */
[----:B------:R-:W-:Y:S01]  /*8e10*/  LOP3.LUT P5, RZ, R9, 0x1, RZ, 0xc0, !PT ;  /* 0x0000000109ff7812 */ /* 0x000fe200078ac0ff */
[----:B------:R-:W-:Y:S01]  /*8e20*/  STL [R1+0xa88], R90 ;  /* 0x000a885a01007387 */ /* 0x000fe20000100800 */
[----:B------:R-:W-:Y:S01]  /*8e30*/  @P4 IMAD.MOV.U32 R11, RZ, RZ, R47 ;  /* 0x000000ffff0b4224 */ /* 0x000fe200078e002f */
[----:B------:R-:W-:Y:S02]  /*8e40*/  IADD3 R9, P2, PT, R5, UR5, RZ ;  /* 0x0000000505097c10 */ /* 0x000fe4000ff5e0ff */
[----:B------:R-:W-:Y:S04]  /*8e50*/  STL [R1+0xa90], R19 ;  /* 0x000a901301007387 */ /* 0x000fe80000100800 */
[----:B------:R0:W-:Y:S04]  /*8e60*/  STL [R1+0xa84], R89 ;  /* 0x000a845901007387 */ /* 0x0001e80000100800 */
[----:B------:R-:W-:Y:S04]  /*8e70*/  STL [R1+0xa8c], R47 ;  /* 0x000a8c2f01007387 */ /* 0x000fe80000100800 */
[----:B------:R1:W4:Y:S01]  /*8e80*/  @P4 LDG.E.U8 R86, desc[UR24][R10.64] ;  /* 0x000000180a564981 */ /* 0x000322000c1e1100 */
[----:B------:R-:W-:Y:S01]  /*8e90*/  PRMT R85, RZ, 0x7610, R85 ;  /* 0x00007610ff557816 */ /* 0x000fe20000000055 */
[----:B0-----:R-:W0:Y:S01]  /*8ea0*/  LDC R89, c[0x0][0x3a0] ;  /* 0x0000e800ff597b82 */ /* 0x001e220000000800 */
[----:B-1----:R-:W-:Y:S01]  /*8eb0*/  @P4 IMAD.MOV.U32 R10, RZ, RZ, R9 ;  /* 0x000000ffff0a4224 */ /* 0x002fe200078e0009 */
[----:B------:R-:W-:Y:S01]  /*8ec0*/  PRMT R84, RZ, 0x7610, R84 ;  /* 0x00007610ff547816 */ /* 0x000fe20000000054 */
[----:B--2---:R1:W-:Y:S02]  /*8ed0*/  STL [R1+0xc64], R87 ;  /* 0x000c645701007387 */ /* 0x0043e40000100800 */
[----:B-1----:R-:W-:-:S02]  /*8ee0*/  IADD3.X R87, PT, PT, R6, UR14, RZ, P2, !PT ;  /* 0x0000000e06577c10 */ /* 0x002fc400097fe4ff */
[----:B------:R-:W-:-:S03]  /*8ef0*/  IADD3 R19, P2, PT, R7, UR5, RZ ;  /* 0x0000000507137c10 */ /* 0x000fc6000ff5e0ff */
[----:B------:R-:W-:Y:S01]  /*8f00*/  @P4 IMAD.MOV.U32 R11, RZ, RZ, R87 ;  /* 0x000000ffff0b4224 */ /* 0x000fe200078e0057 */
[----:B------:R-:W-:-:S04]  /*8f10*/  IADD3.X R47, PT, PT, R8, UR14, RZ, P2, !PT ;  /* 0x0000000e082f7c10 */ /* 0x000fc800097fe4ff */
[----:B------:R1:W2:Y:S02]  /*8f20*/  @P4 LDG.E.U8 R85, desc[UR24][R10.64] ;  /* 0x000000180a554981 */ /* 0x0002a4000c1e1100 */
[----:B-1----:R-:W-:Y:S02]  /*8f30*/  @P4 IMAD.MOV.U32 R10, RZ, RZ, R19 ;  /* 0x000000ffff0a4224 */ /* 0x002fe400078e0013 */
[----:B------:R-:W-:-:S05]  /*8f40*/  @P4 IMAD.MOV.U32 R11, RZ, RZ, R47 ;  /* 0x000000ffff0b4224 */ /* 0x000fca00078e002f */
[----:B------:R1:W3:Y:S01]  /*8f50*/  @P4 LDG.E.U8 R84, desc[UR24][R10.64] ;  /* 0x000000180a544981 */ /* 0x0002e2000c1e1100 */
[----:B------:R-:W-:-:S03]  /*8f60*/  UIMAD UR6, UR12, 0x3c, URZ ;  /* 0x0000003c0c0678a4 */ /* 0x000fc6000f8e02ff */
[----:B----4-:R4:W-:Y:S01]  /*8f70*/  STL [R1+0xc68], R86 ;  /* 0x000c685601007387 */ /* 0x0109e20000100800 */
[----:B------:R-:W-:-:S03]  /*8f80*/  USHF.R.S32.HI UR15, URZ, 0x1f, UR6 ;  /* 0x0000001fff0f7899 */ /* 0x000fc60008011406 */
[----:B------:R-:W-:Y:S01]  /*8f90*/  STL [R1+0xa98], R9 ;  /* 0x000a980901007387 */ /* 0x000fe20000100800 */
[----:B----4-:R-:W-:-:S03]  /*8fa0*/  IADD3 R86, P2, PT, R0, UR6, RZ ;  /* 0x0000000600567c10 */ /* 0x010fc6000ff5e0ff */
[----:B------:R4:W-:Y:S01]  /*8fb0*/  STL [R1+0xa94], R87 ;  /* 0x000a945701007387 */ /* 0x0009e20000100800 */
[----:B------:R-:W-:-:S03]  /*8fc0*/  PRMT R83, RZ, 0x7610, R83 ;  /* 0x00007610ff537816 */ /* 0x000fc60000000053 */
[----:B------:R0:W-:Y:S01]  /*8fd0*/  STL [R1+0xaa0], R19 ;  /* 0x000aa01301007387 */ /* 0x0001e20000100800 */
[----:B-1----:R-:W-:Y:S01]  /*8fe0*/  @P5 IMAD.MOV.U32 R10, RZ, RZ, R86 ;  /* 0x000000ffff0a5224 */ /* 0x002fe200078e0056 */
[----:B----4-:R-:W-:Y:S02]  /*8ff0*/  IADD3.X R87, PT, PT, R2, UR15, RZ, P2, !PT ;  /* 0x0000000f02577c10 */ /* 0x010fe400097fe4ff */
[----:B------:R-:W-:Y:S01]  /*9000*/  STL [R1+0xa9c], R47 ;  /* 0x000a9c2f01007387 */ /* 0x000fe20000100800 */
[----:B0-----:R-:W-:Y:S02]  /*9010*/  IADD3 R19, P4, PT, R3, UR6, RZ ;  /* 0x0000000603137c10 */ /* 0x001fe4000ff9e0ff */
[----:B------:R-:W-:Y:S01]  /*9020*/  @P5 IMAD.MOV.U32 R11, RZ, RZ, R87 ;  /* 0x000000ffff0b5224 */ /* 0x000fe200078e0057 */
[----:B------:R-:W-:Y:S01]  /*9030*/  PRMT R82, RZ, 0x7610, R82 ;  /* 0x00007610ff527816 */ /* 0x000fe20000000052 */
[----:B------:R-:W-:-:S03]  /*9040*/  VIADD R9, R89, 0xfffffff2 ;  /* 0xfffffff259097836 */ /* 0x000fc60000000000 */
[----:B------:R0:W4:Y:S02]  /*9050*/  @P5 LDG.E.U8 R83, desc[UR24][R10.64] ;  /* 0x000000180a535981 */ /* 0x000124000c1e1100 */
[----:B------:R-:W-:Y:S01]  /*9060*/  ISETP.GE.U32.AND P2, PT, R9, 0x7fffffb3, PT ;  /* 0x7fffffb30900780c */ /* 0x000fe20003f46070 */
[----:B0-----:R-:W-:Y:S01]  /*9070*/  @P5 IMAD.MOV.U32 R10, RZ, RZ, R19 ;  /* 0x000000ffff0a5224 */ /* 0x001fe200078e0013 */
[----:B------:R-:W-:Y:S02]  /*9080*/  PRMT R81, RZ, 0x7610, R81 ;  /* 0x00007610ff517816 */ /* 0x000fe40000000051 */
[----:B------:R-:W-:Y:S01]  /*9090*/  PRMT R55, RZ, 0x7610, R55 ;  /* 0x00007610ff377816 */ /* 0x000fe20000000037 */
[----:B--2---:R0:W-:Y:S02]  /*90a0*/  STL [R1+0xc6c], R85 ;  /* 0x000c6c5501007387 */ /* 0x0041e40000100800 */
[----:B0-----:R-:W-:Y:S02]  /*90b0*/  IADD3.X R85, PT, PT, R4, UR15, RZ, P4, !PT ;  /* 0x0000000f04557c10 */ /* 0x001fe4000a7fe4ff */
[----:B------:R-:W-:-:S03]  /*90c0*/  IADD3 R47, P4, PT, R5, UR6, RZ ;  /* 0x00000006052f7c10 */ /* 0x000fc6000ff9e0ff */
[----:B------:R-:W-:Y:S01]  /*90d0*/  @P5 IMAD.MOV.U32 R11, RZ, RZ, R85 ;  /* 0x000000ffff0b5224 */ /* 0x000fe200078e0055 */
[----:B------:R-:W-:Y:S01]  /*90e0*/  STL [R1+0xb4c], R86 ;  /* 0x000b4c5601007387 */ /* 0x000fe20000100800 */
[----:B------:R-:W-:-:S03]  /*90f0*/  IADD3.X R9, PT, PT, R6, UR15, RZ, P4, !PT ;  /* 0x0000000f06097c10 */ /* 0x000fc6000a7fe4ff */
[----:B---3--:R-:W-:Y:S04]  /*9100*/  STL [R1+0xc70], R84 ;  /* 0x000c705401007387 */ /* 0x008fe80000100800 */
[----:B------:R-:W-:Y:S04]  /*9110*/  STL [R1+0xb48], R87 ;  /* 0x000b485701007387 */ /* 0x000fe80000100800 */
[----:B------:R0:W2:Y:S04]  /*9120*/  @P5 LDG.E.U8 R82, desc[UR24][R10.64] ;  /* 0x000000180a525981 */ /* 0x0000a8000c1e1100 */
[----:B------:R1:W-:Y:S04]  /*9130*/  STL [R1+0xb54], R19 ;  /* 0x000b541301007387 */ /* 0x0003e80000100800 */
[----:B------:R-:W-:Y:S01]  /*9140*/  STL [R1+0xb50], R85 ;  /* 0x000b505501007387 */ /* 0x000fe20000100800 */
[----:B0-----:R-:W-:Y:S01]  /*9150*/  @P5 IMAD.MOV.U32 R10, RZ, RZ, R47 ;  /* 0x000000ffff0a5224 */ /* 0x001fe200078e002f */
[----:B-1----:R-:W-:-:S02]  /*9160*/  IADD3 R19, P4, PT, R7, UR6, RZ ;  /* 0x0000000607137c10 */ /* 0x002fc4000ff9e0ff */
[----:B------:R0:W-:Y:S01]  /*9170*/  STL [R1+0xb5c], R47 ;  /* 0x000b5c2f01007387 */ /* 0x0001e20000100800 */
[----:B------:R-:W-:-:S05]  /*9180*/  @P5 IMAD.MOV.U32 R11, RZ, RZ, R9 ;  /* 0x000000ffff0b5224 */ /* 0x000fca00078e0009 */
[----:B------:R1:W3:Y:S01]  /*9190*/  @P5 LDG.E.U8 R81, desc[UR24][R10.64] ;  /* 0x000000180a515981 */ /* 0x0002e2000c1e1100 */
[----:B0-----:R-:W-:Y:S01]  /*91a0*/  IADD3.X R47, PT, PT, R8, UR15, RZ, P4, !PT ;  /* 0x0000000f082f7c10 */ /* 0x001fe2000a7fe4ff */
[----:B-1----:R-:W-:-:S04]  /*91b0*/  @P5 IMAD.MOV.U32 R10, RZ, RZ, R19 ;  /* 0x000000ffff0a5224 */ /* 0x002fc800078e0013 */
[----:B------:R-:W-:-:S05]  /*91c0*/  @P5 IMAD.MOV.U32 R11, RZ, RZ, R47 ;  /* 0x000000ffff0b5224 */ /* 0x000fca00078e002f */
[----:B------:R0:W3:Y:S01]  /*91d0*/  @P5 LDG.E.U8 R55, desc[UR24][R10.64] ;  /* 0x000000180a375981 */ /* 0x0000e2000c1e1100 */
[----:B------:R-:W-:-:S03]  /*91e0*/  UIMAD UR5, UR12, 0x5, URZ ;  /* 0x000000050c0578a4 */ /* 0x000fc6000f8e02ff */
[----:B----4-:R-:W-:Y:S01]  /*91f0*/  STL [R1+0xc74], R83 ;  /* 0x000c745301007387 */ /* 0x010fe20000100800 */
[----:B------:R-:W-:Y:S01]  /*9200*/  USHF.R.S32.HI UR6, URZ, 0x1f, UR5 ;  /* 0x0000001fff067899 */ /* 0x000fe20008011405 */
[----:B------:R-:W-:Y:S02]  /*9210*/  PRMT R80, RZ, 0x7610, R80 ;  /* 0x00007610ff507816 */ /* 0x000fe40000000050 */
[----:B------:R-:W-:Y:S02]  /*9220*/  PRMT R79, RZ, 0x7610, R79 ;  /* 0x00007610ff4f7816 */ /* 0x000fe4000000004f */
[----:B------:R-:W-:Y:S02]  /*9230*/  PRMT R78, RZ, 0x7610, R78 ;  /* 0x00007610ff4e7816 */ /* 0x000fe4000000004e */
[----:B------:R-:W-:Y:S01]  /*9240*/  PRMT R77, RZ, 0x7610, R77 ;  /* 0x00007610ff4d7816 */ /* 0x000fe2000000004d */
[----:B--2---:R1:W-:Y:S04]  /*9250*/  STL [R1+0xc78], R82 ;  /* 0x000c785201007387 */ /* 0x0043e80000100800 */
[----:B------:R-:W-:Y:S01]  /*9260*/  STL [R1+0xb58], R9 ;  /* 0x000b580901007387 */ /* 0x000fe20000100800 */
[----:B-1----:R-:W-:-:S03]  /*9270*/  IADD3 R82, P4, PT, R0, UR5, RZ ;  /* 0x0000000500527c10 */ /* 0x002fc6000ff9e0ff */
[----:B------:R1:W-:Y:S01]  /*9280*/  STL [R1+0xb68], R19 ;  /* 0x000b681301007387 */ /* 0x0003e20000100800 */
[----:B------:R-:W-:Y:S01]  /*9290*/  IADD3.X R83, PT, PT, R2, UR6, RZ, P4, !PT ;  /* 0x0000000602537c10 */ /* 0x000fe2000a7fe4ff */
[----:B0-----:R-:W-:Y:S01]  /*92a0*/  @!P6 IMAD.MOV.U32 R10, RZ, RZ, R82 ;  /* 0x000000ffff0ae224 */ /* 0x001fe200078e0052 */
[----:B-1----:R-:W-:Y:S01]  /*92b0*/  IADD3 R19, P5, PT, R3, UR5, RZ ;  /* 0x0000000503137c10 */ /* 0x002fe2000ffbe0ff */
[----:B---3--:R0:W-:Y:S02]  /*92c0*/  STL [R1+0xc7c], R81 ;  /* 0x000c7c5101007387 */ /* 0x0081e40000100800 */
[----:B------:R-:W-:Y:S02]  /*92d0*/  @!P6 IMAD.MOV.U32 R11, RZ, RZ, R83 ;  /* 0x000000ffff0be224 */ /* 0x000fe400078e0053 */
[----:B------:R1:W-:Y:S01]  /*92e0*/  STL [R1+0xb60], R47 ;  /* 0x000b602f01007387 */ /* 0x0003e20000100800 */
[----:B------:R-:W-:-:S03]  /*92f0*/  SHF.R.U32.HI R9, RZ, 0x2, R16 ;  /* 0x00000002ff097819 */ /* 0x000fc60000011610 */
[----:B------:R2:W3:Y:S01]  /*9300*/  @!P6 LDG.E.U8 R80, desc[UR24][R10.64] ;  /* 0x000000180a50e981 */ /* 0x0004e2000c1e1100 */
[----:B0-----:R-:W-:Y:S02]  /*9310*/  IADD3.X R81, PT, PT, R4, UR6, RZ, P5, !PT ;  /* 0x0000000604517c10 */ /* 0x001fe4000affe4ff */
[----:B-1----:R-:W-:Y:S01]  /*9320*/  IADD3 R47, P5, PT, R5, UR5, RZ ;  /* 0x00000005052f7c10 */ /* 0x002fe2000ffbe0ff */
[----:B------:R0:W-:Y:S01]  /*9330*/  STL [R1+0xc80], R55 ;  /* 0x000c803701007387 */ /* 0x0001e20000100800 */
[----:B--2---:R-:W-:Y:S02]  /*9340*/  @!P6 IMAD.MOV.U32 R10, RZ, RZ, R19 ;  /* 0x000000ffff0ae224 */ /* 0x004fe400078e0013 */
[----:B------:R-:W-:Y:S01]  /*9350*/  @!P6 IMAD.MOV.U32 R11, RZ, RZ, R81 ;  /* 0x000000ffff0be224 */ /* 0x000fe200078e0051 */
[----:B------:R-:W-:Y:S02]  /*9360*/  LOP3.LUT P4, RZ, R9, 0x1, RZ, 0xc0, !PT ;  /* 0x0000000109ff7812 */ /* 0x000fe4000788c0ff */
[----:B0-----:R-:W-:-:S02]  /*9370*/  IADD3.X R55, PT, PT, R6, UR6, RZ, P5, !PT ;  /* 0x0000000606377c10 */ /* 0x001fc4000affe4ff */
[----:B------:R0:W2:Y:S01]  /*9380*/  @!P6 LDG.E.U8 R79, desc[UR24][R10.64] ;  /* 0x000000180a4fe981 */ /* 0x0000a2000c1e1100 */
[----:B------:R-:W-:-:S03]  /*9390*/  IADD3 R9, P5, PT, R7, UR5, RZ ;  /* 0x0000000507097c10 */ /* 0x000fc6000ffbe0ff */
[----:B------:R-:W-:Y:S04]  /*93a0*/  STL [R1+0x350], R82 ;  /* 0x0003505201007387 */ /* 0x000fe80000100800 */
[----:B------:R1:W-:Y:S01]  /*93b0*/  STL [R1+0x358], R19 ;  /* 0x0003581301007387 */ /* 0x0003e20000100800 */
[----:B0-----:R-:W-:Y:S02]  /*93c0*/  @!P6 IMAD.MOV.U32 R10, RZ, RZ, R47 ;  /* 0x000000ffff0ae224 */ /* 0x001fe400078e002f */
[----:B------:R-:W-:-:S05]  /*93d0*/  @!P6 IMAD.MOV.U32 R11, RZ, RZ, R55 ;  /* 0x000000ffff0be224 */ /* 0x000fca00078e0037 */
[----:B------:R0:W4:Y:S01]  /*93e0*/  @!P6 LDG.E.U8 R78, desc[UR24][R10.64] ;  /* 0x000000180a4ee981 */ /* 0x000122000c1e1100 */
[----:B-1----:R-:W-:Y:S01]  /*93f0*/  IADD3.X R19, PT, PT, R8, UR6, RZ, P5, !PT ;  /* 0x0000000608137c10 */ /* 0x002fe2000affe4ff */
[----:B0-----:R-:W-:-:S04]  /*9400*/  @!P6 IMAD.MOV.U32 R10, RZ, RZ, R9 ;  /* 0x000000ffff0ae224 */ /* 0x001fc800078e0009 */
[----:B------:R-:W-:-:S05]  /*9410*/  @!P6 IMAD.MOV.U32 R11, RZ, RZ, R19 ;  /* 0x000000ffff0be224 */ /* 0x000fca00078e0013 */
[----:B------:R0:W4:Y:S01]  /*9420*/  @!P6 LDG.E.U8 R77, desc[UR24][R10.64] ;  /* 0x000000180a4de981 */ /* 0x000122000c1e1100 */
[----:B------:R-:W-:-:S03]  /*9430*/  UIMAD UR5, UR12, 0xd, URZ ;  /* 0x0000000d0c0578a4 */ /* 0x000fc6000f8e02ff */
[----:B------:R-:W-:Y:S01]  /*9440*/  STL [R1+0x34c], R83 ;  /* 0x00034c5301007387 */ /* 0x000fe20000100800 */
[----:B------:R-:W-:-:S03]  /*9450*/  USHF.R.S32.HI UR14, URZ, 0x1f, UR5 ;  /* 0x0000001fff0e7899 */ /* 0x000fc60008011405 */
[----:B------:R-:W-:Y:S04]  /*9460*/  STL [R1+0x354], R81 ;  /* 0x0003545101007387 */ /* 0x000fe80000100800 */
[----:B------:R-:W-:Y:S01]  /*9470*/  STL [R1+0x360], R47 ;  /* 0x0003602f01007387 */ /* 0x000fe20000100800 */
[----:B------:R-:W-:Y:S02]  /*9480*/  PRMT R76, RZ, 0x7610, R76 ;  /* 0x00007610ff4c7816 */ /* 0x000fe4000000004c */
[----:B------:R-:W-:Y:S02]  /*9490*/  PRMT R75, RZ, 0x7610, R75 ;  /* 0x00007610ff4b7816 */ /* 0x000fe4000000004b */
[----:B------:R-:W-:Y:S02]  /*94a0*/  PRMT R74, RZ, 0x7610, R74 ;  /* 0x00007610ff4a7816 */ /* 0x000fe4000000004a */
[----:B------:R-:W-:Y:S01]  /*94b0*/  PRMT R73, RZ, 0x7610, R73 ;  /* 0x00007610ff497816 */ /* 0x000fe20000000049 */
[----:B---3--:R-:W-:Y:S04]  /*94c0*/  STL [R1+0xc84], R80 ;  /* 0x000c845001007387 */ /* 0x008fe80000100800 */
[----:B--2---:R-:W-:Y:S04]  /*94d0*/  STL [R1+0xc88], R79 ;  /* 0x000c884f01007387 */ /* 0x004fe80000100800 */
[----:B------:R1:W-:Y:S04]  /*94e0*/  STL [R1+0x35c], R55 ;  /* 0x00035c3701007387 */ /* 0x0003e80000100800 */
[----:B------:R2:W-:Y:S01]  /*94f0*/  STL [R1+0x368], R9 ;  /* 0x0003680901007387 */ /* 0x0005e20000100800 */
[----:B-1----:R-:W-:-:S03]  /*9500*/  IADD3 R55, P5, PT, R0, UR5, RZ ;  /* 0x0000000500377c10 */ /* 0x002fc6000ffbe0ff */
[----:B----4-:R1:W-:Y:S01]  /*9510*/  STL [R1+0xc8c], R78 ;  /* 0x000c8c4e01007387 */ /* 0x0103e20000100800 */
[----:B--2---:R-:W-:-:S03]  /*9520*/  SHF.R.U32.HI R9, RZ, 0xa, R16 ;  /* 0x0000000aff097819 */ /* 0x004fc60000011610 */
[----:B------:R2:W-:Y:S01]  /*9530*/  STL [R1+0x364], R19 ;  /* 0x0003641301007387 */ /* 0x0005e20000100800 */
[----:B0-----:R-:W-:Y:S01]  /*9540*/  @!P2 IMAD.MOV.U32 R10, RZ, RZ, R55 ;  /* 0x000000ffff0aa224 */ /* 0x001fe200078e0037 */
[----:B-1----:R-:W-:Y:S02]  /*9550*/  IADD3.X R78, PT, PT, R2, UR14, RZ, P5, !PT ;  /* 0x0000000e024e7c10 */ /* 0x002fe4000affe4ff */
[----:B--2---:R-:W-:-:S03]  /*9560*/  IADD3 R19, P6, PT, R3, UR5, RZ ;  /* 0x0000000503137c10 */ /* 0x004fc6000ffde0ff */
[----:B------:R-:W-:Y:S01]  /*9570*/  @!P2 IMAD.MOV.U32 R11, RZ, RZ, R78 ;  /* 0x000000ffff0ba224 */ /* 0x000fe200078e004e */
[----:B------:R-:W-:Y:S01]  /*9580*/  LOP3.LUT P5, RZ, R9, 0x1, RZ, 0xc0, !PT ;  /* 0x0000000109ff7812 */ /* 0x000fe200078ac0ff */
[----:B------:R-:W-:Y:S01]  /*9590*/  STL [R1+0xc90], R77 ;  /* 0x000c904d01007387 */ /* 0x000fe20000100800 */
[----:B------:R-:W-:Y:S02]  /*95a0*/  IADD3.X R47, PT, PT, R4, UR14, RZ, P6, !PT ;  /* 0x0000000e042f7c10 */ /* 0x000fe4000b7fe4ff */
[----:B------:R-:W-:Y:S01]  /*95b0*/  IADD3 R9, P6, PT, R5, UR5, RZ ;  /* 0x0000000505097c10 */ /* 0x000fe2000ffde0ff */
[----:B------:R-:W-:Y:S04]  /*95c0*/  STL [R1+0x6cc], R55 ;  /* 0x0006cc3701007387 */ /* 0x000fe80000100800 */
[----:B------:R-:W-:Y:S04]  /*95d0*/  STL [R1+0xc94], R16 ;  /* 0x000c941001007387 */ /* 0x000fe80000100800 */
[----:B------:R-:W-:Y:S04]  /*95e0*/  STL [R1+0x6d4], R19 ;  /* 0x0006d41301007387 */ /* 0x000fe80000100800 */
[----:B------:R-:W-:Y:S04]  /*95f0*/  STL [R1+0x6c8], R78 ;  /* 0x0006c84e01007387 */ /* 0x000fe80000100800 */
[----:B------:R0:W2:Y:S04]  /*9600*/  @!P2 LDG.E.U8 R76, desc[UR24][R10.64] ;  /* 0x000000180a4ca981 */ /* 0x0000a8000c1e1100 */
[----:B------:R1:W-:Y:S01]  /*9610*/  STL [R1+0x6d0], R47 ;  /* 0x0006d02f01007387 */ /* 0x0003e20000100800 */
[----:B0-----:R-:W-:-:S02]  /*9620*/  @!P2 IMAD.MOV.U32 R10, RZ, RZ, R19 ;  /* 0x000000ffff0aa224 */ /* 0x001fc400078e0013 */
[----:B------:R-:W-:Y:S01]  /*9630*/  @!P2 IMAD.MOV.U32 R11, RZ, RZ, R47 ;  /* 0x000000ffff0ba224 */ /* 0x000fe200078e002f */
[----:B-1----:R-:W-:-:S04]  /*9640*/  IADD3.X R47, PT, PT, R6, UR14, RZ, P6, !PT ;  /* 0x0000000e062f7c10 */ /* 0x002fc8000b7fe4ff */
[----:B------:R0:W3:Y:S01]  /*9650*/  @!P2 LDG.E.U8 R75, desc[UR24][R10.64] ;  /* 0x000000180a4ba981 */ /* 0x0000e2000c1e1100 */
[----:B------:R-:W-:Y:S01]  /*9660*/  IADD3 R16, P6, PT, R7, UR5, RZ ;  /* 0x0000000507107c10 */ /* 0x000fe2000ffde0ff */
[----:B0-----:R-:W-:Y:S02]  /*9670*/  @!P2 IMAD.MOV.U32 R10, RZ, RZ, R9 ;  /* 0x000000ffff0aa224 */ /* 0x001fe400078e0009 */
[----:B------:R-:W-:Y:S01]  /*9680*/  @!P2 IMAD.MOV.U32 R11, RZ, RZ, R47 ;  /* 0x000000ffff0ba224 */ /* 0x000fe200078e002f */
[----:B------:R-:W-:-:S04]  /*9690*/  IADD3.X R19, PT, PT, R8, UR14, RZ, P6, !PT ;  /* 0x0000000e08137c10 */ /* 0x000fc8000b7fe4ff */
[----:B------:R0:W4:Y:S02]  /*96a0*/  @!P2 LDG.E.U8 R74, desc[UR24][R10.64] ;  /* 0x000000180a4aa981 */ /* 0x000124000c1e1100 */
[----:B0-----:R-:W-:Y:S02]  /*96b0*/  @!P2 IMAD.MOV.U32 R10, RZ, RZ, R16 ;  /* 0x000000ffff0aa224 */ /* 0x001fe400078e0010 */
[----:B------:R-:W-:-:S05]  /*96c0*/  @!P2 IMAD.MOV.U32 R11, RZ, RZ, R19 ;  /* 0x000000ffff0ba224 */ /* 0x000fca00078e0013 */
[----:B------:R0:W4:Y:S01]  /*96d0*/  @!P2 LDG.E.U8 R73, desc[UR24][R10.64] ;  /* 0x000000180a49a981 */ /* 0x000122000c1e1100 */
[----:B------:R-:W-:-:S04]  /*96e0*/  UIMAD UR6, UR12, 0x15, URZ ;  /* 0x000000150c0678a4 */ /* 0x000fc8000f8e02ff */
[----:B------:R-:W-:Y:S02]  /*96f0*/  USHF.R.S32.HI UR15, URZ, 0x1f, UR6 ;  /* 0x0000001fff0f7899 */ /* 0x000fe40008011406 */
[----:B------:R-:W-:Y:S02]  /*9700*/  IADD3 R55, P6, PT, R0, UR6, RZ ;  /* 0x0000000600377c10 */ /* 0x000fe4000ffde0ff */
[----:B------:R-:W-:-:S03]  /*9710*/  PRMT R72, RZ, 0x7610, R72 ;  /* 0x00007610ff487816 */ /* 0x000fc60000000048 */
[----:B0-----:R-:W-:Y:S01]  /*9720*/  @P5 IMAD.MOV.U32 R10, RZ, RZ, R55 ;  /* 0x000000ffff0a5224 */ /* 0x001fe200078e0037 */
[----:B------:R-:W-:Y:S02]  /*9730*/  PRMT R71, RZ, 0x7610, R71 ;  /* 0x00007610ff477816 */ /* 0x000fe40000000047 */
[----:B------:R-:W-:Y:S02]  /*9740*/  PRMT R70, RZ, 0x7610, R70 ;  /* 0x00007610ff467816 */ /* 0x000fe40000000046 */
[----:B------:R-:W-:Y:S01]  /*9750*/  PRMT R69, RZ, 0x7610, R69 ;  /* 0x00007610ff457816 */ /* 0x000fe20000000045 */
[----:B--2---:R-:W-:Y:S04]  /*9760*/  STL [R1+0xc98], R76 ;  /* 0x000c984c01007387 */ /* 0x004fe80000100800 */
[----:B---3--:R-:W-:Y:S04]  /*9770*/  STL [R1+0xca0], R75 ;  /* 0x000ca04b01007387 */ /* 0x008fe80000100800 */
[----:B------:R0:W-:Y:S04]  /*9780*/  STL [R1+0x6dc], R9 ;  /* 0x0006dc0901007387 */ /* 0x0001e80000100800 */
[----:B------:R-:W-:Y:S04]  /*9790*/  STL [R1+0x6d8], R47 ;  /* 0x0006d82f01007387 */ /* 0x000fe80000100800 */
[----:B------:R-:W-:Y:S04]  /*97a0*/  STL [R1+0x6e4], R16 ;  /* 0x0006e41001007387 */ /* 0x000fe80000100800 */
[----:B----4-:R1:W-:Y:S01]  /*97b0*/  STL [R1+0xca4], R74 ;  /* 0x000ca44a01007387 */ /* 0x0103e20000100800 */
[----:B0-----:R-:W-:-:S02]  /*97c0*/  SHF.R.U64 R9, R12, 0x1a, RZ ;  /* 0x0000001a0c097819 */ /* 0x001fc400000012ff */
[----:B-1----:R-:W-:Y:S02]  /*97d0*/  IADD3.X R74, PT, PT, R2, UR15, RZ, P6, !PT ;  /* 0x0000000f024a7c10 */ /* 0x002fe4000b7fe4ff */
[----:B------:R-:W-:Y:S01]  /*97e0*/  IADD3 R16, P6, PT, R3, UR6, RZ ;  /* 0x0000000603107c10 */ /* 0x000fe2000ffde0ff */
[----:B------:R0:W-:Y:S02]  /*97f0*/  STL [R1+0x6e0], R19 ;  /* 0x0006e01301007387 */ /* 0x0001e40000100800 */
[----:B------:R-:W-:Y:S01]  /*9800*/  @P5 IMAD.MOV.U32 R11, RZ, RZ, R74 ;  /* 0x000000ffff0b5224 */ /* 0x000fe200078e004a */
[----:B------:R-:W-:Y:S01]  /*9810*/  IADD3.X R47, PT, PT, R4, UR15, RZ, P6, !PT ;  /* 0x0000000f042f7c10 */ /* 0x000fe2000b7fe4ff */
[----:B------:R-:W-:Y:S01]  /*9820*/  STL [R1+0x7cc], R55 ;  /* 0x0007cc3701007387 */ /* 0x000fe20000100800 */
[----:B------:R-:W-:-:S03]  /*9830*/  LOP3.LUT P2, RZ, R9, 0x1, RZ, 0xc0, !PT ;  /* 0x0000000109ff7812 */ /* 0x000fc6000784c0ff */
[----:B------:R1:W2:Y:S01]  /*9840*/  @P5 LDG.E.U8 R72, desc[UR24][R10.64] ;  /* 0x000000180a485981 */ /* 0x0002a2000c1e1100 */
[----:B0-----:R-:W-:-:S03]  /*9850*/  IADD3 R19, P6, PT, R5, UR6, RZ ;  /* 0x0000000605137c10 */ /* 0x001fc6000ffde0ff */
[----:B------:R-:W-:Y:S01]  /*9860*/  STL [R1+0xca8], R73 ;  /* 0x000ca84901007387 */ /* 0x000fe20000100800 */
[----:B------:R-:W-:Y:S01]  /*9870*/  IADD3.X R9, PT, PT, R6, UR15, RZ, P6, !PT ;  /* 0x0000000f06097c10 */ /* 0x000fe2000b7fe4ff */
[----:B-1----:R-:W-:Y:S02]  /*9880*/  @P5 IMAD.MOV.U32 R10, RZ, RZ, R16 ;  /* 0x000000ffff0a5224 */ /* 0x002fe400078e0010 */
[----:B------:R-:W-:Y:S01]  /*9890*/  @P5 IMAD.MOV.U32 R11, RZ, RZ, R47 ;  /* 0x000000ffff0b5224 */ /* 0x000fe200078e002f */
[----:B------:R-:W-:Y:S04]  /*98a0*/  STL [R1+0x7c8], R74 ;  /* 0x0007c84a01007387 */ /* 0x000fe80000100800 */
[----:B------:R0:W-:Y:S04]  /*98b0*/  STL [R1+0x7d4], R16 ;  /* 0x0007d41001007387 */ /* 0x0001e80000100800 */
[----:B------:R1:W3:Y:S04]  /*98c0*/  @P5 LDG.E.U8 R71, desc[UR24][R10.64] ;  /* 0x000000180a475981 */ /* 0x0002e8000c1e1100 */
[----:B------:R-:W-:Y:S01]  /*98d0*/  STL [R1+0x7d0], R47 ;  /* 0x0007d02f01007387 */ /* 0x000fe20000100800 */
[----:B0-----:R-:W-:-:S03]  /*98e0*/  IADD3 R16, P6, PT, R7, UR6, RZ ;  /* 0x0000000607107c10 */ /* 0x001fc6000ffde0ff */
[----:B------:R0:W-:Y:S01]  /*98f0*/  STL [R1+0x7dc], R19 ;  /* 0x0007dc1301007387 */ /* 0x0001e20000100800 */
[----:B-1----:R-:W-:Y:S02]  /*9900*/  @P5 IMAD.MOV.U32 R10, RZ, RZ, R19 ;  /* 0x000000ffff0a5224 */ /* 0x002fe400078e0013 */
[----:B------:R-:W-:-:S05]  /*9910*/  @P5 IMAD.MOV.U32 R11, RZ, RZ, R9 ;  /* 0x000000ffff0b5224 */ /* 0x000fca00078e0009 */
[----:B------:R1:W4:Y:S01]  /*9920*/  @P5 LDG.E.U8 R70, desc[UR24][R10.64] ;  /* 0x000000180a465981 */ /* 0x000322000c1e1100 */
[----:B0-----:R-:W-:Y:S01]  /*9930*/  IADD3.X R19, PT, PT, R8, UR15, RZ, P6, !PT ;  /* 0x0000000f08137c10 */ /* 0x001fe2000b7fe4ff */
[----:B-1----:R-:W-:-:S04]  /*9940*/  @P5 IMAD.MOV.U32 R10, RZ, RZ, R16 ;  /* 0x000000ffff0a5224 */ /* 0x002fc800078e0010 */
[----:B------:R-:W-:-:S05]  /*9950*/  @P5 IMAD.MOV.U32 R11, RZ, RZ, R19 ;  /* 0x000000ffff0b5224 */ /* 0x000fca00078e0013 */
[----:B------:R0:W4:Y:S01]  /*9960*/  @P5 LDG.E.U8 R69, desc[UR24][R10.64] ;  /* 0x000000180a455981 */ /* 0x000122000c1e1100 */
        /* <DEDUP_REMOVED lines=8> */
[----:B------:R-:W-:Y:S01]  /*99f0*/  UIMAD UR14, UR12, 0x35, URZ ;  /* 0x000000350c0e78a4 */ /* 0x000fe2000f8e02ff */
[----:B------:R-:W-:-:S03]  /*9a00*/  PRMT R64, RZ, 0x7610, R64 ;  /* 0x00007610ff407816 */ /* 0x000fc60000000040 */
[----:B------:R-:W-:Y:S01]  /*9a10*/  USHF.R.S32.HI UR17, URZ, 0x1f, UR14 ;  /* 0x0000001fff117899 */ /* 0x000fe2000801140e */
[----:B------:R-:W-:Y:S02]  /*9a20*/  PRMT R60, RZ, 0x7610, R60 ;  /* 0x00007610ff3c7816 */ /* 0x000fe4000000003c */
[----:B------:R-:W-:Y:S02]  /*9a30*/  PRMT R56, RZ, 0x7610, R56 ;  /* 0x00007610ff387816 */ /* 0x000fe40000000038 */
[----:B------:R-:W-:Y:S02]  /*9a40*/  PRMT R63, RZ, 0x7610, R63 ;  /* 0x00007610ff3f7816 */ /* 0x000fe4000000003f */
[----:B------:R-:W-:Y:S02]  /*9a50*/  PRMT R62, RZ, 0x7610, R62 ;  /* 0x00007610ff3e7816 */ /* 0x000fe4000000003e */
[----:B------:R-:W-:Y:S01]  /*9a60*/  PRMT R61, RZ, 0x7610, R61 ;  /* 0x00007610ff3d7816 */ /* 0x000fe2000000003d */
[----:B------:R-:W0:Y:S01]  /*9a70*/  S2R R92, SR_TID.X ;  /* 0x00000000005c7919 */ /* 0x000e220000002100 */
[----:B------:R-:W-:-:S02]  /*9a80*/  PRMT R59, RZ, 0x7610, R59 ;  /* 0x00007610ff3b7816 */ /* 0x000fc4000000003b */
[----:B------:R-:W-:Y:S01]  /*9a90*/  PRMT R58, RZ, 0x7610, R58 ;  /* 0x00007610ff3a7816 */ /* 0x000fe2000000003a */
[----:B------:R-:W-:Y:S01]  /*9aa0*/  IMAD.MOV.U32 R93, RZ, RZ, R21 ;  /* 0x000000ffff5d7224 */ /* 0x000fe200078e0015 */
[C---:B------:R-:W-:Y:S02]  /*9ab0*/  LOP3.LUT R21, R13.reuse, 0x8, RZ, 0xfc, !PT ;  /* 0x000000080d157812 */ /* 0x040fe400078efcff */
[----:B------:R-:W-:Y:S01]  /*9ac0*/  PRMT R57, RZ, 0x7610, R57 ;  /* 0x00007610ff397816 */ /* 0x000fe20000000039 */
[----:B------:R-:W-:Y:S02]  /*9ad0*/  IMAD.MOV.U32 R90, RZ, RZ, R20 ;  /* 0x000000ffff5a7224 */ /* 0x000fe400078e0014 */
[----:B------:R-:W-:Y:S01]  /*9ae0*/  IMAD.MOV.U32 R88, RZ, RZ, R28 ;  /* 0x000000ffff587224 */ /* 0x000fe200078e001c */
[C---:B------:R-:W-:Y:S01]  /*9af0*/  LOP3.LUT R28, R13.reuse, 0x14, RZ, 0xfc, !PT ;  /* 0x000000140d1c7812 */ /* 0x040fe200078efcff */
[----:B------:R-:W-:Y:S01]  /*9b00*/  IMAD.MOV.U32 R87, RZ, RZ, R26 ;  /* 0x000000ffff577224 */ /* 0x000fe200078e001a */
[----:B------:R-:W-:Y:S01]  /*9b10*/  LOP3.LUT R26, R13, 0x16, RZ, 0xfc, !PT ;  /* 0x000000160d1a7812 */ /* 0x000fe200078efcff */
[----:B------:R-:W-:-:S02]  /*9b20*/  IMAD.MOV.U32 R85, RZ, RZ, R88 ;  /* 0x000000ffff557224 */ /* 0x000fc400078e0058 */
[----:B------:R-:W-:Y:S02]  /*9b30*/  IMAD.MOV.U32 R84, RZ, RZ, R87 ;  /* 0x000000ffff547224 */ /* 0x000fe400078e0057 */
[----:B------:R-:W-:Y:S01]  /*9b40*/  IMAD.MOV.U32 R87, RZ, RZ, R29 ;  /* 0x000000ffff577224 */ /* 0x000fe200078e001d */
[C---:B------:R-:W-:Y:S01]  /*9b50*/  LOP3.LUT R29, R13.reuse, 0x1c, RZ, 0xfc, !PT ;  /* 0x0000001c0d1d7812 */ /* 0x040fe200078efcff */
[----:B------:R-:W-:Y:S02]  /*9b60*/  IMAD.MOV.U32 R81, RZ, RZ, R32 ;  /* 0x000000ffff517224 */ /* 0x000fe400078e0020 */
[----:B------:R-:W-:Y:S01]  /*9b70*/  IMAD.MOV.U32 R80, RZ, RZ, R35 ;  /* 0x000000ffff507224 */ /* 0x000fe200078e0023 */
[----:B------:R-:W-:Y:S01]  /*9b80*/  LOP3.LUT R35, R13, 0x24, RZ, 0xfc, !PT ;  /* 0x000000240d237812 */ /* 0x000fe200078efcff */
[----:B------:R-:W-:-:S03]  /*9b90*/  IMAD.MOV.U32 R79, RZ, RZ, R36 ;  /* 0x000000ffff4f7224 */ /* 0x000fc600078e0024 */
[----:B------:R-:W-:Y:S01]  /*9ba0*/  IABS R36, R35 ;  /* 0x0000002300247213 */ /* 0x000fe20000000000 */
[----:B--2---:R-:W-:Y:S04]  /*9bb0*/  STL [R1+0xcac], R72 ;  /* 0x000cac4801007387 */ /* 0x004fe80000100800 */
[----:B---3--:R-:W-:Y:S04]  /*9bc0*/  STL [R1+0xcb0], R71 ;  /* 0x000cb04701007387 */ /* 0x008fe80000100800 */
[----:B------:R-:W-:Y:S04]  /*9bd0*/  STL [R1+0x7d8], R9 ;  /* 0x0007d80901007387 */ /* 0x000fe80000100800 */
[----:B------:R1:W-:Y:S04]  /*9be0*/  STL [R1+0x7e4], R16 ;  /* 0x0007e41001007387 */ /* 0x0003e80000100800 */
[----:B----4-:R2:W-:Y:S01]  /*9bf0*/  STL [R1+0xcb4], R70 ;  /* 0x000cb44601007387 */ /* 0x0105e20000100800 */
[----:B-1----:R-:W-:-:S03]  /*9c00*/  IADD3 R16, P5, PT, R3, UR5, RZ ;  /* 0x0000000503107c10 */ /* 0x002fc6000ffbe0ff */
[----:B------:R1:W-:Y:S01]  /*9c10*/  STL [R1+0x7e0], R19 ;  /* 0x0007e01301007387 */ /* 0x0003e20000100800 */
[----:B--2---:R-:W-:Y:S02]  /*9c20*/  IADD3.X R70, PT, PT, R2, UR6, RZ, P6, !PT ;  /* 0x0000000602467c10 */ /* 0x004fe4000b7fe4ff */
[----:B------:R-:W-:-:S03]  /*9c30*/  IADD3.X R47, PT, PT, R4, UR6, RZ, P5, !PT ;  /* 0x00000006042f7c10 */ /* 0x000fc6000affe4ff */
[----:B------:R-:W-:Y:S01]  /*9c40*/  @P4 IMAD.MOV.U32 R11, RZ, RZ, R70 ;  /* 0x000000ffff0b4224 */ /* 0x000fe200078e0046 */
[----:B------:R-:W-:Y:S01]  /*9c50*/  STL [R1+0xcb8], R69 ;  /* 0x000cb84501007387 */ /* 0x000fe20000100800 */
[----:B-1----:R-:W-:-:S03]  /*9c60*/  IADD3 R19, P5, PT, R5, UR5, RZ ;  /* 0x0000000505137c10 */ /* 0x002fc6000ffbe0ff */
[----:B------:R-:W-:Y:S01]  /*9c70*/  STL [R1+0x890], R55 ;  /* 0x0008903701007387 */ /* 0x000fe20000100800 */
[----:B------:R-:W-:-:S03]  /*9c80*/  SHF.R.U64 R9, R12, 0x12, RZ ;  /* 0x000000120c097819 */ /* 0x000fc600000012ff */
[----:B------:R-:W-:Y:S04]  /*9c90*/  STL [R1+0x898], R16 ;  /* 0x0008981001007387 */ /* 0x000fe80000100800 */
[----:B------:R-:W-:Y:S04]  /*9ca0*/  STL [R1+0x88c], R70 ;  /* 0x00088c4601007387 */ /* 0x000fe80000100800 */
[----:B------:R1:W2:Y:S01]  /*9cb0*/  @P4 LDG.E.U8 R68, desc[UR24][R10.64] ;  /* 0x000000180a444981 */ /* 0x0002a2000c1e1100 */
[----:B------:R-:W-:-:S03]  /*9cc0*/  LOP3.LUT P6, RZ, R9, 0x1, RZ, 0xc0, !PT ;  /* 0x0000000109ff7812 */ /* 0x000fc600078cc0ff */
[----:B------:R3:W-:Y:S01]  /*9cd0*/  STL [R1+0x894], R47 ;  /* 0x0008942f01007387 */ /* 0x0007e20000100800 */
[----:B-1----:R-:W-:Y:S02]  /*9ce0*/  @P4 IMAD.MOV.U32 R11, RZ, RZ, R47 ;  /* 0x000000ffff0b4224 */ /* 0x002fe400078e002f */
[----:B------:R-:W-:Y:S02]  /*9cf0*/  @P4 IMAD.MOV.U32 R10, RZ, RZ, R16 ;  /* 0x000000ffff0a4224 */ /* 0x000fe400078e0010 */
[----:B---3--:R-:W-:Y:S01]  /*9d00*/  IMAD.MOV.U32 R47, RZ, RZ, R22 ;  /* 0x000000ffff2f7224 */ /* 0x008fe200078e0016 */
[----:B------:R-:W-:Y:S02]  /*9d10*/  IADD3.X R22, PT, PT, R6, UR6, RZ, P5, !PT ;  /* 0x0000000606167c10 */ /* 0x000fe4000affe4ff */
[----:B------:R-:W-:Y:S01]  /*9d20*/  IADD3 R9, P5, PT, R7, UR5, RZ ;  /* 0x0000000507097c10 */ /* 0x000fe2000ffbe0ff */
[----:B------:R1:W3:Y:S03]  /*9d30*/  @P4 LDG.E.U8 R67, desc[UR24][R10.64] ;  /* 0x000000180a434981 */ /* 0x0002e6000c1e1100 */
[----:B------:R-:W-:Y:S01]  /*9d40*/  IADD3.X R16, PT, PT, R8, UR6, RZ, P5, !PT ;  /* 0x0000000608107c10 */ /* 0x000fe2000affe4ff */
[----:B------:R-:W-:Y:S01]  /*9d50*/  UIMAD UR5, UR12, 0x25, URZ ;  /* 0x000000250c0578a4 */ /* 0x000fe2000f8e02ff */
[----:B-1----:R-:W-:-:S02]  /*9d60*/  @P4 IMAD.MOV.U32 R10, RZ, RZ, R19 ;  /* 0x000000ffff0a4224 */ /* 0x002fc400078e0013 */
[----:B------:R-:W-:-:S05]  /*9d70*/  @P4 IMAD.MOV.U32 R11, RZ, RZ, R22 ;  /* 0x000000ffff0b4224 */ /* 0x000fca00078e0016 */
[----:B------:R1:W4:Y:S01]  /*9d80*/  @P4 LDG.E.U8 R66, desc[UR24][R10.64] ;  /* 0x000000180a424981 */ /* 0x000322000c1e1100 */
[----:B------:R-:W-:Y:S02]  /*9d90*/  USHF.R.S32.HI UR15, URZ, 0x1f, UR5 ;  /* 0x0000001fff0f7899 */ /* 0x000fe40008011405 */
[----:B------:R-:W-:Y:S01]  /*9da0*/  UIMAD UR6, UR12, 0x2d, URZ ;  /* 0x0000002d0c0678a4 */ /* 0x000fe2000f8e02ff */
[----:B------:R0:W-:Y:S01]  /*9db0*/  STL [R1+0x8a0], R19 ;  /* 0x0008a01301007387 */ /* 0x0001e20000100800 */
[----:B-1----:R-:W-:Y:S02]  /*9dc0*/  @P4 IMAD.MOV.U32 R10, RZ, RZ, R9 ;  /* 0x000000ffff0a4224 */ /* 0x002fe400078e0009 */
[----:B------:R-:W-:Y:S01]  /*9dd0*/  @P4 IMAD.MOV.U32 R11, RZ, RZ, R16 ;  /* 0x000000ffff0b4224 */ /* 0x000fe200078e0010 */
[----:B------:R-:W-:Y:S04]  /*9de0*/  STL [R1+0x89c], R22 ;  /* 0x00089c1601007387 */ /* 0x000fe80000100800 */
[----:B------:R1:W2:Y:S01]  /*9df0*/  @P4 LDG.E.U8 R65, desc[UR24][R10.64] ;  /* 0x000000180a414981 */ /* 0x0002a2000c1e1100 */
[----:B------:R-:W-:-:S03]  /*9e00*/  IADD3 R70, P4, PT, R0, UR5, RZ ;  /* 0x0000000500467c10 */ /* 0x000fc6000ff9e0ff */
[----:B------:R1:W-:Y:S01]  /*9e10*/  STL [R1+0x8a8], R9 ;  /* 0x0008a80901007387 */ /* 0x0003e20000100800 */
[----:B------:R-:W-:Y:S01]  /*9e20*/  USHF.R.S32.HI UR16, URZ, 0x1f, UR6 ;  /* 0x0000001fff107899 */ /* 0x000fe20008011406 */
[----:B------:R-:W-:Y:S02]  /*9e30*/  IADD3.X R71, PT, PT, R2, UR15, RZ, P4, !PT ;  /* 0x0000000f02477c10 */ /* 0x000fe4000a7fe4ff */
[----:B------:R1:W-:Y:S01]  /*9e40*/  STL [R1+0x8a4], R16 ;  /* 0x0008a41001007387 */ /* 0x0003e20000100800 */
[----:B0-----:R-:W-:Y:S02]  /*9e50*/  IADD3 R19, P4, PT, R0, UR6, RZ ;  /* 0x0000000600137c10 */ /* 0x001fe4000ff9e0ff */
[----:B-1----:R-:W-:Y:S02]  /*9e60*/  SHF.R.U64 R9, R12, 0xa, RZ ;  /* 0x0000000a0c097819 */ /* 0x002fe400000012ff */
[----:B------:R-:W-:Y:S01]  /*9e70*/  IADD3 R16, P5, PT, R3, UR5, RZ ;  /* 0x0000000503107c10 */ /* 0x000fe2000ffbe0ff */
[----:B------:R-:W-:-:S03]  /*9e80*/  @P2 IMAD.MOV.U32 R10, RZ, RZ, R70 ;  /* 0x000000ffff0a2224 */ /* 0x000fc600078e0046 */
[----:B------:R-:W-:Y:S01]  /*9e90*/  IADD3.X R55, PT, PT, R4, UR15, RZ, P5, !PT ;  /* 0x0000000f04377c10 */ /* 0x000fe2000affe4ff */
[----:B------:R-:W-:Y:S01]  /*9ea0*/  @P2 IMAD.MOV.U32 R11, RZ, RZ, R71 ;  /* 0x000000ffff0b2224 */ /* 0x000fe200078e0047 */
[----:B------:R-:W-:Y:S02]  /*9eb0*/  LOP3.LUT P5, RZ, R9, 0x1, RZ, 0xc0, !PT ;  /* 0x0000000109ff7812 */ /* 0x000fe400078ac0ff */
[----:B------:R-:W-:Y:S02]  /*9ec0*/  IADD3.X R69, PT, PT, R2, UR16, RZ, P4, !PT ;  /* 0x0000001002457c10 */ /* 0x000fe4000a7fe4ff */
[----:B------:R-:W-:Y:S01]  /*9ed0*/  IADD3 R22, P4, PT, R0, UR14, RZ ;  /* 0x0000000e00167c10 */ /* 0x000fe2000ff9e0ff */
[----:B------:R0:W2:Y:S03]  /*9ee0*/  @P2 LDG.E.U8 R64, desc[UR24][R10.64] ;  /* 0x000000180a402981 */ /* 0x0000a6000c1e1100 */
[----:B------:R-:W-:Y:S01]  /*9ef0*/  IADD3.X R9, PT, PT, R2, UR17, RZ, P4, !PT ;  /* 0x0000001102097c10 */ /* 0x000fe2000a7fe4ff */
[----:B------:R-:W-:Y:S01]  /*9f00*/  STL [R1+0x93c], R70 ;  /* 0x00093c4601007387 */ /* 0x000fe20000100800 */
[----:B0-----:R-:W-:-:S02]  /*9f10*/  @P6 IMAD.MOV.U32 R10, RZ, RZ, R19 ;  /* 0x000000ffff0a6224 */ /* 0x001fc400078e0013 */
[----:B------:R-:W-:Y:S01]  /*9f20*/  @P6 IMAD.MOV.U32 R11, RZ, RZ, R69 ;  /* 0x000000ffff0b6224 */ /* 0x000fe200078e0045 */
[----:B------:R-:W-:Y:S04]  /*9f30*/  STL [R1+0x944], R16 ;  /* 0x0009441001007387 */ /* 0x000fe80000100800 */
[----:B------:R0:W2:Y:S04]  /*9f40*/  @P6 LDG.E.U8 R60, desc[UR24][R10.64] ;  /* 0x000000180a3c6981 */ /* 0x0000a8000c1e1100 */
[----:B------:R-:W-:Y:S04]  /*9f50*/  STL [R1+0x938], R71 ;  /* 0x0009384701007387 */ /* 0x000fe80000100800 */
[----:B------:R1:W-:Y:S01]  /*9f60*/  STL [R1+0x9e8], R19 ;  /* 0x0009e81301007387 */ /* 0x0003e20000100800 */
[----:B0-----:R-:W-:-:S02]  /*9f70*/  @P5 IMAD.MOV.U32 R10, RZ, RZ, R22 ;  /* 0x000000ffff0a5224 */ /* 0x001fc400078e0016 */
[----:B------:R-:W-:Y:S01]  /*9f80*/  @P5 IMAD.MOV.U32 R11, RZ, RZ, R9 ;  /* 0x000000ffff0b5224 */ /* 0x000fe200078e0009 */
[----:B------:R-:W-:Y:S01]  /*9f90*/  STL [R1+0x940], R55 ;  /* 0x0009403701007387 */ /* 0x000fe20000100800 */
[----:B-1----:R-:W-:-:S03]  /*9fa0*/  IADD3 R19, P4, PT, R5, UR5, RZ ;  /* 0x0000000505137c10 */ /* 0x002fc6000ff9e0ff */
[----:B------:R-:W-:Y:S04]  /*9fb0*/  STL [R1+0x9e4], R69 ;  /* 0x0009e44501007387 */ /* 0x000fe80000100800 */
[----:B------:R0:W2:Y:S04]  /*9fc0*/  @P5 LDG.E.U8 R56, desc[UR24][R10.64] ;  /* 0x000000180a385981 */ /* 0x0000a8000c1e1100 */
[----:B------:R1:W-:Y:S04]  /*9fd0*/  STL [R1+0xaa8], R22 ;  /* 0x000aa81601007387 */ /* 0x0003e80000100800 */
[----:B------:R1:W-:Y:S01]  /*9fe0*/  STL [R1+0xaa4], R9 ;  /* 0x000aa40901007387 */ /* 0x0003e20000100800 */
[----:B0-----:R-:W-:-:S02]  /*9ff0*/  @P2 IMAD.MOV.U32 R10, RZ, RZ, R16 ;  /* 0x000000ffff0a2224 */ /* 0x001fc400078e0010 */
[----:B------:R-:W-:Y:S01]  /*a000*/  @P2 IMAD.MOV.U32 R11, RZ, RZ, R55 ;  /* 0x000000ffff0b2224 */ /* 0x000fe200078e0037 */
[----:B-1----:R-:W-:-:S04]  /*a010*/  IADD3.X R22, PT, PT, R6, UR15, RZ, P4, !PT ;  /* 0x0000000f06167c10 */ /* 0x002fc8000a7fe4ff */
[----:B------:R0:W2:Y:S01]  /*a020*/  @P2 LDG.E.U8 R63, desc[UR24][R10.64] ;  /* 0x000000180a3f2981 */ /* 0x0000a2000c1e1100 */
[----:B------:R-:W-:-:S04]  /*a030*/  IADD3 R9, P4, PT, R7, UR5, RZ ;  /* 0x0000000507097c10 */ /* 0x000fc8000ff9e0ff */
[----:B------:R-:W-:Y:S01]  /*a040*/  IADD3.X R16, PT, PT, R8, UR15, RZ, P4, !PT ;  /* 0x0000000f08107c10 */ /* 0x000fe2000a7fe4ff */
[----:B------:R-:W-:Y:S01]  /*a050*/  STL [R1+0x94c], R19 ;  /* 0x00094c1301007387 */ /* 0x000fe20000100800 */
[----:B0-----:R-:W-:Y:S02]  /*a060*/  @P2 IMAD.MOV.U32 R10, RZ, RZ, R19 ;  /* 0x000000ffff0a2224 */ /* 0x001fe400078e0013 */
[----:B------:R-:W-:Y:S01]  /*a070*/  @P2 IMAD.MOV.U32 R11, RZ, RZ, R22 ;  /* 0x000000ffff0b2224 */ /* 0x000fe200078e0016 */
[----:B------:R0:W-:Y:S01]  /*a080*/  STL [R1+0x948], R22 ;  /* 0x0009481601007387 */ /* 0x0001e20000100800 */
[----:B------:R-:W-:Y:S01]  /*a090*/  IMAD.MOV.U32 R91, RZ, RZ, R47 ;  /* 0x000000ffff5b7224 */ /* 0x000fe200078e002f */
[----:B------:R-:W-:-:S04]  /*a0a0*/  @!UP1 UIADD3 UR4, UPT, UPT, -UR4, 0x100000, URZ ;  /* 0x0010000004049890 */ /* 0x000fc8000fffe1ff */
[----:B------:R-:W-:Y:S02]  /*a0b0*/  @!UP1 USHF.L.U32 UR5, UR4, 0xb, URZ ;  /* 0x0000000b04059899 */ /* 0x000fe400080006ff */
[----:B------:R-:W-:Y:S01]  /*a0c0*/  @!UP1 USHF.L.U32 UR4, UR4, 0x1, URZ ;  /* 0x0000000104049899 */ /* 0x000fe200080006ff */
[----:B------:R-:W1:Y:S01]  /*a0d0*/  LDCU UR15, c[0x0][0x3b0] ;  /* 0x00007600ff0f77ac */ /* 0x000e620008000800 */
[----:B------:R1:W2:Y:S01]  /*a0e0*/  @P2 LDG.E.U8 R62, desc[UR24][R10.64] ;  /* 0x000000180a3e2981 */ /* 0x0002a2000c1e1100 */
[----:B0-----:R-:W-:Y:S01]  /*a0f0*/  IADD3 R22, P4, PT, R3, UR6, RZ ;  /* 0x0000000603167c10 */ /* 0x001fe2000ff9e0ff */
[----:B-1----:R-:W-:Y:S02]  /*a100*/  @P2 IMAD.MOV.U32 R10, RZ, RZ, R9 ;  /* 0x000000ffff0a2224 */ /* 0x002fe400078e0009 */
[----:B------:R-:W-:Y:S01]  /*a110*/  @P2 IMAD.MOV.U32 R11, RZ, RZ, R16 ;  /* 0x000000ffff0b2224 */ /* 0x000fe200078e0010 */
[----:B------:R-:W-:Y:S01]  /*a120*/  IADD3.X R55, PT, PT, R4, UR16, RZ, P4, !PT ;  /* 0x0000001004377c10 */ /* 0x000fe2000a7fe4ff */
[----:B------:R0:W-:Y:S04]  /*a130*/  STL [R1+0x954], R9 ;  /* 0x0009540901007387 */ /* 0x0001e80000100800 */
[----:B------:R1:W2:Y:S01]  /*a140*/  @P2 LDG.E.U8 R61, desc[UR24][R10.64] ;  /* 0x000000180a3d2981 */ /* 0x0002a2000c1e1100 */
[----:B------:R-:W-:-:S02]  /*a150*/  LOP3.LUT R19, R13, 0x4, RZ, 0xfc, !PT ;  /* 0x000000040d137812 */ /* 0x000fc400078efcff */
[----:B0-----:R-:W-:Y:S01]  /*a160*/  IADD3 R9, P2, PT, R5, UR6, RZ ;  /* 0x0000000605097c10 */ /* 0x001fe2000ff5e0ff */
[----:B------:R0:W-:Y:S01]  /*a170*/  STL [R1+0x950], R16 ;  /* 0x0009501001007387 */ /* 0x0001e20000100800 */
[----:B-1----:R-:W-:-:S03]  /*a180*/  @P6 IMAD.MOV.U32 R10, RZ, RZ, R22 ;  /* 0x000000ffff0a6224 */ /* 0x002fc600078e0016 */
[----:B------:R1:W-:Y:S01]  /*a190*/  STL [R1+0x9f0], R22 ;  /* 0x0009f01601007387 */ /* 0x0003e20000100800 */
[----:B------:R-:W-:Y:S01]  /*a1a0*/  @P6 IMAD.MOV.U32 R11, RZ, RZ, R55 ;  /* 0x000000ffff0b6224 */ /* 0x000fe200078e0037 */
[----:B0-----:R-:W-:Y:S02]  /*a1b0*/  IADD3.X R16, PT, PT, R6, UR16, RZ, P2, !PT ;  /* 0x0000001006107c10 */ /* 0x001fe400097fe4ff */
[----:B------:R-:W-:Y:S01]  /*a1c0*/  STL [R1+0x9f8], R9 ;  /* 0x0009f80901007387 */ /* 0x000fe20000100800 */
[----:B-1----:R-:W-:-:S03]  /*a1d0*/  IADD3 R22, P2, PT, R7, UR6, RZ ;  /* 0x0000000607167c10 */ /* 0x002fc6000ff5e0ff */
[----:B------:R0:W-:Y:S01]  /*a1e0*/  STL [R1+0x9ec], R55 ;  /* 0x0009ec3701007387 */ /* 0x0001e20000100800 */
[----:B------:R-:W-:Y:S01]  /*a1f0*/  IMAD.MOV.U32 R47, RZ, RZ, R18 ;  /* 0x000000ffff2f7224 */ /* 0x000fe200078e0012 */
[----:B------:R-:W-:Y:S02]  /*a200*/  LOP3.LUT R18, R13, 0x6, RZ, 0xfc, !PT ;  /* 0x000000060d127812 */ /* 0x000fe400078efcff */
[----:B------:R1:W2:Y:S04]  /*a210*/  @P6 LDG.E.U8 R59, desc[UR24][R10.64] ;  /* 0x000000180a3b6981 */ /* 0x0002a8000c1e1100 */
[----:B------:R1:W-:Y:S01]  /*a220*/  STL [R1+0x1d0], R19 ;  /* 0x0001d01301007387 */ /* 0x0003e20000100800 */
[----:B0-----:R-:W-:Y:S01]  /*a230*/  IADD3.X R55, PT, PT, R8, UR16, RZ, P2, !PT ;  /* 0x0000001008377c10 */ /* 0x001fe200097fe4ff */
[----:B------:R-:W-:-:S02]  /*a240*/  IMAD.MOV.U32 R86, RZ, RZ, R47 ;  /* 0x000000ffff567224 */ /* 0x000fc400078e002f */
[----:B-1----:R-:W-:Y:S02]  /*a250*/  @P6 IMAD.MOV.U32 R10, RZ, RZ, R9 ;  /* 0x000000ffff0a6224 */ /* 0x002fe400078e0009 */
[----:B------:R-:W-:Y:S01]  /*a260*/  @P6 IMAD.MOV.U32 R11, RZ, RZ, R16 ;  /* 0x000000ffff0b6224 */ /* 0x000fe200078e0010 */
[----:B------:R0:W-:Y:S01]  /*a270*/  STL [R1+0x9f4], R16 ;  /* 0x0009f41001007387 */ /* 0x0001e20000100800 */
[----:B------:R-:W-:Y:S02]  /*a280*/  IABS R19, R19 ;  /* 0x0000001300137213 */ /* 0x000fe40000000000 */
[----:B------:R-:W-:Y:S01]  /*a290*/  PRMT R41, RZ, 0x7610, R41 ;  /* 0x00007610ff297816 */ /* 0x000fe20000000029 */
[----:B------:R1:W-:Y:S01]  /*a2a0*/  STL [R1+0xa00], R22 ;  /* 0x000a001601007387 */ /* 0x0003e20000100800 */
[----:B------:R-:W-:Y:S01]  /*a2b0*/  VOTEU.ALL UP1, P3 ;  /* 0x0000000000ff7886 */ /* 0x000fe20001820000 */
[----:B------:R-:W-:Y:S01]  /*a2c0*/  IMAD.HI.U32 R9, R15, R19, RZ ;  /* 0x000000130f097227 */ /* 0x000fe200078e00ff */
[----:B------:R-:W2:Y:S01]  /*a2d0*/  LDCU UR16, c[0x0][0x3b0] ;  /* 0x00007600ff1077ac */ /* 0x000ea20008000800 */
[----:B------:R1:W2:Y:S01]  /*a2e0*/  @P6 LDG.E.U8 R58, desc[UR24][R10.64] ;  /* 0x000000180a3a6981 */ /* 0x0002a2000c1e1100 */
[----:B0-----:R-:W-:-:S03]  /*a2f0*/  LOP3.LUT R16, R13, 0xa, RZ, 0xfc, !PT ;  /* 0x0000000a0d107812 */ /* 0x001fc600078efcff */
[----:B------:R-:W-:Y:S01]  /*a300*/  STL [R1+0x9fc], R55 ;  /* 0x0009fc3701007387 */ /* 0x000fe20000100800 */
[----:B------:R-:W-:Y:S01]  /*a310*/  IMAD.MOV.U32 R47, RZ, RZ, R25 ;  /* 0x000000ffff2f7224 */ /* 0x000fe200078e0019 */
[----:B------:R0:W0:Y:S02]  /*a320*/  @!UP1 SYNCS.EXCH.64 URZ, [UR9+0x12008], UR4 ;  /* 0x0120080409ff95b2 */ /* 0x0000240008000100 */
[----:B------:R1:W-:Y:S02]  /*a330*/  STL [R1+0x1c4], R18 ;  /* 0x0001c41201007387 */ /* 0x0003e40000100800 */
[----:B-1----:R-:W-:Y:S01]  /*a340*/  @P6 IMAD.MOV.U32 R10, RZ, RZ, R22 ;  /* 0x000000ffff0a6224 */ /* 0x002fe200078e0016 */
[----:B------:R-:W-:Y:S01]  /*a350*/  IABS R22, R21 ;  /* 0x0000001500167213 */ /* 0x000fe20000000000 */
[----:B------:R-:W-:Y:S01]  /*a360*/  @P6 IMAD.MOV.U32 R11, RZ, RZ, R55 ;  /* 0x000000ffff0b6224 */ /* 0x000fe200078e0037 */
[----:B------:R1:W-:Y:S01]  /*a370*/  STL [R1+0x1c0], R21 ;  /* 0x0001c01501007387 */ /* 0x0003e20000100800 */
[----:B------:R-:W-:-:S03]  /*a380*/  IMAD.MOV R9, RZ, RZ, -R9 ;  /* 0x000000ffff097224 */ /* 0x000fc600078e0a09 */
[----:B------:R0:W2:Y:S01]  /*a390*/  @P6 LDG.E.U8 R57, desc[UR24][R10.64] ;  /* 0x000000180a396981 */ /* 0x0000a2000c1e1100 */
[----:B------:R-:W-:Y:S02]  /*a3a0*/  IABS R18, R18 ;  /* 0x0000001200127213 */ /* 0x000fe40000000000 */
[----:B-1----:R-:W-:Y:S01]  /*a3b0*/  IABS R21, R16 ;  /* 0x0000001000157213 */ /* 0x002fe20000000000 */
[----:B------:R-:W-:-:S04]  /*a3c0*/  IMAD R19, R14, R9, R19 ;  /* 0x000000090e137224 */ /* 0x000fc800078e0213 */
[C---:B0-----:R-:W-:Y:S01]  /*a3d0*/  IMAD.HI.U32 R11, R15.reuse, R21, RZ ;  /* 0x000000150f0b7227 */ /* 0x041fe200078e00ff */
[----:B------:R0:W-:Y:S03]  /*a3e0*/  STL [R1+0x1dc], R16 ;  /* 0x0001dc1001007387 */ /* 0x0001e60000100800 */
[----:B------:R-:W-:-:S04]  /*a3f0*/  IMAD.HI.U32 R10, R15, R22, RZ ;  /* 0x000000160f0a7227 */ /* 0x000fc800078e00ff */
[----:B------:R-:W-:-:S04]  /*a400*/  IMAD.HI.U32 R9, R15, R18, RZ ;  /* 0x000000120f097227 */ /* 0x000fc800078e00ff */
[----:B------:R-:W-:Y:S01]  /*a410*/  IMAD.MOV R11, RZ, RZ, -R11 ;  /* 0x000000ffff0b7224 */ /* 0x000fe200078e0a0b */
[----:B0-----:R-:W-:Y:S01]  /*a420*/  LEA.HI R16, R92, R91, RZ, 0x1a ;  /* 0x0000005b5c107211 */ /* 0x001fe200078fd0ff */
[----:B------:R-:W-:Y:S02]  /*a430*/  IMAD.MOV R10, RZ, RZ, -R10 ;  /* 0x000000ffff0a7224 */ /* 0x000fe400078e0a0a */
[----:B------:R-:W-:Y:S02]  /*a440*/  IMAD.MOV R9, RZ, RZ, -R9 ;  /* 0x000000ffff097224 */ /* 0x000fe400078e0a09 */
[C---:B------:R-:W-:Y:S01]  /*a450*/  IMAD R21, R14.reuse, R11, R21 ;  /* 0x0000000b0e157224 */ /* 0x040fe200078e0215 */
[C---:B------:R-:W-:Y:S01]  /*a460*/  LOP3.LUT R11, R13.reuse, 0xc, RZ, 0xfc, !PT ;  /* 0x0000000c0d0b7812 */ /* 0x040fe200078efcff */
[C---:B------:R-:W-:Y:S02]  /*a470*/  IMAD R22, R14.reuse, R10, R22 ;  /* 0x0000000a0e167224 */ /* 0x040fe400078e0216 */
[----:B------:R-:W-:Y:S01]  /*a480*/  IMAD R18, R14, R9, R18 ;  /* 0x000000090e127224 */ /* 0x000fe200078e0212 */
[----:B------:R-:W-:Y:S01]  /*a490*/  LOP3.LUT R9, R13, 0x10, RZ, 0xfc, !PT ;  /* 0x000000100d097812 */ /* 0x000fe200078efcff */
[----:B------:R-:W-:Y:S01]  /*a4a0*/  VIADD R10, R16, 0xe ;  /* 0x0000000e100a7836 */ /* 0x000fe20000000000 */
[----:B------:R-:W-:Y:S01]  /*a4b0*/  IABS R20, R11 ;  /* 0x0000000b00147213 */ /* 0x000fe20000000000 */
[----:B------:R-:W-:Y:S01]  /*a4c0*/  STL [R1+0x134], R16 ;  /* 0x0001341001007387 */ /* 0x000fe20000100800 */
[----:B------:R-:W-:-:S02]  /*a4d0*/  IMAD.MOV.U32 R92, RZ, RZ, R93 ;  /* 0x000000ffff5c7224 */ /* 0x000fc400078e005d */
[----:B------:R-:W-:Y:S01]  /*a4e0*/  IMAD.MOV.U32 R91, RZ, RZ, R23 ;  /* 0x000000ffff5b7224 */ /* 0x000fe200078e0017 */
[----:B------:R-:W-:Y:S01]  /*a4f0*/  STL [R1+0x19c], R11 ;  /* 0x00019c0b01007387 */ /* 0x000fe20000100800 */
[----:B------:R-:W-:Y:S01]  /*a500*/  IMAD.MOV.U32 R93, RZ, RZ, R24 ;  /* 0x000000ffff5d7224 */ /* 0x000fe200078e0018 */
[----:B------:R-:W-:Y:S02]  /*a510*/  LOP3.LUT R23, R13, 0x12, RZ, 0xfc, !PT ;  /* 0x000000120d177812 */ /* 0x000fe400078efcff */
[----:B------:R-:W-:Y:S01]  /*a520*/  STL [R1+0x26c], R10 ;  /* 0x00026c0a01007387 */ /* 0x000fe20000100800 */
[----:B------:R-:W-:Y:S02]  /*a530*/  IABS R25, R10 ;  /* 0x0000000a00197213 */ /* 0x000fe40000000000 */
[----:B------:R-:W-:Y:S01]  /*a540*/  IABS R24, R9 ;  /* 0x0000000900187213 */ /* 0x000fe20000000000 */
[----:B------:R0:W-:Y:S01]  /*a550*/  STL [R1+0x1b8], R9 ;  /* 0x0001b80901007387 */ /* 0x0001e20000100800 */
[----:B------:R-:W-:-:S02]  /*a560*/  IMAD.MOV.U32 R88, RZ, RZ, R92 ;  /* 0x000000ffff587224 */ /* 0x000fc400078e005c */
[----:B------:R-:W-:Y:S01]  /*a570*/  IMAD.MOV.U32 R92, RZ, RZ, R46 ;  /* 0x000000ffff5c7224 */ /* 0x000fe200078e002e */
[----:B------:R1:W-:Y:S01]  /*a580*/  STL [R1+0x194], R23 ;  /* 0x0001941701007387 */ /* 0x0003e20000100800 */
[----:B------:R-:W-:Y:S02]  /*a590*/  IMAD.MOV.U32 R46, RZ, RZ, R27 ;  /* 0x000000ffff2e7224 */ /* 0x000fe400078e001b */
[C---:B0-----:R-:W-:Y:S01]  /*a5a0*/  IMAD.HI.U32 R9, R15.reuse, R20, RZ ;  /* 0x000000140f097227 */ /* 0x041fe200078e00ff */
[----:B------:R0:W-:Y:S01]  /*a5b0*/  STL [R1+0x1ac], R28 ;  /* 0x0001ac1c01007387 */ /* 0x0001e20000100800 */
[----:B------:R-:W-:Y:S02]  /*a5c0*/  IABS R27, R26 ;  /* 0x0000001a001b7213 */ /* 0x000fe40000000000 */
[----:B------:R-:W-:Y:S01]  /*a5d0*/  IMAD.HI.U32 R10, R15, R25, RZ ;  /* 0x000000190f0a7227 */ /* 0x000fe200078e00ff */
[----:B-1----:R-:W-:Y:S01]  /*a5e0*/  IABS R23, R23 ;  /* 0x0000001700177213 */ /* 0x002fe20000000000 */
[----:B------:R1:W-:Y:S02]  /*a5f0*/  STL [R1+0x1b4], R26 ;  /* 0x0001b41a01007387 */ /* 0x0003e40000100800 */
[----:B------:R-:W-:-:S02]  /*a600*/  IMAD.MOV R9, RZ, RZ, -R9 ;  /* 0x000000ffff097224 */ /* 0x000fc400078e0a09 */
[----:B------:R-:W-:Y:S01]  /*a610*/  IMAD.MOV R10, RZ, RZ, -R10 ;  /* 0x000000ffff0a7224 */ /* 0x000fe200078e0a0a */
[----:B0-----:R-:W-:Y:S01]  /*a620*/  IABS R28, R28 ;  /* 0x0000001c001c7213 */ /* 0x001fe20000000000 */
[----:B------:R-:W-:Y:S02]  /*a630*/  IMAD R20, R14, R9, R20 ;  /* 0x000000090e147224 */ /* 0x000fe400078e0214 */
[----:B------:R-:W-:Y:S01]  /*a640*/  IMAD.HI.U32 R11, R15, R24, RZ ;  /* 0x000000180f0b7227 */ /* 0x000fe200078e00ff */
[----:B-1----:R-:W-:-:S03]  /*a650*/  LOP3.LUT R26, R13, 0x18, RZ, 0xfc, !PT ;  /* 0x000000180d1a7812 */ /* 0x002fc600078efcff */
[----:B------:R-:W-:Y:S02]  /*a660*/  IMAD.MOV.U32 R83, RZ, RZ, R86 ;  /* 0x000000ffff537224 */ /* 0x000fe400078e0056 */
[----:B------:R-:W-:Y:S01]  /*a670*/  IMAD.HI.U32 R9, R15, R23, RZ ;  /* 0x000000170f097227 */ /* 0x000fe200078e00ff */
[----:B------:R0:W-:Y:S03]  /*a680*/  STL [R1+0x180], R26 ;  /* 0x0001801a01007387 */ /* 0x0001e60000100800 */
[----:B------:R-:W-:Y:S01]  /*a690*/  IMAD.MOV.U32 R86, RZ, RZ, R30 ;  /* 0x000000ffff567224 */ /* 0x000fe200078e001e */
[----:B------:R-:W-:Y:S01]  /*a6a0*/  LOP3.LUT R30, R13, 0x1a, RZ, 0xfc, !PT ;  /* 0x0000001a0d1e7812 */ /* 0x000fe200078efcff */
[----:B------:R-:W-:Y:S02]  /*a6b0*/  IMAD R25, R14, R10, R25 ;  /* 0x0000000a0e197224 */ /* 0x000fe400078e0219 */
[----:B------:R-:W-:-:S02]  /*a6c0*/  IMAD.MOV R11, RZ, RZ, -R11 ;  /* 0x000000ffff0b7224 */ /* 0x000fc400078e0a0b */
[----:B------:R-:W-:Y:S01]  /*a6d0*/  IMAD.HI.U32 R10, R15, R28, RZ ;  /* 0x0000001c0f0a7227 */ /* 0x000fe200078e00ff */
[----:B0-----:R-:W-:-:S03]  /*a6e0*/  IABS R26, R26 ;  /* 0x0000001a001a7213 */ /* 0x001fc60000000000 */
[----:B------:R-:W-:Y:S01]  /*a6f0*/  IMAD.MOV R9, RZ, RZ, -R9 ;  /* 0x000000ffff097224 */ /* 0x000fe200078e0a09 */
[----:B------:R0:W-:Y:S01]  /*a700*/  STL [R1+0x198], R30 ;  /* 0x0001981e01007387 */ /* 0x0001e20000100800 */
[C---:B------:R-:W-:Y:S02]  /*a710*/  IMAD R24, R14.reuse, R11, R24 ;  /* 0x0000000b0e187224 */ /* 0x040fe400078e0218 */
[----:B------:R-:W-:Y:S02]  /*a720*/  IMAD.MOV R10, RZ, RZ, -R10 ;  /* 0x000000ffff0a7224 */ /* 0x000fe400078e0a0a */
[----:B------:R-:W-:Y:S02]  /*a730*/  IMAD R23, R14, R9, R23 ;  /* 0x000000090e177224 */ /* 0x000fe400078e0217 */
[----:B------:R-:W-:Y:S01]  /*a740*/  IMAD.HI.U32 R11, R15, R27, RZ ;  /* 0x0000001b0f0b7227 */ /* 0x000fe200078e00ff */
[----:B0-----:R-:W-:-:S03]  /*a750*/  IABS R30, R30 ;  /* 0x0000001e001e7213 */ /* 0x001fc60000000000 */
[C---:B------:R-:W-:Y:S01]  /*a760*/  IMAD.HI.U32 R9, R15.reuse, R26, RZ ;  /* 0x0000001a0f097227 */ /* 0x040fe200078e00ff */
[----:B------:R0:W-:Y:S03]  /*a770*/  STL [R1+0x1a8], R29 ;  /* 0x0001a81d01007387 */ /* 0x0001e60000100800 */
[----:B------:R-:W-:Y:S02]  /*a780*/  IMAD R28, R14, R10, R28 ;  /* 0x0000000a0e1c7224 */ /* 0x000fe400078e021c */
[----:B------:R-:W-:Y:S02]  /*a790*/  IMAD.MOV R11, RZ, RZ, -R11 ;  /* 0x000000ffff0b7224 */ /* 0x000fe400078e0a0b */
[----:B------:R-:W-:Y:S01]  /*a7a0*/  IMAD.HI.U32 R10, R15, R30, RZ ;  /* 0x0000001e0f0a7227 */ /* 0x000fe200078e00ff */
[----:B0-----:R-:W-:-:S03]  /*a7b0*/  IABS R29, R29 ;  /* 0x0000001d001d7213 */ /* 0x001fc60000000000 */
[----:B------:R-:W-:Y:S02]  /*a7c0*/  IMAD.MOV R9, RZ, RZ, -R9 ;  /* 0x000000ffff097224 */ /* 0x000fe400078e0a09 */
[C---:B------:R-:W-:Y:S02]  /*a7d0*/  IMAD R27, R14.reuse, R11, R27 ;  /* 0x0000000b0e1b7224 */ /* 0x040fe400078e021b */
[----:B------:R-:W-:Y:S02]  /*a7e0*/  IMAD.MOV R10, RZ, RZ, -R10 ;  /* 0x000000ffff0a7224 */ /* 0x000fe400078e0a0a */
[----:B------:R-:W-:Y:S01]  /*a7f0*/  IMAD R26, R14, R9, R26 ;  /* 0x000000090e1a7224 */ /* 0x000fe200078e021a */
[----:B------:R-:W-:Y:S01]  /*a800*/  LOP3.LUT R9, R13, 0x22, RZ, 0xfc, !PT ;  /* 0x000000220d097812 */ /* 0x000fe200078efcff */
[----:B------:R-:W-:Y:S02]  /*a810*/  IMAD.MOV.U32 R55, RZ, RZ, R46 ;  /* 0x000000ffff377224 */ /* 0x000fe400078e002e */
[----:B------:R-:W-:-:S04]  /*a820*/  IMAD.HI.U32 R11, R15, R29, RZ ;  /* 0x0000001d0f0b7227 */ /* 0x000fc800078e00ff */
[----:B------:R-:W-:Y:S02]  /*a830*/  IMAD.MOV.U32 R82, RZ, RZ, R83 ;  /* 0x000000ffff527224 */ /* 0x000fe400078e0053 */
[----:B------:R-:W-:Y:S02]  /*a840*/  IMAD.MOV.U32 R83, RZ, RZ, R84 ;  /* 0x000000ffff537224 */ /* 0x000fe400078e0054 */
[----:B------:R-:W-:Y:S01]  /*a850*/  IMAD.MOV.U32 R84, RZ, RZ, R31 ;  /* 0x000000ffff547224 */ /* 0x000fe200078e001f */
[----:B------:R-:W-:Y:S01]  /*a860*/  IABS R31, R9 ;  /* 0x00000009001f7213 */ /* 0x000fe20000000000 */
[----:B------:R-:W-:Y:S01]  /*a870*/  IMAD R30, R14, R10, R30 ;  /* 0x0000000a0e1e7224 */ /* 0x000fe200078e021e */
[----:B------:R-:W-:Y:S01]  /*a880*/  LOP3.LUT R10, R13, 0x20, RZ, 0xfc, !PT ;  /* 0x000000200d0a7812 */ /* 0x000fe200078efcff */
[----:B------:R-:W-:Y:S02]  /*a890*/  VIADD R16, R16, 0x1e ;  /* 0x0000001e10107836 */ /* 0x000fe40000000000 */
[----:B------:R-:W-:-:S02]  /*a8a0*/  IMAD.MOV R11, RZ, RZ, -R11 ;  /* 0x000000ffff0b7224 */ /* 0x000fc400078e0a0b */
[----:B------:R-:W-:Y:S02]  /*a8b0*/  IMAD.MOV.U32 R78, RZ, RZ, R55 ;  /* 0x000000ffff4e7224 */ /* 0x000fe400078e0037 */
[----:B------:R-:W-:Y:S02]  /*a8c0*/  IMAD.MOV.U32 R55, RZ, RZ, R81 ;  /* 0x000000ffff377224 */ /* 0x000fe400078e0051 */
[----:B------:R-:W-:Y:S01]  /*a8d0*/  IMAD.MOV.U32 R81, RZ, RZ, R34 ;  /* 0x000000ffff517224 */ /* 0x000fe200078e0022 */
[----:B------:R-:W-:Y:S01]  /*a8e0*/  LOP3.LUT R34, R13, 0x26, RZ, 0xfc, !PT ;  /* 0x000000260d227812 */ /* 0x000fe200078efcff */
[----:B------:R-:W-:Y:S01]  /*a8f0*/  IMAD.MOV.U32 R46, RZ, RZ, R33 ;  /* 0x000000ffff2e7224 */ /* 0x000fe200078e0021 */
[----:B------:R0:W-:Y:S01]  /*a900*/  STL [R1+0x268], R16 ;  /* 0x0002681001007387 */ /* 0x0001e20000100800 */
[----:B------:R-:W-:Y:S01]  /*a910*/  IMAD R29, R14, R11, R29 ;  /* 0x0000000b0e1d7224 */ /* 0x000fe200078e021d */
[----:B------:R-:W-:Y:S01]  /*a920*/  IABS R33, R16 ;  /* 0x0000001000217213 */ /* 0x000fe20000000000 */
[----:B------:R-:W-:Y:S01]  /*a930*/  IMAD.HI.U32 R11, R15, R31, RZ ;  /* 0x0000001f0f0b7227 */ /* 0x000fe200078e00ff */
[----:B------:R-:W-:Y:S04]  /*a940*/  STL [R1+0x188], R10 ;  /* 0x0001880a01007387 */ /* 0x000fe80000100800 */
[----:B------:R-:W-:Y:S01]  /*a950*/  STL [R1+0x184], R9 ;  /* 0x0001840901007387 */ /* 0x000fe20000100800 */
[----:B0-----:R-:W-:-:S03]  /*a960*/  LOP3.LUT R16, R13, 0x28, RZ, 0xfc, !PT ;  /* 0x000000280d107812 */ /* 0x001fc600078efcff */
[----:B------:R0:W-:Y:S01]  /*a970*/  STL [R1+0x164], R35 ;  /* 0x0001642301007387 */ /* 0x0001e20000100800 */
[----:B------:R-:W-:-:S03]  /*a980*/  IMAD.MOV R11, RZ, RZ, -R11 ;  /* 0x000000ffff0b7224 */ /* 0x000fc600078e0a0b */
[----:B------:R1:W-:Y:S01]  /*a990*/  STL [R1+0x178], R34 ;  /* 0x0001782201007387 */ /* 0x0003e20000100800 */
[----:B------:R-:W-:Y:S01]  /*a9a0*/  IMAD R31, R14, R11, R31 ;  /* 0x0000000b0e1f7224 */ /* 0x000fe200078e021f */
[----:B0-----:R-:W-:Y:S02]  /*a9b0*/  IABS R35, R34 ;  /* 0x0000002200237213 */ /* 0x001fe40000000000 */
[----:B-1----:R-:W-:-:S05]  /*a9c0*/  IABS R34, R16 ;  /* 0x0000001000227213 */ /* 0x002fca0000000000 */
[----:B------:R-:W-:-:S04]  /*a9d0*/  IMAD.HI.U32 R11, R15, R34, RZ ;  /* 0x000000220f0b7227 */ /* 0x000fc800078e00ff */
[----:B------:R-:W-:-:S04]  /*a9e0*/  IMAD.MOV R11, RZ, RZ, -R11 ;  /* 0x000000ffff0b7224 */ /* 0x000fc800078e0a0b */
[----:B------:R-:W-:Y:S02]  /*a9f0*/  IMAD R34, R14, R11, R34 ;  /* 0x0000000b0e227224 */ /* 0x000fe400078e0222 */
[----:B------:R-:W0:Y:S01]  /*aa00*/  S2R R11, SR_TID.X ;  /* 0x00000000000b7919 */ /* 0x000e220000002100 */
[----:B------:R-:W-:Y:S01]  /*aa10*/  IABS R32, R10 ;  /* 0x0000000a00207213 */ /* 0x000fe20000000000 */
[----:B------:R-:W-:-:S04]  /*aa20*/  IMAD.HI.U32 R9, R15, R33, RZ ;  /* 0x000000210f097227 */ /* 0x000fc800078e00ff */
[----:B------:R-:W-:Y:S01]  /*aa30*/  IMAD.HI.U32 R10, R15, R32, RZ ;  /* 0x000000200f0a7227 */ /* 0x000fe200078e00ff */
[----:B------:R1:W-:Y:S03]  /*aa40*/  STL [R1+0x174], R16 ;  /* 0x0001741001007387 */ /* 0x0003e60000100800 */
[----:B------:R-:W-:Y:S02]  /*aa50*/  IMAD.MOV.U32 R77, RZ, RZ, R78 ;  /* 0x000000ffff4d7224 */ /* 0x000fe400078e004e */
[----:B------:R-:W-:Y:S02]  /*aa60*/  IMAD.MOV R10, RZ, RZ, -R10 ;  /* 0x000000ffff0a7224 */ /* 0x000fe400078e0a0a */
[----:B------:R-:W-:Y:S02]  /*aa70*/  IMAD.MOV.U32 R78, RZ, RZ, R80 ;  /* 0x000000ffff4e7224 */ /* 0x000fe400078e0050 */
[----:B------:R-:W-:-:S02]  /*aa80*/  IMAD.MOV.U32 R80, RZ, RZ, R85 ;  /* 0x000000ffff507224 */ /* 0x000fc400078e0055 */
[----:B-1----:R-:W-:Y:S02]  /*aa90*/  IMAD.MOV.U32 R16, RZ, RZ, R79 ;  /* 0x000000ffff107224 */ /* 0x002fe400078e004f */
[----:B------:R-:W-:Y:S02]  /*aaa0*/  IMAD.MOV.U32 R79, RZ, RZ, R81 ;  /* 0x000000ffff4f7224 */ /* 0x000fe400078e0051 */
[----:B------:R-:W-:Y:S02]  /*aab0*/  IMAD.MOV R9, RZ, RZ, -R9 ;  /* 0x000000ffff097224 */ /* 0x000fe400078e0a09 */
[----:B------:R-:W-:Y:S02]  /*aac0*/  IMAD.MOV.U32 R81, RZ, RZ, R90 ;  /* 0x000000ffff517224 */ /* 0x000fe400078e005a */
[----:B------:R-:W-:Y:S02]  /*aad0*/  IMAD.MOV.U32 R85, RZ, RZ, R91 ;  /* 0x000000ffff557224 */ /* 0x000fe400078e005b */
[----:B------:R-:W-:-:S02]  /*aae0*/  IMAD.MOV.U32 R90, RZ, RZ, R93 ;  /* 0x000000ffff5a7224 */ /* 0x000fc400078e005d */
[----:B------:R-:W-:Y:S02]  /*aaf0*/  IMAD.MOV.U32 R91, RZ, RZ, R47 ;  /* 0x000000ffff5b7224 */ /* 0x000fe400078e002f */
[----:B------:R-:W-:Y:S02]  /*ab00*/  IMAD R32, R14, R10, R32 ;  /* 0x0000000a0e207224 */ /* 0x000fe400078e0220 */
[----:B------:R-:W-:Y:S01]  /*ab10*/  IMAD.MOV.U32 R93, RZ, RZ, R38 ;  /* 0x000000ffff5d7224 */ /* 0x000fe200078e0026 */
[C---:B------:R-:W-:Y:S01]  /*ab20*/  LOP3.LUT R38, R13.reuse, 0x2a, RZ, 0xfc, !PT ;  /* 0x0000002a0d267812 */ /* 0x040fe200078efcff */
[----:B------:R-:W-:Y:S01]  /*ab30*/  IMAD.MOV.U32 R47, RZ, RZ, R17 ;  /* 0x000000ffff2f7224 */ /* 0x000fe200078e0011 */
[----:B------:R-:W-:Y:S01]  /*ab40*/  LOP3.LUT R17, R13, 0x2c, RZ, 0xfc, !PT ;  /* 0x0000002c0d117812 */ /* 0x000fe200078efcff */
[----:B------:R-:W-:-:S04]  /*ab50*/  IMAD.HI.U32 R10, R15, R35, RZ ;  /* 0x000000230f0a7227 */ /* 0x000fc800078e00ff */
[----:B------:R-:W-:Y:S02]  /*ab60*/  IMAD R33, R14, R9, R33 ;  /* 0x000000090e217224 */ /* 0x000fe400078e0221 */
[----:B------:R-:W-:Y:S01]  /*ab70*/  IMAD.HI.U32 R9, R15, R36, RZ ;  /* 0x000000240f097227 */ /* 0x000fe200078e00ff */
[----:B------:R1:W-:Y:S03]  /*ab80*/  STL [R1+0x150], R38 ;  /* 0x0001502601007387 */ /* 0x0003e60000100800 */
[----:B------:R-:W-:Y:S02]  /*ab90*/  IMAD.MOV.U32 R76, RZ, RZ, R78 ;  /* 0x000000ffff4c7224 */ /* 0x000fe400078e004e */
[----:B------:R-:W-:Y:S02]  /*aba0*/  IMAD.MOV.U32 R75, RZ, RZ, R16 ;  /* 0x000000ffff4b7224 */ /* 0x000fe400078e0010 */
[----:B------:R-:W-:Y:S01]  /*abb0*/  IMAD.MOV.U32 R78, RZ, RZ, R37 ;  /* 0x000000ffff4e7224 */ /* 0x000fe200078e0025 */
[----:B------:R-:W-:Y:S01]  /*abc0*/  IABS R37, R17 ;  /* 0x0000001100257213 */ /* 0x000fe20000000000 */
[----:B------:R-:W-:-:S02]  /*abd0*/  IMAD.MOV R10, RZ, RZ, -R10 ;  /* 0x000000ffff0a7224 */ /* 0x000fc400078e0a0a */
[----:B------:R-:W-:Y:S01]  /*abe0*/  IMAD.MOV.U32 R16, RZ, RZ, R79 ;  /* 0x000000ffff107224 */ /* 0x000fe200078e004f */
[----:B-1----:R-:W-:Y:S01]  /*abf0*/  IABS R38, R38 ;  /* 0x0000002600267213 */ /* 0x002fe20000000000 */
[----:B------:R-:W-:Y:S02]  /*ac00*/  IMAD.MOV.U32 R79, RZ, RZ, R80 ;  /* 0x000000ffff4f7224 */ /* 0x000fe400078e0050 */
[----:B------:R-:W-:Y:S02]  /*ac10*/  IMAD.MOV R9, RZ, RZ, -R9 ;  /* 0x000000ffff097224 */ /* 0x000fe400078e0a09 */
[----:B------:R-:W-:Y:S02]  /*ac20*/  IMAD.MOV.U32 R80, RZ, RZ, R81 ;  /* 0x000000ffff507224 */ /* 0x000fe400078e0051 */
[----:B------:R-:W-:Y:S02]  /*ac30*/  IMAD.MOV.U32 R81, RZ, RZ, R85 ;  /* 0x000000ffff517224 */ /* 0x000fe400078e0055 */
[----:B------:R-:W-:-:S02]  /*ac40*/  IMAD R35, R14, R10, R35 ;  /* 0x0000000a0e237224 */ /* 0x000fc400078e0223 */
[----:B------:R-:W-:Y:S01]  /*ac50*/  IMAD.MOV.U32 R85, RZ, RZ, R88 ;  /* 0x000000ffff557224 */ /* 0x000fe200078e0058 */
[----:B0-----:R-:W-:Y:S01]  /*ac60*/  LOP3.LUT R88, R11, 0x7f, RZ, 0xc0, !PT ;  /* 0x0000007f0b587812 */ /* 0x001fe200078ec0ff */
[----:B------:R-:W-:Y:S01]  /*ac70*/  IMAD.HI.U32 R10, R15, R37, RZ ;  /* 0x000000250f0a7227 */ /* 0x000fe200078e00ff */
[----:B------:R-:W-:-:S03]  /*ac80*/  IADD3 R11, P2, PT, R3, UR14, RZ ;  /* 0x0000000e030b7c10 */ /* 0x000fc6000ff5e0ff */
[----:B------:R-:W-:Y:S02]  /*ac90*/  IMAD R36, R14, R9, R36 ;  /* 0x000000090e247224 */ /* 0x000fe400078e0224 */
[----:B------:R-:W-:Y:S01]  /*aca0*/  IMAD.HI.U32 R9, R15, R38, RZ ;  /* 0x000000260f097227 */ /* 0x000fe200078e00ff */
[----:B------:R-:W-:-:S03]  /*acb0*/  IADD3.X R69, PT, PT, R4, UR17, RZ, P2, !PT ;  /* 0x0000001104457c10 */ /* 0x000fc600097fe4ff */
[----:B------:R-:W-:Y:S02]  /*acc0*/  IMAD.MOV R10, RZ, RZ, -R10 ;  /* 0x000000ffff0a7224 */ /* 0x000fe400078e0a0a */
[----:B------:R-:W-:Y:S01]  /*acd0*/  IMAD.MOV R9, RZ, RZ, -R9 ;  /* 0x000000ffff097224 */ /* 0x000fe200078e0a09 */
[----:B------:R0:W-:Y:S01]  /*ace0*/  STL [R1+0xab0], R11 ;  /* 0x000ab00b01007387 */ /* 0x0001e20000100800 */
[C---:B------:R-:W-:Y:S02]  /*acf0*/  IMAD R37, R14.reuse, R10, R37 ;  /* 0x0000000a0e257224 */ /* 0x040fe400078e0225 */
[----:B------:R-:W-:Y:S02]  /*ad00*/  @P5 IMAD.MOV.U32 R10, RZ, RZ, R11 ;  /* 0x000000ffff0a5224 */ /* 0x000fe400078e000b */
[----:B------:R-:W-:Y:S01]  /*ad10*/  IMAD R38, R14, R9, R38 ;  /* 0x000000090e267224 */ /* 0x000fe200078e0226 */
[----:B------:R-:W-:Y:S01]  /*ad20*/  IADD3 R9, P2, PT, R5, UR14, RZ ;  /* 0x0000000e05097c10 */ /* 0x000fe2000ff5e0ff */
[----:B0-----:R-:W-:Y:S01]  /*ad30*/  @P5 IMAD.MOV.U32 R11, RZ, RZ, R69 ;  /* 0x000000ffff0b5224 */ /* 0x001fe200078e0045 */
[----:B------:R0:W-:Y:S04]  /*ad40*/  STL [R1+0xaac], R69 ;  /* 0x000aac4501007387 */ /* 0x0001e80000100800 */
[----:B------:R1:W2:Y:S04]  /*ad50*/  @P5 LDG.E.U8 R41, desc[UR24][R10.64] ;  /* 0x000000180a295981 */ /* 0x0002a8000c1e1100 */
[----:B------:R3:W-:Y:S01]  /*ad60*/  STL [R1+0xab8], R9 ;  /* 0x000ab80901007387 */ /* 0x0007e20000100800 */
[----:B0-----:R-:W-:-:S03]  /*ad70*/  IADD3.X R69, PT, PT, R6, UR17, RZ, P2, !PT ;  /* 0x0000001106457c10 */ /* 0x001fc600097fe4ff */
[----:B------:R-:W-:Y:S01]  /*ad80*/  STS.U8 [R88+UR9], R39 ;  /* 0x0000002758007988 */ /* 0x000fe20008000009 */
[----:B-1----:R-:W-:-:S03]  /*ad90*/  @P5 IMAD.MOV.U32 R10, RZ, RZ, R9 ;  /* 0x000000ffff0a5224 */ /* 0x002fc600078e0009 */
[----:B------:R-:W-:Y:S01]  /*ada0*/  STS.U8 [R88+UR9+0x2000], R43 ;  /* 0x0020002b58007988 */ /* 0x000fe20008000009 */
[----:B---3--:R-:W-:Y:S01]  /*adb0*/  IADD3 R9, P2, PT, R7, UR14, RZ ;  /* 0x0000000e07097c10 */ /* 0x008fe2000ff5e0ff */
[----:B------:R-:W-:Y:S02]  /*adc0*/  @P5 IMAD.MOV.U32 R11, RZ, RZ, R69 ;  /* 0x000000ffff0b5224 */ /* 0x000fe400078e0045 */
[----:B------:R-:W-:Y:S04]  /*add0*/  STS.U8 [R88+UR9+0x4000], R42 ;  /* 0x0040002a58007988 */ /* 0x000fe80008000009 */
[----:B------:R0:W-:Y:S04]  /*ade0*/  STL [R1+0xab4], R69 ;  /* 0x000ab44501007387 */ /* 0x0001e80000100800 */
[----:B------:R-:W-:Y:S04]  /*adf0*/  STS.U8 [R88+UR9+0x6000], R40 ;  /* 0x0060002858007988 */ /* 0x000fe80008000009 */
[----:B------:R-:W-:Y:S01]  /*ae00*/  STS.U8 [R88+UR9+0x400], R48 ;  /* 0x0004003058007988 */ /* 0x000fe20008000009 */
[----:B0-----:R-:W-:Y:S01]  /*ae10*/  IADD3.X R69, PT, PT, R8, UR17, RZ, P2, !PT ;  /* 0x0000001108457c10 */ /* 0x001fe200097fe4ff */
[----:B------:R-:W-:-:S02]  /*ae20*/  UIMAD UR4, UR12, 0x3d, URZ ;  /* 0x0000003d0c0478a4 */ /* 0x000fc4000f8e02ff */
[----:B------:R-:W-:Y:S01]  /*ae30*/  STS.U8 [R88+UR9+0x2400], R45 ;  /* 0x0024002d58007988 */ /* 0x000fe20008000009 */
[----:B------:R-:W-:Y:S01]  /*ae40*/  PRMT R39, RZ, 0x7610, R39 ;  /* 0x00007610ff277816 */ /* 0x000fe20000000027 */
[----:B------:R-:W0:Y:S02]  /*ae50*/  LDCU UR17, c[0x0][0x3b0] ;  /* 0x00007600ff1177ac */ /* 0x000e240008000800 */
[----:B------:R-:W3:Y:S04]  /*ae60*/  LDL.LU R74, [R1+0x244] ;  /* 0x00024400014a7983 */ /* 0x000ee80000300800 */
[----:B------:R-:W-:Y:S04]  /*ae70*/  STS.U8 [R88+UR9+0x4400], R44 ;  /* 0x0044002c58007988 */ /* 0x000fe80008000009 */
[----:B------:R-:W-:Y:S04]  /*ae80*/  STL [R1+0xac0], R9 ;  /* 0x000ac00901007387 */ /* 0x000fe80000100800 */
[----:B------:R1:W-:Y:S04]  /*ae90*/  STS.U8 [R88+UR9+0x6400], R75 ;  /* 0x0064004b58007988 */ /* 0x0003e80008000009 */
[----:B------:R-:W-:Y:S01]  /*aea0*/  STL [R1+0xabc], R69 ;  /* 0x000abc4501007387 */ /* 0x000fe20000100800 */
[----:B-1----:R-:W-:-:S03]  /*aeb0*/  IMAD.MOV.U32 R75, RZ, RZ, R16 ;  /* 0x000000ffff4b7224 */ /* 0x002fc600078e0010 */
[----:B------:R-:W2:Y:S01]  /*aec0*/  LDL.LU R16, [R1+0x234] ;  /* 0x0002340001107983 */ /* 0x000ea20000300800 */
[----:B------:R-:W-:-:S06]  /*aed0*/  PRMT R40, RZ, 0x7610, R40 ;  /* 0x00007610ff287816 */ /* 0x000fcc0000000028 */
[----:B------:R1:W4:Y:S01]  /*aee0*/  @P5 LDG.E.U8 R40, desc[UR24][R10.64] ;  /* 0x000000180a285981 */ /* 0x000322000c1e1100 */
[----:B------:R-:W-:Y:S01]  /*aef0*/  USHF.R.S32.HI UR5, URZ, 0x1f, UR4 ;  /* 0x0000001fff057899 */ /* 0x000fe20008011404 */
[----:B-1----:R-:W-:Y:S01]  /*af00*/  @P5 IMAD.MOV.U32 R10, RZ, RZ, R9 ;  /* 0x000000ffff0a5224 */ /* 0x002fe200078e0009 */
[----:B------:R-:W-:Y:S01]  /*af10*/  SHF.R.U64 R9, R12, 0x2, RZ ;  /* 0x000000020c097819 */ /* 0x000fe200000012ff */
[----:B------:R-:W-:-:S03]  /*af20*/  @P5 IMAD.MOV.U32 R11, RZ, RZ, R69 ;  /* 0x000000ffff0b5224 */ /* 0x000fc600078e0045 */
[----:B------:R-:W-:Y:S02]  /*af30*/  LOP3.LUT P2, RZ, R9, 0x1, RZ, 0xc0, !PT ;  /* 0x0000000109ff7812 */ /* 0x000fe4000784c0ff */
[----:B------:R-:W-:Y:S01]  /*af40*/  IADD3 R9, P4, PT, R0, UR4, RZ ;  /* 0x0000000400097c10 */ /* 0x000fe2000ff9e0ff */
[----:B------:R1:W4:Y:S01]  /*af50*/  @P5 LDG.E.U8 R39, desc[UR24][R10.64] ;  /* 0x000000180a275981 */ /* 0x000322000c1e1100 */
[----:B------:R-:W-:-:S03]  /*af60*/  PRMT R45, RZ, 0x7610, R45 ;  /* 0x00007610ff2d7816 */ /* 0x000fc6000000002d */
[----:B------:R-:W-:Y:S01]  /*af70*/  STL [R1+0xb70], R9 ;  /* 0x000b700901007387 */ /* 0x000fe20000100800 */
[----:B-1----:R-:W-:-:S05]  /*af80*/  IADD3.X R10, PT, PT, R2, UR5, RZ, P4, !PT ;  /* 0x00000005020a7c10 */ /* 0x002fca000a7fe4ff */
[----:B------:R1:W-:Y:S01]  /*af90*/  STL [R1+0xb6c], R10 ;  /* 0x000b6c0a01007387 */ /* 0x0003e20000100800 */
[----:B------:R-:W-:-:S03]  /*afa0*/  @P2 IMAD.MOV.U32 R11, RZ, RZ, R10 ;  /* 0x000000ffff0b2224 */ /* 0x000fc600078e000a */
[----:B------:R-:W-:Y:S01]  /*afb0*/  STS.U8 [R88+UR9+0x800], R51 ;  /* 0x0008003358007988 */ /* 0x000fe20008000009 */
[----:B-1----:R-:W-:Y:S01]  /*afc0*/  @P2 IMAD.MOV.U32 R10, RZ, RZ, R9 ;  /* 0x000000ffff0a2224 */ /* 0x002fe200078e0009 */
[----:B------:R-:W-:-:S04]  /*afd0*/  IADD3 R9, P4, PT, R3, UR4, RZ ;  /* 0x0000000403097c10 */ /* 0x000fc8000ff9e0ff */
[----:B------:R1:W4:Y:S04]  /*afe0*/  @P2 LDG.E.U8 R45, desc[UR24][R10.64] ;  /* 0x000000180a2d2981 */ /* 0x000328000c1e1100 */
[----:B------:R-:W-:Y:S01]  /*aff0*/  STL [R1+0xb78], R9 ;  /* 0x000b780901007387 */ /* 0x000fe20000100800 */
[----:B-1----:R-:W-:-:S05]  /*b000*/  IADD3.X R10, PT, PT, R4, UR5, RZ, P4, !PT ;  /* 0x00000005040a7c10 */ /* 0x002fca000a7fe4ff */
[----:B------:R-:W-:Y:S04]  /*b010*/  STL [R1+0xb74], R10 ;  /* 0x000b740a01007387 */ /* 0x000fe80000100800 */
[----:B---3--:R-:W-:Y:S04]  /*b020*/  STS.U8 [R88+UR9+0x2800], R74 ;  /* 0x0028004a58007988 */ /* 0x008fe80008000009 */
[----:B------:R-:W-:Y:S04]  /*b030*/  STS.U8 [R88+UR9+0x4800], R75 ;  /* 0x0048004b58007988 */ /* 0x000fe80008000009 */
[----:B------:R-:W-:Y:S04]  /*b040*/  STS.U8 [R88+UR9+0x6800], R76 ;  /* 0x0068004c58007988 */ /* 0x000fe80008000009 */
[----:B--2---:R-:W-:Y:S04]  /*b050*/  STS.U8 [R88+UR9+0xc00], R16 ;  /* 0x000c001058007988 */ /* 0x004fe80008000009 */
[----:B------:R-:W-:Y:S04]  /*b060*/  STS.U8 [R88+UR9+0x2c00], R77 ;  /* 0x002c004d58007988 */ /* 0x000fe80008000009 */
[----:B------:R-:W-:Y:S04]  /*b070*/  STS.U8 [R88+UR9+0x4c00], R78 ;  /* 0x004c004e58007988 */ /* 0x000fe80008000009 */
[----:B------:R1:W-:Y:S04]  /*b080*/  STS.U8 [R88+UR9+0x6c00], R85 ;  /* 0x006c005558007988 */ /* 0x0003e80008000009 */
[----:B-1----:R-:W2:Y:S01]  /*b090*/  LDL.LU R85, [R1+0x22c] ;  /* 0x00022c0001557983 */ /* 0x002ea20000300800 */
[----:B------:R-:W-:Y:S01]  /*b0a0*/  PRMT R44, RZ, 0x7610, R44 ;  /* 0x00007610ff2c7816 */ /* 0x000fe2000000002c */
[----:B------:R-:W-:-:S02]  /*b0b0*/  @P2 IMAD.MOV.U32 R11, RZ, RZ, R10 ;  /* 0x000000ffff0b2224 */ /* 0x000fc400078e000a */
[----:B------:R-:W-:Y:S01]  /*b0c0*/  @P2 IMAD.MOV.U32 R10, RZ, RZ, R9 ;  /* 0x000000ffff0a2224 */ /* 0x000fe200078e0009 */
[----:B------:R-:W-:-:S04]  /*b0d0*/  IADD3 R9, P4, PT, R5, UR4, RZ ;  /* 0x0000000405097c10 */ /* 0x000fc8000ff9e0ff */
[----:B------:R1:W3:Y:S01]  /*b0e0*/  @P2 LDG.E.U8 R44, desc[UR24][R10.64] ;  /* 0x000000180a2c2981 */ /* 0x0002e2000c1e1100 */
[----:B------:R-:W-:-:S03]  /*b0f0*/  PRMT R43, RZ, 0x7610, R43 ;  /* 0x00007610ff2b7816 */ /* 0x000fc6000000002b */
[----:B------:R-:W-:Y:S01]  /*b100*/  STL [R1+0xb80], R9 ;  /* 0x000b800901007387 */ /* 0x000fe20000100800 */
[----:B-1----:R-:W-:-:S05]  /*b110*/  IADD3.X R10, PT, PT, R6, UR5, RZ, P4, !PT ;  /* 0x00000005060a7c10 */ /* 0x002fca000a7fe4ff */
[----:B------:R1:W-:Y:S01]  /*b120*/  STL [R1+0xb7c], R10 ;  /* 0x000b7c0a01007387 */ /* 0x0003e20000100800 */
[----:B------:R-:W-:-:S03]  /*b130*/  @P2 IMAD.MOV.U32 R11, RZ, RZ, R10 ;  /* 0x000000ffff0b2224 */ /* 0x000fc600078e000a */
[----:B------:R-:W-:Y:S01]  /*b140*/  STS.U8 [R88+UR9+0x1000], R79 ;  /* 0x0010004f58007988 */ /* 0x000fe20008000009 */
[----:B-1----:R-:W-:Y:S01]  /*b150*/  @P2 IMAD.MOV.U32 R10, RZ, RZ, R9 ;  /* 0x000000ffff0a2224 */ /* 0x002fe200078e0009 */
[----:B------:R-:W-:Y:S02]  /*b160*/  IADD3 R9, P4, PT, R7, UR4, RZ ;  /* 0x0000000407097c10 */ /* 0x000fe4000ff9e0ff */
[----:B------:R-:W-:Y:S04]  /*b170*/  STS.U8 [R88+UR9+0x3000], R80 ;  /* 0x0030005058007988 */ /* 0x000fe80008000009 */
[----:B------:R1:W3:Y:S04]  /*b180*/  @P2 LDG.E.U8 R43, desc[UR24][R10.64] ;  /* 0x000000180a2b2981 */ /* 0x0002e8000c1e1100 */
[----:B------:R-:W-:Y:S01]  /*b190*/  STS.U8 [R88+UR9+0x5000], R52 ;  /* 0x0050003458007988 */ /* 0x000fe20008000009 */
[----:B-1----:R-:W-:-:S03]  /*b1a0*/  IADD3.X R10, PT, PT, R8, UR5, RZ, P4, !PT ;  /* 0x00000005080a7c10 */ /* 0x002fc6000a7fe4ff */
[----:B------:R1:W-:Y:S04]  /*b1b0*/  STS.U8 [R88+UR9+0x7000], R82 ;  /* 0x0070005258007988 */ /* 0x0003e80008000009 */
[----:B------:R-:W-:Y:S04]  /*b1c0*/  STL [R1+0xb88], R9 ;  /* 0x000b880901007387 */ /* 0x000fe80000100800 */
[----:B------:R0:W-:Y:S01]  /*b1d0*/  STL [R1+0xb84], R10 ;  /* 0x000b840a01007387 */ /* 0x0001e20000100800 */
[----:B-1----:R-:W-:Y:S02]  /*b1e0*/  IMAD.MOV.U32 R82, RZ, RZ, R83 ;  /* 0x000000ffff527224 */ /* 0x002fe400078e0053 */
[----:B------:R-:W-:-:S02]  /*b1f0*/  IMAD.MOV.U32 R83, RZ, RZ, R84 ;  /* 0x000000ffff537224 */ /* 0x000fc400078e0054 */
[----:B------:R-:W3:Y:S01]  /*b200*/  LDL.LU R84, [R1+0x210] ;  /* 0x0002100001547983 */ /* 0x000ee20000300800 */
[----:B------:R-:W-:Y:S01]  /*b210*/  PRMT R42, RZ, 0x7610, R42 ;  /* 0x00007610ff2a7816 */ /* 0x000fe2000000002a */
[----:B------:R-:W-:Y:S01]  /*b220*/  @P2 IMAD.MOV.U32 R11, RZ, RZ, R10 ;  /* 0x000000ffff0b2224 */ /* 0x000fe200078e000a */
[----:B------:R-:W-:Y:S01]  /*b230*/  UIMAD UR4, UR12, 0x6, URZ ;  /* 0x000000060c0478a4 */ /* 0x000fe2000f8e02ff */
[----:B0-----:R-:W-:Y:S02]  /*b240*/  @P2 IMAD.MOV.U32 R10, RZ, RZ, R9 ;  /* 0x000000ffff0a2224 */ /* 0x001fe400078e0009 */
[----:B------:R-:W-:Y:S01]  /*b250*/  VIADD R9, R89, 0xfffffff9 ;  /* 0xfffffff959097836 */ /* 0x000fe20000000000 */
[----:B------:R-:W-:Y:S02]  /*b260*/  USHF.R.S32.HI UR5, URZ, 0x1f, UR4 ;  /* 0x0000001fff057899 */ /* 0x000fe40008011404 */
[----:B------:R0:W3:Y:S02]  /*b270*/  @P2 LDG.E.U8 R42, desc[UR24][R10.64] ;  /* 0x000000180a2a2981 */ /* 0x0000e4000c1e1100 */
[----:B------:R-:W-:-:S02]  /*b280*/  ISETP.GE.U32.AND P2, PT, R9, 0x7fffffba, PT ;  /* 0x7fffffba0900780c */ /* 0x000fc40003f46070 */
[----:B------:R-:W-:Y:S01]  /*b290*/  IADD3 R9, P4, PT, R0, UR4, RZ ;  /* 0x0000000400097c10 */ /* 0x000fe2000ff9e0ff */
[----:B------:R-:W-:Y:S03]  /*b2a0*/  STS.U8 [R88+UR9+0x1400], R55 ;  /* 0x0014003758007988 */ /* 0x000fe60008000009 */
[----:B0-----:R-:W-:Y:S01]  /*b2b0*/  IADD3.X R10, PT, PT, R2, UR5, RZ, P4, !PT ;  /* 0x00000005020a7c10 */ /* 0x001fe2000a7fe4ff */
[----:B------:R-:W-:Y:S04]  /*b2c0*/  STL [R1+0x370], R9 ;  /* 0x0003700901007387 */ /* 0x000fe80000100800 */
[----:B------:R-:W-:Y:S04]  /*b2d0*/  STL [R1+0x36c], R10 ;  /* 0x00036c0a01007387 */ /* 0x000fe80000100800 */
[----:B--2---:R0:W-:Y:S04]  /*b2e0*/  STS.U8 [R88+UR9+0x3400], R85 ;  /* 0x0034005558007988 */ /* 0x0041e80008000009 */
[----:B------:R-:W-:Y:S01]  /*b2f0*/  STS.U8 [R88+UR9+0x5400], R81 ;  /* 0x0054005158007988 */ /* 0x000fe20008000009 */
[----:B0-----:R-:W-:-:S02]  /*b300*/  IMAD.MOV.U32 R85, RZ, RZ, R86 ;  /* 0x000000ffff557224 */ /* 0x001fc400078e0056 */
[----:B------:R-:W-:Y:S02]  /*b310*/  IMAD.MOV.U32 R86, RZ, RZ, R87 ;  /* 0x000000ffff567224 */ /* 0x000fe400078e0057 */
[----:B------:R-:W2:Y:S04]  /*b320*/  LDL.LU R87, [R1+0x228] ;  /* 0x0002280001577983 */ /* 0x000ea80000300800 */
[----:B------:R0:W-:Y:S04]  /*b330*/  STS.U8 [R88+UR9+0x7400], R47 ;  /* 0x0074002f58007988 */ /* 0x0001e80008000009 */
[----:B0-----:R-:W4:Y:S01]  /*b340*/  LDL.LU R47, [R1+0x1f8] ;  /* 0x0001f800012f7983 */ /* 0x001f220000300800 */
[----:B------:R-:W-:Y:S01]  /*b350*/  PRMT R52, RZ, 0x7610, R52 ;  /* 0x00007610ff347816 */ /* 0x000fe20000000034 */
[----:B------:R-:W-:-:S02]  /*b360*/  @!P2 IMAD.MOV.U32 R11, RZ, RZ, R10 ;  /* 0x000000ffff0ba224 */ /* 0x000fc400078e000a */
[----:B------:R-:W-:Y:S01]  /*b370*/  @!P2 IMAD.MOV.U32 R10, RZ, RZ, R9 ;  /* 0x000000ffff0aa224 */ /* 0x000fe200078e0009 */
[----:B------:R-:W-:-:S04]  /*b380*/  IADD3 R9, P4, PT, R3, UR4, RZ ;  /* 0x0000000403097c10 */ /* 0x000fc8000ff9e0ff */
[----:B------:R0:W4:Y:S01]  /*b390*/  @!P2 LDG.E.U8 R52, desc[UR24][R10.64] ;  /* 0x000000180a34a981 */ /* 0x000122000c1e1100 */
[----:B------:R-:W-:-:S03]  /*b3a0*/  PRMT R51, RZ, 0x7610, R51 ;  /* 0x00007610ff337816 */ /* 0x000fc60000000033 */
[----:B------:R-:W-:Y:S01]  /*b3b0*/  STL [R1+0x378], R9 ;  /* 0x0003780901007387 */ /* 0x000fe20000100800 */
[----:B0-----:R-:W-:-:S05]  /*b3c0*/  IADD3.X R10, PT, PT, R4, UR5, RZ, P4, !PT ;  /* 0x00000005040a7c10 */ /* 0x001fca000a7fe4ff */
[----:B------:R0:W-:Y:S01]  /*b3d0*/  STL [R1+0x374], R10 ;  /* 0x0003740a01007387 */ /* 0x0001e20000100800 */
[----:B------:R-:W-:Y:S02]  /*b3e0*/  @!P2 IMAD.MOV.U32 R11, RZ, RZ, R10 ;  /* 0x000000ffff0ba224 */ /* 0x000fe400078e000a */
[----:B0-----:R-:W-:Y:S01]  /*b3f0*/  @!P2 IMAD.MOV.U32 R10, RZ, RZ, R9 ;  /* 0x000000ffff0aa224 */ /* 0x001fe200078e0009 */
[----:B------:R-:W-:-:S04]  /*b400*/  IADD3 R9, P4, PT, R5, UR4, RZ ;  /* 0x0000000405097c10 */ /* 0x000fc8000ff9e0ff */
[----:B------:R0:W4:Y:S04]  /*b410*/  @!P2 LDG.E.U8 R51, desc[UR24][R10.64] ;  /* 0x000000180a33a981 */ /* 0x000128000c1e1100 */
[----:B------:R1:W-:Y:S01]  /*b420*/  STS.U8 [R88+UR9+0x1800], R50 ;  /* 0x0018003258007988 */ /* 0x0003e20008000009 */
[----:B0-----:R-:W-:-:S03]  /*b430*/  IADD3.X R10, PT, PT, R6, UR5, RZ, P4, !PT ;  /* 0x00000005060a7c10 */ /* 0x001fc6000a7fe4ff */
[----:B------:R-:W-:Y:S01]  /*b440*/  STL [R1+0x380], R9 ;  /* 0x0003800901007387 */ /* 0x000fe20000100800 */
[----:B-1----:R-:W-:-:S03]  /*b450*/  PRMT R50, RZ, 0x7610, R50 ;  /* 0x00007610ff327816 */ /* 0x002fc60000000032 */
[----:B------:R0:W-:Y:S01]  /*b460*/  STL [R1+0x37c], R10 ;  /* 0x00037c0a01007387 */ /* 0x0001e20000100800 */
[----:B------:R-:W-:-:S03]  /*b470*/  @!P2 IMAD.MOV.U32 R11, RZ, RZ, R10 ;  /* 0x000000ffff0ba224 */ /* 0x000fc600078e000a */
[----:B------:R-:W-:Y:S01]  /*b480*/  STS.U8 [R88+UR9+0x3800], R82 ;  /* 0x0038005258007988 */ /* 0x000fe20008000009 */
[----:B0-----:R-:W-:Y:S01]  /*b490*/  @!P2 IMAD.MOV.U32 R10, RZ, RZ, R9 ;  /* 0x000000ffff0aa224 */ /* 0x001fe200078e0009 */
[----:B------:R-:W-:Y:S02]  /*b4a0*/  IADD3 R9, P4, PT, R7, UR4, RZ ;  /* 0x0000000407097c10 */ /* 0x000fe4000ff9e0ff */
[----:B------:R-:W-:Y:S04]  /*b4b0*/  STS.U8 [R88+UR9+0x5800], R83 ;  /* 0x0058005358007988 */ /* 0x000fe80008000009 */
[----:B------:R0:W4:Y:S04]  /*b4c0*/  @!P2 LDG.E.U8 R50, desc[UR24][R10.64] ;  /* 0x000000180a32a981 */ /* 0x000128000c1e1100 */
[----:B---3--:R-:W-:Y:S04]  /*b4d0*/  STS.U8 [R88+UR9+0x7800], R84 ;  /* 0x0078005458007988 */ /* 0x008fe80008000009 */
[----:B------:R-:W-:Y:S01]  /*b4e0*/  STS.U8 [R88+UR9+0x1c00], R85 ;  /* 0x001c005558007988 */ /* 0x000fe20008000009 */
[----:B0-----:R-:W-:-:S03]  /*b4f0*/  IADD3.X R10, PT, PT, R8, UR5, RZ, P4, !PT ;  /* 0x00000005080a7c10 */ /* 0x001fc6000a7fe4ff */
[----:B------:R-:W-:Y:S02]  /*b500*/  STS.U8 [R88+UR9+0x3c00], R86 ;  /* 0x003c005658007988 */ /* 0x000fe40008000009 */
[----:B------:R-:W-:Y:S02]  /*b510*/  @!P2 IMAD.MOV.U32 R11, RZ, RZ, R10 ;  /* 0x000000ffff0ba224 */ /* 0x000fe400078e000a */
[----:B------:R0:W-:Y:S04]  /*b520*/  STS.U8 [R88+UR9+0x5c00], R49 ;  /* 0x005c003158007988 */ /* 0x0001e80008000009 */
[----:B------:R-:W-:Y:S04]  /*b530*/  STL [R1+0x388], R9 ;  /* 0x0003880901007387 */ /* 0x000fe80000100800 */
[----:B------:R1:W-:Y:S01]  /*b540*/  STL [R1+0x384], R10 ;  /* 0x0003840a01007387 */ /* 0x0003e20000100800 */
[----:B0-----:R-:W-:Y:S01]  /*b550*/  PRMT R49, RZ, 0x7610, R49 ;  /* 0x00007610ff317816 */ /* 0x001fe20000000031 */
[----:B------:R-:W-:-:S02]  /*b560*/  UIMAD UR4, UR12, 0xe, URZ ;  /* 0x0000000e0c0478a4 */ /* 0x000fc4000f8e02ff */
[----:B------:R-:W3:Y:S01]  /*b570*/  LDL.LU R80, [R1+0x1f0] ;  /* 0x0001f00001507983 */ /* 0x000ee20000300800 */
[----:B-1----:R-:W-:-:S05]  /*b580*/  @!P2 IMAD.MOV.U32 R10, RZ, RZ, R9 ;  /* 0x000000ffff0aa224 */ /* 0x002fca00078e0009 */
[----:B------:R0:W3:Y:S01]  /*b590*/  @!P2 LDG.E.U8 R49, desc[UR24][R10.64] ;  /* 0x000000180a31a981 */ /* 0x0000e2000c1e1100 */
[----:B------:R-:W-:Y:S01]  /*b5a0*/  USHF.R.S32.HI UR5, URZ, 0x1f, UR4 ;  /* 0x0000001fff057899 */ /* 0x000fe20008011404 */
[----:B0-----:R-:W-:-:S05]  /*b5b0*/  VIADD R10, R89, 0xfffffff1 ;  /* 0xfffffff1590a7836 */ /* 0x001fca0000000000 */
[----:B------:R-:W-:Y:S02]  /*b5c0*/  ISETP.GE.U32.AND P2, PT, R10, 0x7fffffb2, PT ;  /* 0x7fffffb20a00780c */ /* 0x000fe40003f46070 */
[----:B------:R-:W-:-:S04]  /*b5d0*/  IADD3 R10, P4, PT, R0, UR4, RZ ;  /* 0x00000004000a7c10 */ /* 0x000fc8000ff9e0ff */
[----:B------:R-:W-:Y:S01]  /*b5e0*/  IADD3.X R11, PT, PT, R2, UR5, RZ, P4, !PT ;  /* 0x00000005020b7c10 */ /* 0x000fe2000a7fe4ff */
[----:B------:R0:W-:Y:S01]  /*b5f0*/  STL [R1+0x6ec], R10 ;  /* 0x0006ec0a01007387 */ /* 0x0001e20000100800 */
[----:B------:R-:W-:-:S03]  /*b600*/  LOP3.LUT R9, R88, 0x10, RZ, 0x3c, !PT ;  /* 0x0000001058097812 */ /* 0x000fc600078e3cff */
[----:B------:R1:W-:Y:S04]  /*b610*/  STL [R1+0x6e8], R11 ;  /* 0x0006e80b01007387 */ /* 0x0003e80000100800 */
[----:B------:R-:W3:Y:S04]  /*b620*/  LDL.LU R55, [R1+0x1fc] ;  /* 0x0001fc0001377983 */ /* 0x000ee80000300800 */
[----:B------:R-:W3:Y:S04]  /*b630*/  LDL.LU R81, [R1+0x1ec] ;  /* 0x0001ec0001517983 */ /* 0x000ee80000300800 */
[----:B------:R-:W3:Y:S04]  /*b640*/  LDL.LU R82, [R1+0x1e8] ;  /* 0x0001e80001527983 */ /* 0x000ee80000300800 */
[----:B------:R-:W3:Y:S01]  /*b650*/  LDL.LU R83, [R1+0x1e4] ;  /* 0x0001e40001537983 */ /* 0x000ee20000300800 */
[----:B------:R-:W-:-:S06]  /*b660*/  PRMT R48, RZ, 0x7610, R48 ;  /* 0x00007610ff307816 */ /* 0x000fcc0000000030 */
[----:B------:R0:W3:Y:S02]  /*b670*/  @!P2 LDG.E.U8 R48, desc[UR24][R10.64] ;  /* 0x000000180a30a981 */ /* 0x0000e4000c1e1100 */
[----:B0-----:R-:W-:-:S04]  /*b680*/  IADD3 R10, P4, PT, R3, UR4, RZ ;  /* 0x00000004030a7c10 */ /* 0x001fc8000ff9e0ff */
[----:B-1----:R-:W-:Y:S01]  /*b690*/  IADD3.X R11, PT, PT, R4, UR5, RZ, P4, !PT ;  /* 0x00000005040b7c10 */ /* 0x002fe2000a7fe4ff */
[----:B--2---:R0:W-:Y:S04]  /*b6a0*/  STS.U8 [R88+UR9+0x7c00], R87 ;  /* 0x007c005758007988 */ /* 0x0041e80008000009 */
[----:B------:R1:W-:Y:S01]  /*b6b0*/  STS.U8 [R9+UR9+0x80], R90 ;  /* 0x0000805a09007988 */ /* 0x0003e20008000009 */
[----:B0-----:R-:W-:-:S03]  /*b6c0*/  IMAD.MOV.U32 R88, RZ, RZ, R93 ;  /* 0x000000ffff587224 */ /* 0x001fc600078e005d */
[----:B-1----:R-:W2:Y:S04]  /*b6d0*/  LDL.LU R90, [R1+0x1e0] ;  /* 0x0001e000015a7983 */ /* 0x002ea80000300800 */
[----:B----4-:R0:W-:Y:S04]  /*b6e0*/  STS.U8 [R9+UR9+0x4080], R47 ;  /* 0x0040802f09007988 */ /* 0x0101e80008000009 */
[----:B------:R-:W4:Y:S04]  /*b6f0*/  LDL.LU R93, [R1+0x1d8] ;  /* 0x0001d800015d7983 */ /* 0x000f280000300800 */
[----:B0-----:R-:W3:Y:S04]  /*b700*/  LDL.LU R47, [R1+0x1d4] ;  /* 0x0001d400012f7983 */ /* 0x001ee80000300800 */
[----:B------:R-:W3:Y:S04]  /*b710*/  LDL.LU R84, [R1+0x1cc] ;  /* 0x0001cc0001547983 */ /* 0x000ee80000300800 */
[----:B------:R0:W-:Y:S04]  /*b720*/  STS.U8 [R9+UR9+0x2080], R91 ;  /* 0x0020805b09007988 */ /* 0x0001e80008000009 */
[----:B------:R-:W3:Y:S04]  /*b730*/  LDL.LU R85, [R1+0x1c8] ;  /* 0x0001c80001557983 */ /* 0x000ee80000300800 */
[----:B------:R1:W-:Y:S04]  /*b740*/  STS.U8 [R9+UR9+0x6080], R92 ;  /* 0x0060805c09007988 */ /* 0x0003e80008000009 */
[----:B0-----:R-:W3:Y:S04]  /*b750*/  LDL.LU R91, [R1+0x1bc] ;  /* 0x0001bc00015b7983 */ /* 0x001ee80000300800 */
[----:B-1----:R-:W3:Y:S04]  /*b760*/  LDL.LU R92, [R1+0x1b0] ;  /* 0x0001b000015c7983 */ /* 0x002ee80000300800 */
[----:B------:R-:W-:Y:S04]  /*b770*/  STL [R1+0x6f4], R10 ;  /* 0x0006f40a01007387 */ /* 0x000fe80000100800 */
[----:B------:R0:W-:Y:S04]  /*b780*/  STS.U8 [R9+UR9+0x480], R46 ;  /* 0x0004802e09007988 */ /* 0x0001e80008000009 */
[----:B------:R-:W-:Y:S04]  /*b790*/  STL [R1+0x6f0], R11 ;  /* 0x0006f00b01007387 */ /* 0x000fe80000100800 */
[----:B0-----:R-:W3:Y:S04]  /*b7a0*/  LDL.LU R46, [R1+0x1a4] ;  /* 0x0001a400012e7983 */ /* 0x001ee80000300800 */
[----:B------:R0:W-:Y:S04]  /*b7b0*/  STS.U8 [R9+UR9+0x2480], R53 ;  /* 0x0024803509007988 */ /* 0x0001e80008000009 */
[----:B------:R-:W3:Y:S04]  /*b7c0*/  LDL.LU R86, [R1+0x1a0] ;  /* 0x0001a00001567983 */ /* 0x000ee80000300800 */
[----:B------:R1:W-:Y:S01]  /*b7d0*/  STS.U8 [R9+UR9+0x4480], R88 ;  /* 0x0044805809007988 */ /* 0x0003e20008000009 */
[----:B0-----:R-:W-:-:S03]  /*b7e0*/  PRMT R53, RZ, 0x7610, R53 ;  /* 0x00007610ff357816 */ /* 0x001fc60000000035 */
[----:B------:R-:W3:Y:S04]  /*b7f0*/  LDL.LU R87, [R1+0x190] ;  /* 0x0001900001577983 */ /* 0x000ee80000300800 */
[----:B------:R0:W3:Y:S04]  /*b800*/  @!P2 LDG.E.U8 R53, desc[UR24][R10.64] ;  /* 0x000000180a35a981 */ /* 0x0000e8000c1e1100 */
[----:B-1----:R-:W3:Y:S01]  /*b810*/  LDL.LU R88, [R1+0x18c] ;  /* 0x00018c0001587983 */ /* 0x002ee20000300800 */
[----:B0-----:R-:W-:-:S04]  /*b820*/  IADD3 R10, P4, PT, R5, UR4, RZ ;  /* 0x00000004050a7c10 */ /* 0x001fc8000ff9e0ff */
[----:B------:R-:W-:Y:S01]  /*b830*/  IADD3.X R11, PT, PT, R6, UR5, RZ, P4, !PT ;  /* 0x00000005060b7c10 */ /* 0x000fe2000a7fe4ff */
[----:B------:R-:W-:Y:S04]  /*b840*/  STL [R1+0x6fc], R10 ;  /* 0x0006fc0a01007387 */ /* 0x000fe80000100800 */
[----:B------:R-:W-:Y:S04]  /*b850*/  STL [R1+0x6f8], R11 ;  /* 0x0006f80b01007387 */ /* 0x000fe80000100800 */
[----:B------:R-:W3:Y:S04]  /*b860*/  LDL.LU R74, [R1+0x17c] ;  /* 0x00017c00014a7983 */ /* 0x000ee80000300800 */
[----:B--2---:R0:W-:Y:S04]  /*b870*/  STS.U8 [R9+UR9+0x2c80], R90 ;  /* 0x002c805a09007988 */ /* 0x0041e80008000009 */
[----:B----4-:R1:W-:Y:S04]  /*b880*/  STS.U8 [R9+UR9+0x4c80], R93 ;  /* 0x004c805d09007988 */ /* 0x0103e80008000009 */
[----:B0-----:R-:W2:Y:S04]  /*b890*/  LDL.LU R90, [R1+0x170] ;  /* 0x00017000015a7983 */ /* 0x001ea80000300800 */
[----:B---3--:R0:W-:Y:S04]  /*b8a0*/  STS.U8 [R9+UR9+0x6c80], R47 ;  /* 0x006c802f09007988 */ /* 0x0081e80008000009 */
[----:B-1----:R-:W3:Y:S04]  /*b8b0*/  LDL.LU R93, [R1+0x16c] ;  /* 0x00016c00015d7983 */ /* 0x002ee80000300800 */
[----:B0-----:R-:W4:Y:S04]  /*b8c0*/  LDL.LU R47, [R1+0x168] ;  /* 0x00016800012f7983 */ /* 0x001f280000300800 */
[----:B------:R-:W4:Y:S04]  /*b8d0*/  LDL.LU R75, [R1+0x15c] ;  /* 0x00015c00014b7983 */ /* 0x000f280000300800 */
[----:B------:R0:W-:Y:S04]  /*b8e0*/  STS.U8 [R9+UR9+0x5080], R91 ;  /* 0x0050805b09007988 */ /* 0x0001e80008000009 */
[----:B------:R-:W4:Y:S04]  /*b8f0*/  LDL.LU R76, [R1+0x158] ;  /* 0x00015800014c7983 */ /* 0x000f280000300800 */
[----:B------:R1:W-:Y:S04]  /*b900*/  STS.U8 [R9+UR9+0x7080], R92 ;  /* 0x0070805c09007988 */ /* 0x0003e80008000009 */
[----:B0-----:R-:W4:Y:S04]  /*b910*/  LDL.LU R91, [R1+0x154] ;  /* 0x00015400015b7983 */ /* 0x001f280000300800 */
[----:B-1----:R-:W4:Y:S04]  /*b920*/  LDL.LU R92, [R1+0x14c] ;  /* 0x00014c00015c7983 */ /* 0x002f280000300800 */
[----:B------:R0:W-:Y:S04]  /*b930*/  STS.U8 [R9+UR9+0x1480], R46 ;  /* 0x0014802e09007988 */ /* 0x0001e80008000009 */
[----:B0-----:R-:W4:Y:S04]  /*b940*/  LDL.LU R46, [R1+0x148] ;  /* 0x00014800012e7983 */ /* 0x001f280000300800 */
[----:B------:R0:W-:Y:S04]  /*b950*/  STS.U8 [R9+UR9+0x880], R54 ;  /* 0x0008803609007988 */ /* 0x0001e80008000009 */
[----:B------:R-:W4:Y:S04]  /*b960*/  LDL.LU R16, [R1+0x144] ;  /* 0x0001440001107983 */ /* 0x000f280000300800 */
[----:B------:R-:W4:Y:S01]  /*b970*/  LDL.LU R77, [R1+0x140] ;  /* 0x00014000014d7983 */ /* 0x000f220000300800 */
[----:B0-----:R-:W-:-:S03]  /*b980*/  PRMT R54, RZ, 0x7610, R54 ;  /* 0x00007610ff367816 */ /* 0x001fc60000000036 */
[----:B------:R-:W4:Y:S04]  /*b990*/  LDL.LU R78, [R1+0x13c] ;  /* 0x00013c00014e7983 */ /* 0x000f280000300800 */
[----:B------:R0:W4:Y:S04]  /*b9a0*/  @!P2 LDG.E.U8 R54, desc[UR24][R10.64] ;  /* 0x000000180a36a981 */ /* 0x000128000c1e1100 */
[----:B------:R1:W-:Y:S04]  /*b9b0*/  STS.U8 [R9+UR9+0x6480], R80 ;  /* 0x0064805009007988 */ /* 0x0003e80008000009 */
[----:B------:R-:W4:Y:S01]  /*b9c0*/  LDL.LU R79, [R1+0x138] ;  /* 0x00013800014f7983 */ /* 0x000f220000300800 */
[----:B0-----:R-:W0:Y:S03]  /*b9d0*/  S2R R10, SR_TID.X ;  /* 0x00000000000a7919 */ /* 0x001e260000002100 */
[----:B------:R1:W-:Y:S04]  /*b9e0*/  STS.U8 [R9+UR9+0x2880], R55 ;  /* 0x0028803709007988 */ /* 0x0003e80008000009 */
[----:B-1----:R-:W4:Y:S04]  /*b9f0*/  LDL.LU R80, [R1+0x130] ;  /* 0x0001300001507983 */ /* 0x002f280000300800 */
[----:B------:R1:W-:Y:S04]  /*ba00*/  STS.U8 [R9+UR9+0x4880], R81 ;  /* 0x0048805109007988 */ /* 0x0003e80008000009 */
[----:B------:R-:W4:Y:S04]  /*ba10*/  LDL.LU R55, [R1+0x12c] ;  /* 0x00012c0001377983 */ /* 0x000f280000300800 */
[----:B------:R0:W-:Y:S04]  /*ba20*/  STS.U8 [R9+UR9+0x6880], R82 ;  /* 0x0068805209007988 */ /* 0x0001e80008000009 */
[----:B-1----:R-:W4:Y:S04]  /*ba30*/  LDL.LU R81, [R1+0x128] ;  /* 0x0001280001517983 */ /* 0x002f280000300800 */
[----:B------:R1:W-:Y:S04]  /*ba40*/  STS.U8 [R9+UR9+0xc80], R83 ;  /* 0x000c805309007988 */ /* 0x0003e80008000009 */
[----:B0-----:R-:W4:Y:S04]  /*ba50*/  LDL.LU R82, [R1+0x124] ;  /* 0x0001240001527983 */ /* 0x001f280000300800 */
        /* <DEDUP_REMOVED lines=10> */
[----:B0-----:R-:W4:Y:S04]  /*bb00*/  LDL.LU R88, [R1+0x10c] ;  /* 0x00010c0001587983 */ /* 0x001f280000300800 */
[----:B------:R-:W-:Y:S04]  /*bb10*/  STS.U8 [R9+UR9+0x1880], R74 ;  /* 0x0018804a09007988 */ /* 0x000fe80008000009 */
[----:B--2---:R0:W-:Y:S04]  /*bb20*/  STS.U8 [R9+UR9+0x3880], R90 ;  /* 0x0038805a09007988 */ /* 0x0041e80008000009 */
[----:B---3--:R1:W-:Y:S04]  /*bb30*/  STS.U8 [R9+UR9+0x5880], R93 ;  /* 0x0058805d09007988 */ /* 0x0083e80008000009 */
[----:B0-----:R-:W2:Y:S04]  /*bb40*/  LDL.LU R90, [R1+0x108] ;  /* 0x00010800015a7983 */ /* 0x001ea80000300800 */
[----:B----4-:R0:W-:Y:S04]  /*bb50*/  STS.U8 [R9+UR9+0x7880], R47 ;  /* 0x0078802f09007988 */ /* 0x0101e80008000009 */
[----:B-1----:R-:W3:Y:S04]  /*bb60*/  LDL.LU R93, [R1+0x104] ;  /* 0x00010400015d7983 */ /* 0x002ee80000300800 */
[----:B0-----:R-:W4:Y:S04]  /*bb70*/  LDL.LU R47, [R1+0x100] ;  /* 0x00010000012f7983 */ /* 0x001f280000300800 */
[----:B------:R-:W-:Y:S04]  /*bb80*/  STS.U8 [R9+UR9+0x1c80], R75 ;  /* 0x001c804b09007988 */ /* 0x000fe80008000009 */
[----:B------:R-:W-:Y:S04]  /*bb90*/  STS.U8 [R9+UR9+0x3c80], R76 ;  /* 0x003c804c09007988 */ /* 0x000fe80008000009 */
[----:B------:R0:W-:Y:S04]  /*bba0*/  STS.U8 [R9+UR9+0x5c80], R91 ;  /* 0x005c805b09007988 */ /* 0x0001e80008000009 */
[----:B------:R1:W-:Y:S04]  /*bbb0*/  STS.U8 [R9+UR9+0x7c80], R92 ;  /* 0x007c805c09007988 */ /* 0x0003e80008000009 */
[----:B0-----:R-:W2:Y:S01]  /*bbc0*/  LDL.LU R91, [R1+0xfc] ;  /* 0x0000fc00015b7983 */ /* 0x001ea20000300800 */
[----:B-1----:R-:W-:-:S03]  /*bbd0*/  LOP3.LUT R9, R10, 0x7f, RZ, 0xc0, !PT ;  /* 0x0000007f0a097812 */ /* 0x002fc600078ec0ff */
[----:B------:R-:W2:Y:S01]  /*bbe0*/  LDL.LU R92, [R1+0xf8] ;  /* 0x0000f800015c7983 */ /* 0x000ea20000300800 */
[----:B------:R-:W-:-:S05]  /*bbf0*/  LOP3.LUT R10, R9, 0x20, RZ, 0x3c, !PT ;  /* 0x00000020090a7812 */ /* 0x000fca00078e3cff */
[----:B------:R0:W-:Y:S04]  /*bc00*/  STS.U8 [R10+UR9+0x100], R46 ;  /* 0x0001002e0a007988 */ /* 0x0001e80008000009 */
[----:B0-----:R-:W2:Y:S04]  /*bc10*/  LDL.LU R46, [R1+0xf4] ;  /* 0x0000f400012e7983 */ /* 0x001ea80000300800 */
[----:B------:R-:W2:Y:S04]  /*bc20*/  LDL.LU R70, [R1+0xf0] ;  /* 0x0000f00001467983 */ /* 0x000ea80000300800 */
[----:B------:R-:W2:Y:S04]  /*bc30*/  LDL.LU R71, [R1+0xec] ;  /* 0x0000ec0001477983 */ /* 0x000ea80000300800 */
[----:B------:R0:W-:Y:S04]  /*bc40*/  STS.U8 [R10+UR9+0x2100], R16 ;  /* 0x002100100a007988 */ /* 0x0001e80008000009 */
[----:B------:R-:W2:Y:S04]  /*bc50*/  LDL.LU R72, [R1+0xe8] ;  /* 0x0000e80001487983 */ /* 0x000ea80000300800 */
[----:B------:R-:W2:Y:S01]  /*bc60*/  LDL.LU R73, [R1+0xe4] ;  /* 0x0000e40001497983 */ /* 0x000ea20000300800 */
[----:B0-----:R-:W-:-:S03]  /*bc70*/  VIADD R16, R89, 0xfffffff8 ;  /* 0xfffffff859107836 */ /* 0x001fc60000000000 */
[----:B------:R-:W2:Y:S02]  /*bc80*/  LDL.LU R74, [R1+0xe0] ;  /* 0x0000e000014a7983 */ /* 0x000ea40000300800 */
[----:B------:R-:W-:Y:S02]  /*bc90*/  ISETP.GE.U32.AND P4, PT, R16, 0x7fffffb9, PT ;  /* 0x7fffffb91000780c */ /* 0x000fe40003f86070 */
[----:B------:R-:W-:Y:S04]  /*bca0*/  STS.U8 [R10+UR9+0x4100], R77 ;  /* 0x0041004d0a007988 */ /* 0x000fe80008000009 */
[----:B------:R-:W-:Y:S04]  /*bcb0*/  STS.U8 [R10+UR9+0x6100], R78 ;  /* 0x0061004e0a007988 */ /* 0x000fe80008000009 */
[----:B------:R-:W-:Y:S04]  /*bcc0*/  STS.U8 [R10+UR9+0x500], R79 ;  /* 0x0005004f0a007988 */ /* 0x000fe80008000009 */
[----:B------:R-:W-:Y:S04]  /*bcd0*/  STS.U8 [R10+UR9+0x2500], R80 ;  /* 0x002500500a007988 */ /* 0x000fe80008000009 */
[----:B------:R-:W-:Y:S04]  /*bce0*/  STS.U8 [R10+UR9+0x4500], R55 ;  /* 0x004500370a007988 */ /* 0x000fe80008000009 */
[----:B------:R-:W-:Y:S04]  /*bcf0*/  STS.U8 [R10+UR9+0x6500], R81 ;  /* 0x006500510a007988 */ /* 0x000fe80008000009 */
[----:B------:R-:W-:Y:S04]  /*bd00*/  STS.U8 [R10+UR9+0x900], R82 ;  /* 0x000900520a007988 */ /* 0x000fe80008000009 */
[----:B------:R-:W-:Y:S01]  /*bd10*/  STS.U8 [R10+UR9+0x2900], R83 ;  /* 0x002900530a007988 */ /* 0x000fe20008000009 */
[----:B------:R-:W-:-:S03]  /*bd20*/  VIADD R11, R89, 0xfffffff0 ;  /* 0xfffffff0590b7836 */ /* 0x000fc60000000000 */
[----:B------:R-:W-:Y:S04]  /*bd30*/  STS.U8 [R10+UR9+0x4900], R84 ;  /* 0x004900540a007988 */ /* 0x000fe80008000009 */
[----:B------:R-:W-:Y:S04]  /*bd40*/  STS.U8 [R10+UR9+0x6900], R85 ;  /* 0x006900550a007988 */ /* 0x000fe80008000009 */
[----:B------:R-:W-:Y:S04]  /*bd50*/  STS.U8 [R10+UR9+0xd00], R86 ;  /* 0x000d00560a007988 */ /* 0x000fe80008000009 */
[----:B------:R-:W-:Y:S04]  /*bd60*/  STS.U8 [R10+UR9+0x2d00], R87 ;  /* 0x002d00570a007988 */ /* 0x000fe80008000009 */
[----:B------:R-:W-:Y:S04]  /*bd70*/  STS.U8 [R10+UR9+0x4d00], R88 ;  /* 0x004d00580a007988 */ /* 0x000fe80008000009 */
[----:B---3--:R0:W-:Y:S04]  /*bd80*/  STS.U8 [R10+UR9+0x1100], R93 ;  /* 0x0011005d0a007988 */ /* 0x0081e80008000009 */
[----:B----4-:R1:W-:Y:S04]  /*bd90*/  STS.U8 [R10+UR9+0x3100], R47 ;  /* 0x0031002f0a007988 */ /* 0x0103e80008000009 */
[----:B0-----:R-:W3:Y:S04]  /*bda0*/  LDL.LU R93, [R1+0xdc] ;  /* 0x0000dc00015d7983 */ /* 0x001ee80000300800 */
[----:B-1----:R-:W4:Y:S04]  /*bdb0*/  LDL.LU R47, [R1+0xd8] ;  /* 0x0000d800012f7983 */ /* 0x002f280000300800 */
[----:B------:R-:W4:Y:S04]  /*bdc0*/  LDL.LU R75, [R1+0xd4] ;  /* 0x0000d400014b7983 */ /* 0x000f280000300800 */
        /* <DEDUP_REMOVED lines=15> */
[----:B--2---:R0:W-:Y:S04]  /*bec0*/  STS.U8 [R10+UR9+0x6d00], R90 ;  /* 0x006d005a0a007988 */ /* 0x0041e80008000009 */
[----:B------:R-:W2:Y:S04]  /*bed0*/  LDL.LU R89, [R1+0x94] ;  /* 0x0000940001597983 */ /* 0x000ea80000300800 */
[----:B------:R1:W-:Y:S04]  /*bee0*/  STS.U8 [R10+UR9+0x5100], R91 ;  /* 0x0051005b0a007988 */ /* 0x0003e80008000009 */
[----:B0-----:R-:W2:Y:S04]  /*bef0*/  LDL.LU R90, [R1+0x90] ;  /* 0x00009000015a7983 */ /* 0x001ea80000300800 */
[----:B------:R0:W-:Y:S04]  /*bf00*/  STS.U8 [R10+UR9+0x7100], R92 ;  /* 0x0071005c0a007988 */ /* 0x0001e80008000009 */
[----:B-1----:R-:W2:Y:S04]  /*bf10*/  LDL.LU R91, [R1+0x8c] ;  /* 0x00008c00015b7983 */ /* 0x002ea80000300800 */
[----:B------:R1:W-:Y:S04]  /*bf20*/  STS.U8 [R10+UR9+0x1500], R46 ;  /* 0x0015002e0a007988 */ /* 0x0003e80008000009 */
[----:B0-----:R-:W2:Y:S04]  /*bf30*/  LDL.LU R92, [R1+0x88] ;  /* 0x00008800015c7983 */ /* 0x001ea80000300800 */
[----:B-1----:R-:W2:Y:S01]  /*bf40*/  LDL.LU R46, [R1+0x84] ;  /* 0x00008400012e7983 */ /* 0x002ea20000300800 */
[----:B------:R-:W-:-:S02]  /*bf50*/  ISETP.GE.U32.AND P6, PT, R11, 0x7fffffb1, PT ;  /* 0x7fffffb10b00780c */ /* 0x000fc40003fc6070 */
[C---:B------:R-:W-:Y:S01]  /*bf60*/  LOP3.LUT R11, R9.reuse, 0x30, RZ, 0x3c, !PT ;  /* 0x00000030090b7812 */ /* 0x040fe200078e3cff */
        /* <DEDUP_REMOVED lines=14> */
[----:B------:R0:W-:Y:S04]  /*c050*/  STS.U8 [R10+UR9+0x1d00], R75 ;  /* 0x001d004b0a007988 */ /* 0x0001e80008000009 */
[----:B------:R-:W-:Y:S04]  /*c060*/  STS.U8 [R10+UR9+0x3d00], R76 ;  /* 0x003d004c0a007988 */ /* 0x000fe80008000009 */
[----:B------:R-:W-:Y:S04]  /*c070*/  STS.U8 [R10+UR9+0x5d00], R16 ;  /* 0x005d00100a007988 */ /* 0x000fe80008000009 */
[----:B------:R-:W-:Y:S04]  /*c080*/  STS.U8 [R10+UR9+0x7d00], R77 ;  /* 0x007d004d0a007988 */ /* 0x000fe80008000009 */
[----:B------:R-:W4:Y:S04]  /*c090*/  LDL.LU R74, [R1+0x64] ;  /* 0x00006400014a7983 */ /* 0x000f280000300800 */
[----:B0-----:R-:W4:Y:S04]  /*c0a0*/  LDL.LU R75, [R1+0x60] ;  /* 0x00006000014b7983 */ /* 0x001f280000300800 */
[----:B--2---:R0:W-:Y:S04]  /*c0b0*/  STS.U8 [R11+UR9+0x1180], R46 ;  /* 0x0011802e0b007988 */ /* 0x0041e80008000009 */
[----:B0-----:R-:W2:Y:S04]  /*c0c0*/  LDL.LU R46, [R1+0x5c] ;  /* 0x00005c00012e7983 */ /* 0x001ea80000300800 */
[----:B------:R-:W2:Y:S04]  /*c0d0*/  LDL.LU R76, [R1+0x54] ;  /* 0x00005400014c7983 */ /* 0x000ea80000300800 */
[----:B------:R-:W2:Y:S04]  /*c0e0*/  LDL.LU R16, [R1+0x50] ;  /* 0x0000500001107983 */ /* 0x000ea80000300800 */
[----:B------:R0:W-:Y:S04]  /*c0f0*/  STS.U8 [R11+UR9+0x180], R78 ;  /* 0x0001804e0b007988 */ /* 0x0001e80008000009 */
[----:B------:R-:W2:Y:S04]  /*c100*/  LDL.LU R77, [R1+0x4c] ;  /* 0x00004c00014d7983 */ /* 0x000ea80000300800 */
[----:B------:R1:W-:Y:S04]  /*c110*/  STS.U8 [R11+UR9+0x2180], R79 ;  /* 0x0021804f0b007988 */ /* 0x0003e80008000009 */
[----:B0-----:R-:W2:Y:S04]  /*c120*/  LDL.LU R78, [R1+0x48] ;  /* 0x00004800014e7983 */ /* 0x001ea80000300800 */
[----:B------:R0:W-:Y:S04]  /*c130*/  STS.U8 [R11+UR9+0x4180], R80 ;  /* 0x004180500b007988 */ /* 0x0001e80008000009 */
[----:B-1----:R-:W2:Y:S04]  /*c140*/  LDL.LU R79, [R1+0x44] ;  /* 0x00004400014f7983 */ /* 0x002ea80000300800 */
        /* <DEDUP_REMOVED lines=26> */
[----:B-1----:R-:W2:Y:S04]  /*c2f0*/  LDL.LU R92, [R1+0xc] ;  /* 0x00000c00015c7983 */ /* 0x002ea80000300800 */
[----:B---3--:R0:W-:Y:S04]  /*c300*/  STS.U8 [R11+UR9+0x3180], R93 ;  /* 0x0031805d0b007988 */ /* 0x0081e80008000009 */
[----:B----4-:R1:W-:Y:S04]  /*c310*/  STS.U8 [R11+UR9+0x5180], R47 ;  /* 0x0051802f0b007988 */ /* 0x0103e80008000009 */
[----:B0-----:R-:W3:Y:S04]  /*c320*/  LDL.LU R93, [R1+0x8] ;  /* 0x00000800015d7983 */ /* 0x001ee80000300800 */
[----:B------:R0:W-:Y:S04]  /*c330*/  STS.U8 [R11+UR9+0x7180], R69 ;  /* 0x007180450b007988 */ /* 0x0001e80008000009 */
[----:B-1----:R-:W4:Y:S04]  /*c340*/  LDL.LU R47, [R1+0x4] ;  /* 0x00000400012f7983 */ /* 0x002f280000300800 */
[----:B------:R1:W-:Y:S04]  /*c350*/  STS.U8 [R11+UR9+0x1580], R70 ;  /* 0x001580460b007988 */ /* 0x0003e80008000009 */
[----:B0-----:R-:W3:Y:S04]  /*c360*/  LDL.LU R69, [R1+0xcb8] ;  /* 0x000cb80001457983 */ /* 0x001ee80000300800 */
[----:B------:R0:W-:Y:S04]  /*c370*/  STS.U8 [R11+UR9+0x3580], R71 ;  /* 0x003580470b007988 */ /* 0x0001e80008000009 */
[----:B-1----:R-:W3:Y:S04]  /*c380*/  LDL.LU R70, [R1+0xcb4] ;  /* 0x000cb40001467983 */ /* 0x002ee80000300800 */
        /* <DEDUP_REMOVED lines=8> */
[----:B0-----:R-:W3:Y:S04]  /*c410*/  LDL.LU R75, [R1+0xca0] ;  /* 0x000ca000014b7983 */ /* 0x001ee80000300800 */
[----:B--2---:R0:W-:Y:S04]  /*c420*/  STS.U8 [R11+UR9+0x5980], R46 ;  /* 0x0059802e0b007988 */ /* 0x0041e80008000009 */
[----:B0-----:R-:W2:Y:S04]  /*c430*/  LDL.LU R46, [R1+0xc9c] ;  /* 0x000c9c00012e7983 */ /* 0x001ea80000300800 */
[----:B------:R0:W-:Y:S04]  /*c440*/  STS.U8 [R11+UR9+0x1d80], R76 ;  /* 0x001d804c0b007988 */ /* 0x0001e80008000009 */
[----:B------:R1:W-:Y:S04]  /*c450*/  STS.U8 [R11+UR9+0x3d80], R16 ;  /* 0x003d80100b007988 */ /* 0x0003e80008000009 */
[----:B------:R1:W-:Y:S04]  /*c460*/  STS.U8 [R11+UR9+0x5d80], R77 ;  /* 0x005d804d0b007988 */ /* 0x0003e80008000009 */
[----:B0-----:R-:W3:Y:S04]  /*c470*/  LDL.LU R76, [R1+0xc98] ;  /* 0x000c9800014c7983 */ /* 0x001ee80000300800 */
[----:B-1----:R-:W3:Y:S04]  /*c480*/  LDL.LU R16, [R1+0xc94] ;  /* 0x000c940001107983 */ /* 0x002ee80000300800 */
[----:B------:R-:W3:Y:S04]  /*c490*/  LDL.LU R77, [R1+0xc90] ;  /* 0x000c9000014d7983 */ /* 0x000ee80000300800 */
[----:B------:R0:W-:Y:S04]  /*c4a0*/  STS.U8 [R11+UR9+0x7d80], R78 ;  /* 0x007d804e0b007988 */ /* 0x0001e80008000009 */
[----:B0-----:R-:W3:Y:S04]  /*c4b0*/  LDL.LU R78, [R1+0xc8c] ;  /* 0x000c8c00014e7983 */ /* 0x001ee80000300800 */
[----:B--2---:R0:W-:Y:S02]  /*c4c0*/  STS.U8 [R11+UR9+0x7980], R46 ;  /* 0x0079802e0b007988 */ /* 0x0041e40008000009 */
[----:B0-----:R-:W-:-:S05]  /*c4d0*/  LOP3.LUT R46, R9, 0x40, RZ, 0x3c, !PT ;  /* 0x00000040092e7812 */ /* 0x001fca00078e3cff */
[----:B------:R0:W-:Y:S04]  /*c4e0*/  STS.U8 [R46+UR9+0x200], R79 ;  /* 0x0002004f2e007988 */ /* 0x0001e80008000009 */
[----:B------:R1:W-:Y:S04]  /*c4f0*/  STS.U8 [R46+UR9+0x2200], R80 ;  /* 0x002200502e007988 */ /* 0x0003e80008000009 */
[----:B------:R2:W-:Y:S04]  /*c500*/  STS.U8 [R46+UR9+0x4200], R55 ;  /* 0x004200372e007988 */ /* 0x0005e80008000009 */
[----:B0-----:R-:W4:Y:S04]  /*c510*/  LDL.LU R79, [R1+0xc88] ;  /* 0x000c8800014f7983 */ /* 0x001f280000300800 */
[----:B-1----:R-:W4:Y:S04]  /*c520*/  LDL.LU R80, [R1+0xc84] ;  /* 0x000c840001507983 */ /* 0x002f280000300800 */
[----:B--2---:R-:W2:Y:S04]  /*c530*/  LDL.LU R55, [R1+0xc80] ;  /* 0x000c800001377983 */ /* 0x004ea80000300800 */
[----:B------:R0:W-:Y:S04]  /*c540*/  STS.U8 [R46+UR9+0x6200], R81 ;  /* 0x006200512e007988 */ /* 0x0001e80008000009 */
[----:B------:R1:W-:Y:S04]  /*c550*/  STS.U8 [R46+UR9+0x600], R82 ;  /* 0x000600522e007988 */ /* 0x0003e80008000009 */
[----:B------:R3:W-:Y:S04]  /*c560*/  STS.U8 [R46+UR9+0x2600], R83 ;  /* 0x002600532e007988 */ /* 0x0007e80008000009 */
[----:B0-----:R-:W2:Y:S04]  /*c570*/  LDL.LU R81, [R1+0xc7c] ;  /* 0x000c7c0001517983 */ /* 0x001ea80000300800 */
[----:B-1----:R-:W2:Y:S04]  /*c580*/  LDL.LU R82, [R1+0xc78] ;  /* 0x000c780001527983 */ /* 0x002ea80000300800 */
[----:B---3--:R-:W3:Y:S04]  /*c590*/  LDL.LU R83, [R1+0xc74] ;  /* 0x000c740001537983 */ /* 0x008ee80000300800 */
[----:B------:R0:W-:Y:S04]  /*c5a0*/  STS.U8 [R46+UR9+0x4600], R84 ;  /* 0x004600542e007988 */ /* 0x0001e80008000009 */
[----:B------:R1:W-:Y:S04]  /*c5b0*/  STS.U8 [R46+UR9+0x6600], R85 ;  /* 0x006600552e007988 */ /* 0x0003e80008000009 */
[----:B------:R1:W-:Y:S04]  /*c5c0*/  STS.U8 [R46+UR9+0xa00], R86 ;  /* 0x000a00562e007988 */ /* 0x0003e80008000009 */
[----:B0-----:R-:W2:Y:S04]  /*c5d0*/  LDL.LU R84, [R1+0xc70] ;  /* 0x000c700001547983 */ /* 0x001ea80000300800 */
[----:B-1----:R-:W2:Y:S04]  /*c5e0*/  LDL.LU R85, [R1+0xc6c] ;  /* 0x000c6c0001557983 */ /* 0x002ea80000300800 */
[----:B------:R-:W2:Y:S04]  /*c5f0*/  LDL.LU R86, [R1+0xc68] ;  /* 0x000c680001567983 */ /* 0x000ea80000300800 */
        /* <DEDUP_REMOVED lines=13> */
[----:B----4-:R1:W-:Y:S04]  /*c6d0*/  STS.U8 [R46+UR9+0x1200], R47 ;  /* 0x0012002f2e007988 */ /* 0x0103e80008000009 */
[----:B0-----:R-:W4:Y:S04]  /*c6e0*/  LDL.LU R93, [R1+0xc4c] ;  /* 0x000c4c00015d7983 */ /* 0x001f280000300800 */
[----:B-1----:R-:W2:Y:S04]  /*c6f0*/  LDL.LU R47, [R1+0xc48] ;  /* 0x000c4800012f7983 */ /* 0x002ea80000300800 */
[----:B--2---:R0:W-:Y:S04]  /*c700*/  STS.U8 [R46+UR9+0x3200], R47 ;  /* 0x0032002f2e007988 */ /* 0x0041e80008000009 */
[----:B----4-:R-:W-:Y:S04]  /*c710*/  STS.U8 [R46+UR9+0x5200], R93 ;  /* 0x0052005d2e007988 */ /* 0x010fe80008000009 */
[----:B------:R-:W-:Y:S04]  /*c720*/  STS.U8 [R46+UR9+0x7200], R92 ;  /* 0x0072005c2e007988 */ /* 0x000fe80008000009 */
        /* <DEDUP_REMOVED lines=8> */
[----:B---3--:R1:W-:Y:S04]  /*c7b0*/  STS.U8 [R46+UR9+0x1e00], R83 ;  /* 0x001e00532e007988 */ /* 0x0083e80008000009 */
[----:B------:R2:W-:Y:S04]  /*c7c0*/  STS.U8 [R46+UR9+0x3e00], R82 ;  /* 0x003e00522e007988 */ /* 0x0005e80008000009 */
[----:B0-----:R-:W3:Y:S01]  /*c7d0*/  LDL.LU R47, [R1+0xc44] ;  /* 0x000c4400012f7983 */ /* 0x001ee20000300800 */
[----:B-1----:R-:W-:-:S02]  /*c7e0*/  LOP3.LUT R83, R9, 0x50, RZ, 0x3c, !PT ;  /* 0x0000005009537812 */ /* 0x002fc400078e3cff */
[C---:B--2---:R-:W-:Y:S01]  /*c7f0*/  LOP3.LUT R82, R9.reuse, 0x40, RZ, 0x3c, !PT ;  /* 0x0000004009527812 */ /* 0x044fe200078e3cff */
[----:B------:R-:W2:Y:S04]  /*c800*/  LDL.LU R46, [R1+0xc40] ;  /* 0x000c4000012e7983 */ /* 0x000ea80000300800 */
        /* <DEDUP_REMOVED lines=28> */
[----:B------:R-:W-:-:S03]  /*c9d0*/  LOP3.LUT R9, R9, 0x60, RZ, 0x3c, !PT ;  /* 0x0000006009097812 */ /* 0x000fc600078e3cff */
[----:B------:R0:W-:Y:S04]  /*c9e0*/  STS.U8 [R83+UR9+0x5a80], R40 ;  /* 0x005a802853007988 */ /* 0x0001e80008000009 */
[----:B------:R1:W-:Y:S01]  /*c9f0*/  STS.U8 [R83+UR9+0x7a80], R39 ;  /* 0x007a802753007988 */ /* 0x0003e20008000009 */
[----:B0-----:R-:W-:Y:S01]  /*ca00*/  IADD3 R40, P5, PT, R7, UR4, RZ ;  /* 0x0000000407287c10 */ /* 0x001fe2000ffbe0ff */
[----:B------:R-:W-:Y:S02]  /*ca10*/  UIMAD UR4, UR12, 0x7, URZ ;  /* 0x000000070c0478a4 */ /* 0x000fe4000f8e02ff */
[----:B------:R-:W-:Y:S01]  /*ca20*/  STS.U8 [R83+UR9+0x1e80], R45 ;  /* 0x001e802d53007988 */ /* 0x000fe20008000009 */
[----:B------:R-:W-:Y:S01]  /*ca30*/  IADD3.X R41, PT, PT, R8, UR5, RZ, P5, !PT ;  /* 0x0000000508297c10 */ /* 0x000fe2000affe4ff */
[----:B------:R-:W-:-:S02]  /*ca40*/  USHF.R.S32.HI UR5, URZ, 0x1f, UR4 ;  /* 0x0000001fff057899 */ /* 0x000fc40008011404 */
[----:B------:R-:W-:Y:S01]  /*ca50*/  STS.U8 [R83+UR9+0x3e80], R44 ;  /* 0x003e802c53007988 */ /* 0x000fe20008000009 */
[----:B------:R-:W-:-:S03]  /*ca60*/  IADD3 R56, P5, PT, R0, UR4, RZ ;  /* 0x0000000400387c10 */ /* 0x000fc6000ffbe0ff */
[----:B------:R-:W-:Y:S01]  /*ca70*/  STS.U8 [R83+UR9+0x5e80], R43 ;  /* 0x005e802b53007988 */ /* 0x000fe20008000009 */
[----:B------:R-:W-:-:S03]  /*ca80*/  PRMT R77, RZ, 0x7610, R77 ;  /* 0x00007610ff4d7816 */ /* 0x000fc6000000004d */
[----:B------:R-:W-:Y:S04]  /*ca90*/  STS.U8 [R83+UR9+0x7e80], R42 ;  /* 0x007e802a53007988 */ /* 0x000fe80008000009 */
[----:B------:R-:W-:Y:S01]  /*caa0*/  STS.U8 [R9+UR9+0x300], R52 ;  /* 0x0003003409007988 */ /* 0x000fe20008000009 */
[----:B------:R-:W-:-:S03]  /*cab0*/  IADD3.X R57, PT, PT, R2, UR5, RZ, P5, !PT ;  /* 0x0000000502397c10 */ /* 0x000fc6000affe4ff */
[----:B------:R-:W-:Y:S04]  /*cac0*/  STS.U8 [R9+UR9+0x2300], R51 ;  /* 0x0023003309007988 */ /* 0x000fe80008000009 */
[----:B------:R-:W-:Y:S04]  /*cad0*/  STS.U8 [R9+UR9+0x4300], R50 ;  /* 0x0043003209007988 */ /* 0x000fe80008000009 */
[----:B------:R-:W-:Y:S04]  /*cae0*/  STS.U8 [R9+UR9+0x6300], R49 ;  /* 0x0063003109007988 */ /* 0x000fe80008000009 */
[----:B------:R-:W-:Y:S01]  /*caf0*/  STS.U8 [R9+UR9+0x700], R48 ;  /* 0x0007003009007988 */ /* 0x000fe20008000009 */
[----:B------:R-:W-:-:S03]  /*cb00*/  PRMT R81, RZ, 0x7610, R81 ;  /* 0x00007610ff517816 */ /* 0x000fc60000000051 */
[----:B------:R0:W-:Y:S04]  /*cb10*/  STS.U8 [R9+UR9+0x2700], R53 ;  /* 0x0027003509007988 */ /* 0x0001e80008000009 */
[----:B------:R4:W-:Y:S01]  /*cb20*/  STL [R1+0x704], R40 ;  /* 0x0007042801007387 */ /* 0x0009e20000100800 */
[----:B-1----:R-:W-:-:S03]  /*cb30*/  SHF.R.U32.HI R39, RZ, 0x1, R16 ;  /* 0x00000001ff277819 */ /* 0x002fc60000011610 */
[----:B------:R1:W-:Y:S01]  /*cb40*/  STL [R1+0x700], R41 ;  /* 0x0007002901007387 */ /* 0x0003e20000100800 */
[----:B0-----:R-:W-:-:S03]  /*cb50*/  IADD3 R53, P5, PT, R3, UR4, RZ ;  /* 0x0000000403357c10 */ /* 0x001fc6000ffbe0ff */
[----:B------:R4:W2:Y:S01]  /*cb60*/  @!P2 LDG.E.U8 R77, desc[UR24][R40.64] ;  /* 0x00000018284da981 */ /* 0x0008a2000c1e1100 */
[----:B------:R-:W-:-:S03]  /*cb70*/  IADD3.X R55, PT, PT, R4, UR5, RZ, P5, !PT ;  /* 0x0000000504377c10 */ /* 0x000fc6000affe4ff */
[----:B------:R0:W-:Y:S01]  /*cb80*/  STS.U8 [R9+UR9+0x4700], R54 ;  /* 0x0047003609007988 */ /* 0x0001e20008000009 */
[----:B------:R-:W-:Y:S01]  /*cb90*/  PRMT R80, RZ, 0x7610, R80 ;  /* 0x00007610ff507816 */ /* 0x000fe20000000050 */
[----:B----4-:R-:W-:Y:S02]  /*cba0*/  @!P4 IMAD.MOV.U32 R40, RZ, RZ, R56 ;  /* 0x000000ffff28c224 */ /* 0x010fe400078e0038 */
[----:B-1----:R-:W-:Y:S01]  /*cbb0*/  @!P4 IMAD.MOV.U32 R41, RZ, RZ, R57 ;  /* 0x000000ffff29c224 */ /* 0x002fe200078e0039 */
[----:B0-----:R-:W-:Y:S01]  /*cbc0*/  IADD3 R54, P5, PT, R5, UR4, RZ ;  /* 0x0000000405367c10 */ /* 0x001fe2000ffbe0ff */
[----:B------:R-:W-:Y:S01]  /*cbd0*/  STL [R1+0x390], R56 ;  /* 0x0003903801007387 */ /* 0x000fe20000100800 */
[----:B------:R-:W-:-:S03]  /*cbe0*/  LOP3.LUT P2, RZ, R39, 0x1, RZ, 0xc0, !PT ;  /* 0x0000000127ff7812 */ /* 0x000fc6000784c0ff */
[----:B------:R0:W4:Y:S01]  /*cbf0*/  @!P4 LDG.E.U8 R81, desc[UR24][R40.64] ;  /* 0x000000182851c981 */ /* 0x000122000c1e1100 */
[----:B------:R-:W-:-:S03]  /*cc00*/  IADD3.X R39, PT, PT, R6, UR5, RZ, P5, !PT ;  /* 0x0000000506277c10 */ /* 0x000fc6000affe4ff */
[----:B------:R-:W-:Y:S01]  /*cc10*/  STL [R1+0x38c], R57 ;  /* 0x00038c3901007387 */ /* 0x000fe20000100800 */
[----:B------:R-:W-:-:S03]  /*cc20*/  PRMT R79, RZ, 0x7610, R79 ;  /* 0x00007610ff4f7816 */ /* 0x000fc6000000004f */
[----:B------:R1:W-:Y:S01]  /*cc30*/  STL [R1+0x398], R53 ;  /* 0x0003983501007387 */ /* 0x0003e20000100800 */
[----:B0-----:R-:W-:Y:S02]  /*cc40*/  @!P4 IMAD.MOV.U32 R40, RZ, RZ, R53 ;  /* 0x000000ffff28c224 */ /* 0x001fe400078e0035 */
[----:B------:R-:W-:Y:S01]  /*cc50*/  @!P4 IMAD.MOV.U32 R41, RZ, RZ, R55 ;  /* 0x000000ffff29c224 */ /* 0x000fe200078e0037 */
[----:B------:R-:W-:Y:S04]  /*cc60*/  STL [R1+0x394], R55 ;  /* 0x0003943701007387 */ /* 0x000fe80000100800 */
[----:B------:R0:W2:Y:S01]  /*cc70*/  @!P4 LDG.E.U8 R80, desc[UR24][R40.64] ;  /* 0x000000182850c981 */ /* 0x0000a2000c1e1100 */
[----:B-1----:R-:W-:Y:S01]  /*cc80*/  IADD3 R53, P5, PT, R7, UR4, RZ ;  /* 0x0000000407357c10 */ /* 0x002fe2000ffbe0ff */
[----:B------:R-:W-:-:S02]  /*cc90*/  UIMAD UR4, UR12, 0xf, URZ ;  /* 0x0000000f0c0478a4 */ /* 0x000fc4000f8e02ff */
[----:B------:R1:W-:Y:S01]  /*cca0*/  STL [R1+0x3a0], R54 ;  /* 0x0003a03601007387 */ /* 0x0003e20000100800 */
[----:B------:R-:W-:Y:S01]  /*ccb0*/  PRMT R78, RZ, 0x7610, R78 ;  /* 0x00007610ff4e7816 */ /* 0x000fe2000000004e */
[----:B0-----:R-:W-:Y:S02]  /*ccc0*/  @!P4 IMAD.MOV.U32 R40, RZ, RZ, R54 ;  /* 0x000000ffff28c224 */ /* 0x001fe400078e0036 */
[----:B------:R-:W-:Y:S01]  /*ccd0*/  @!P4 IMAD.MOV.U32 R41, RZ, RZ, R39 ;  /* 0x000000ffff29c224 */ /* 0x000fe200078e0027 */
[----:B-1----:R-:W-:Y:S01]  /*cce0*/  IADD3.X R54, PT, PT, R8, UR5, RZ, P5, !PT ;  /* 0x0000000508367c10 */ /* 0x002fe2000affe4ff */
[----:B------:R-:W-:Y:S02]  /*ccf0*/  USHF.R.S32.HI UR5, URZ, 0x1f, UR4 ;  /* 0x0000001fff057899 */ /* 0x000fe40008011404 */
[----:B------:R-:W-:Y:S01]  /*cd00*/  IADD3 R56, P5, PT, R0, UR4, RZ ;  /* 0x0000000400387c10 */ /* 0x000fe2000ffbe0ff */
[----:B------:R0:W2:Y:S04]  /*cd10*/  @!P4 LDG.E.U8 R79, desc[UR24][R40.64] ;  /* 0x00000018284fc981 */ /* 0x0000a8000c1e1100 */
[----:B------:R-:W-:Y:S01]  /*cd20*/  STL [R1+0x39c], R39 ;  /* 0x00039c2701007387 */ /* 0x000fe20000100800 */
[----:B------:R-:W-:Y:S01]  /*cd30*/  IADD3.X R57, PT, PT, R2, UR5, RZ, P5, !PT ;  /* 0x0000000502397c10 */ /* 0x000fe2000affe4ff */
[----:B0-----:R-:W-:-:S02]  /*cd40*/  @!P4 IMAD.MOV.U32 R40, RZ, RZ, R53 ;  /* 0x000000ffff28c224 */ /* 0x001fc400078e0035 */
[----:B------:R-:W-:Y:S01]  /*cd50*/  @!P4 IMAD.MOV.U32 R41, RZ, RZ, R54 ;  /* 0x000000ffff29c224 */ /* 0x000fe200078e0036 */
[----:B------:R0:W-:Y:S01]  /*cd60*/  STL [R1+0x3a8], R53 ;  /* 0x0003a83501007387 */ /* 0x0001e20000100800 */
[----:B------:R-:W-:-:S03]  /*cd70*/  PRMT R76, RZ, 0x7610, R76 ;  /* 0x00007610ff4c7816 */ /* 0x000fc6000000004c */
[----:B------:R1:W2:Y:S01]  /*cd80*/  @!P4 LDG.E.U8 R78, desc[UR24][R40.64] ;  /* 0x00000018284ec981 */ /* 0x0002a2000c1e1100 */
[----:B0-----:R-:W-:Y:S01]  /*cd90*/  IADD3 R53, P4, PT, R3, UR4, RZ ;  /* 0x0000000403357c10 */ /* 0x001fe2000ff9e0ff */
[----:B-1----:R-:W-:-:S03]  /*cda0*/  @!P6 IMAD.MOV.U32 R40, RZ, RZ, R56 ;  /* 0x000000ffff28e224 */ /* 0x002fc600078e0038 */
[----:B------:R-:W-:Y:S01]  /*cdb0*/  IADD3.X R55, PT, PT, R4, UR5, RZ, P4, !PT ;  /* 0x0000000504377c10 */ /* 0x000fe2000a7fe4ff */
[----:B------:R-:W-:Y:S01]  /*cdc0*/  @!P6 IMAD.MOV.U32 R41, RZ, RZ, R57 ;  /* 0x000000ffff29e224 */ /* 0x000fe200078e0039 */
[----:B------:R-:W-:-:S04]  /*cdd0*/  PRMT R51, RZ, 0x7610, R51 ;  /* 0x00007610ff337816 */ /* 0x000fc80000000033 */
[----:B------:R0:W2:Y:S02]  /*cde0*/  @!P6 LDG.E.U8 R76, desc[UR24][R40.64] ;  /* 0x00000018284ce981 */ /* 0x0000a4000c1e1100 */
[----:B0-----:R-:W-:Y:S02]  /*cdf0*/  @!P6 IMAD.MOV.U32 R40, RZ, RZ, R53 ;  /* 0x000000ffff28e224 */ /* 0x001fe400078e0035 */
[----:B------:R-:W-:-:S05]  /*ce00*/  @!P6 IMAD.MOV.U32 R41, RZ, RZ, R55 ;  /* 0x000000ffff29e224 */ /* 0x000fca00078e0037 */
[----:B------:R0:W2:Y:S04]  /*ce10*/  @!P6 LDG.E.U8 R51, desc[UR24][R40.64] ;  /* 0x000000182833e981 */ /* 0x0000a8000c1e1100 */
[----:B------:R1:W-:Y:S04]  /*ce20*/  STL [R1+0x3a4], R54 ;  /* 0x0003a43601007387 */ /* 0x0003e80000100800 */
[----:B------:R-:W-:Y:S04]  /*ce30*/  STL [R1+0x70c], R56 ;  /* 0x00070c3801007387 */ /* 0x000fe80000100800 */
[----:B------:R-:W-:Y:S01]  /*ce40*/  STL [R1+0x714], R53 ;  /* 0x0007143501007387 */ /* 0x000fe20000100800 */
[----:B-1----:R-:W-:-:S03]  /*ce50*/  IADD3 R54, P4, PT, R5, UR4, RZ ;  /* 0x0000000405367c10 */ /* 0x002fc6000ff9e0ff */
[----:B------:R-:W-:Y:S04]  /*ce60*/  STL [R1+0x708], R57 ;  /* 0x0007083901007387 */ /* 0x000fe80000100800 */
[----:B------:R1:W-:Y:S01]  /*ce70*/  STL [R1+0x710], R55 ;  /* 0x0007103701007387 */ /* 0x0003e20000100800 */
[----:B------:R-:W-:-:S03]  /*ce80*/  PRMT R52, RZ, 0x7610, R52 ;  /* 0x00007610ff347816 */ /* 0x000fc60000000034 */
[----:B------:R-:W-:Y:S01]  /*ce90*/  STL [R1+0x71c], R54 ;  /* 0x00071c3601007387 */ /* 0x000fe20000100800 */
[----:B0-----:R-:W-:Y:S01]  /*cea0*/  @!P6 IMAD.MOV.U32 R40, RZ, RZ, R54 ;  /* 0x000000ffff28e224 */ /* 0x001fe200078e0036 */
[----:B-1----:R-:W-:-:S05]  /*ceb0*/  IADD3.X R55, PT, PT, R6, UR5, RZ, P4, !PT ;  /* 0x0000000506377c10 */ /* 0x002fca000a7fe4ff */
[----:B------:R-:W-:Y:S01]  /*cec0*/  @!P6 IMAD.MOV.U32 R41, RZ, RZ, R55 ;  /* 0x000000ffff29e224 */ /* 0x000fe200078e0037 */
[----:B------:R-:W-:-:S04]  /*ced0*/  PRMT R49, RZ, 0x7610, R49 ;  /* 0x00007610ff317816 */ /* 0x000fc80000000031 */
[----:B------:R0:W3:Y:S04]  /*cee0*/  @!P6 LDG.E.U8 R52, desc[UR24][R40.64] ;  /* 0x000000182834e981 */ /* 0x0000e8000c1e1100 */
[----:B--2---:R1:W-:Y:S02]  /*cef0*/  STL [R1+0x30], R51 ;  /* 0x0000303301007387 */ /* 0x0043e40000100800 */
[----:B-1----:R-:W-:-:S04]  /*cf00*/  IADD3 R51, P4, PT, R7, UR4, RZ ;  /* 0x0000000407337c10 */ /* 0x002fc8000ff9e0ff */
[----:B------:R-:W-:Y:S01]  /*cf10*/  IADD3.X R53, PT, PT, R8, UR5, RZ, P4, !PT ;  /* 0x0000000508357c10 */ /* 0x000fe2000a7fe4ff */
[----:B0-----:R-:W-:-:S04]  /*cf20*/  @!P6 IMAD.MOV.U32 R40, RZ, RZ, R51 ;  /* 0x000000ffff28e224 */ /* 0x001fc800078e0033 */
[----:B------:R-:W-:-:S05]  /*cf30*/  @!P6 IMAD.MOV.U32 R41, RZ, RZ, R53 ;  /* 0x000000ffff29e224 */ /* 0x000fca00078e0035 */
[----:B------:R0:W2:Y:S01]  /*cf40*/  @!P6 LDG.E.U8 R49, desc[UR24][R40.64] ;  /* 0x000000182831e981 */ /* 0x0000a2000c1e1100 */
[--C-:B------:R-:W-:Y:S01]  /*cf50*/  SHF.R.U32.HI R39, RZ, 0x9, R16.reuse ;  /* 0x00000009ff277819 */ /* 0x100fe20000011610 */
[----:B------:R-:W-:Y:S02]  /*cf60*/  UIMAD UR4, UR12, 0x16, URZ ;  /* 0x000000160c0478a4 */ /* 0x000fe4000f8e02ff */
[----:B------:R-:W-:Y:S01]  /*cf70*/  STL [R1+0x718], R55 ;  /* 0x0007183701007387 */ /* 0x000fe20000100800 */
[----:B------:R-:W-:Y:S01]  /*cf80*/  LOP3.LUT P5, RZ, R39, 0x1, RZ, 0xc0, !PT ;  /* 0x0000000127ff7812 */ /* 0x000fe200078ac0ff */
[----:B------:R-:W-:Y:S02]  /*cf90*/  USHF.R.S32.HI UR6, URZ, 0x1f, UR4 ;  /* 0x0000001fff067899 */ /* 0x000fe40008011404 */
[----:B------:R-:W-:Y:S04]  /*cfa0*/  STL [R1+0x724], R51 ;  /* 0x0007243301007387 */ /* 0x000fe80000100800 */
[----:B------:R-:W-:Y:S04]  /*cfb0*/  STL [R1+0x720], R53 ;  /* 0x0007203501007387 */ /* 0x000fe80000100800 */
[----:B---3--:R1:W-:Y:S01]  /*cfc0*/  STL [R1+0x28], R52 ;  /* 0x0000283401007387 */ /* 0x0083e20000100800 */
[----:B------:R-:W-:-:S02]  /*cfd0*/  SHF.R.U32.HI R16, RZ, 0x8, R16 ;  /* 0x00000008ff107819 */ /* 0x000fc40000011610 */
[----:B-1----:R-:W-:-:S04]  /*cfe0*/  IADD3 R52, P4, PT, R0, UR4, RZ ;  /* 0x0000000400347c10 */ /* 0x002fc8000ff9e0ff */
[----:B------:R-:W-:Y:S01]  /*cff0*/  IADD3.X R53, PT, PT, R2, UR6, RZ, P4, !PT ;  /* 0x0000000602357c10 */ /* 0x000fe2000a7fe4ff */
[----:B------:R-:W-:Y:S01]  /*d000*/  STL [R1+0x7e8], R52 ;  /* 0x0007e83401007387 */ /* 0x000fe20000100800 */
[----:B------:R-:W-:Y:S01]  /*d010*/  PRMT R75, RZ, 0x7610, R75 ;  /* 0x00007610ff4b7816 */ /* 0x000fe2000000004b */
[----:B0-----:R-:W-:Y:S02]  /*d020*/  @P5 IMAD.MOV.U32 R40, RZ, RZ, R52 ;  /* 0x000000ffff285224 */ /* 0x001fe400078e0034 */
[----:B------:R-:W-:Y:S01]  /*d030*/  @P5 IMAD.MOV.U32 R41, RZ, RZ, R53 ;  /* 0x000000ffff295224 */ /* 0x000fe200078e0035 */
[----:B------:R-:W-:Y:S02]  /*d040*/  LOP3.LUT P4, RZ, R16, 0x1, RZ, 0xc0, !PT ;  /* 0x0000000110ff7812 */ /* 0x000fe4000788c0ff */
[----:B------:R-:W-:Y:S02]  /*d050*/  PRMT R74, RZ, 0x7610, R74 ;  /* 0x00007610ff4a7816 */ /* 0x000fe4000000004a */
[----:B------:R0:W3:Y:S01]  /*d060*/  @P5 LDG.E.U8 R75, desc[UR24][R40.64] ;  /* 0x00000018284b5981 */ /* 0x0000e2000c1e1100 */
[----:B------:R-:W-:Y:S01]  /*d070*/  UIMAD UR5, UR12, 0x17, URZ ;  /* 0x000000170c0578a4 */ /* 0x000fe2000f8e02ff */
[----:B------:R-:W-:-:S03]  /*d080*/  PRMT R73, RZ, 0x7610, R73 ;  /* 0x00007610ff497816 */ /* 0x000fc60000000049 */
[----:B------:R-:W-:Y:S01]  /*d090*/  USHF.R.S32.HI UR14, URZ, 0x1f, UR5 ;  /* 0x0000001fff0e7899 */ /* 0x000fe20008011405 */
[----:B------:R-:W-:Y:S02]  /*d0a0*/  PRMT R72, RZ, 0x7610, R72 ;  /* 0x00007610ff487816 */ /* 0x000fe40000000048 */
[----:B------:R-:W-:Y:S02]  /*d0b0*/  PRMT R50, RZ, 0x7610, R50 ;  /* 0x00007610ff327816 */ /* 0x000fe40000000032 */
[----:B------:R-:W-:Y:S01]  /*d0c0*/  PRMT R48, RZ, 0x7610, R48 ;  /* 0x00007610ff307816 */ /* 0x000fe20000000030 */
[----:B--2---:R1:W-:Y:S02]  /*d0d0*/  STL [R1+0x2c], R49 ;  /* 0x00002c3101007387 */ /* 0x0043e40000100800 */
[----:B-1----:R-:W-:-:S04]  /*d0e0*/  IADD3 R49, P6, PT, R3, UR4, RZ ;  /* 0x0000000403317c10 */ /* 0x002fc8000ffde0ff */
[----:B------:R-:W-:Y:S02]  /*d0f0*/  IADD3.X R51, PT, PT, R4, UR6, RZ, P6, !PT ;  /* 0x0000000604337c10 */ /* 0x000fe4000b7fe4ff */
[----:B------:R-:W-:Y:S01]  /*d100*/  IADD3 R16, P6, PT, R5, UR4, RZ ;  /* 0x0000000405107c10 */ /* 0x000fe2000ffde0ff */
[----:B0-----:R-:W-:Y:S02]  /*d110*/  @P5 IMAD.MOV.U32 R40, RZ, RZ, R49 ;  /* 0x000000ffff285224 */ /* 0x001fe400078e0031 */
[----:B------:R-:W-:Y:S01]  /*d120*/  @P5 IMAD.MOV.U32 R41, RZ, RZ, R51 ;  /* 0x000000ffff295224 */ /* 0x000fe200078e0033 */
[----:B------:R-:W-:Y:S01]  /*d130*/  IADD3.X R52, PT, PT, R6, UR6, RZ, P6, !PT ;  /* 0x0000000606347c10 */ /* 0x000fe2000b7fe4ff */
[----:B------:R0:W-:Y:S04]  /*d140*/  STL [R1+0x594], R49 ;  /* 0x0005943101007387 */ /* 0x0001e80000100800 */
[----:B------:R-:W-:Y:S04]  /*d150*/  STL [R1+0x3ec], R53 ;  /* 0x0003ec3501007387 */ /* 0x000fe80000100800 */
[----:B------:R1:W2:Y:S01]  /*d160*/  @P5 LDG.E.U8 R74, desc[UR24][R40.64] ;  /* 0x00000018284a5981 */ /* 0x0002a2000c1e1100 */
[----:B0-----:R-:W-:-:S03]  /*d170*/  IADD3 R49, P6, PT, R7, UR4, RZ ;  /* 0x0000000407317c10 */ /* 0x001fc6000ffde0ff */
[----:B------:R0:W-:Y:S01]  /*d180*/  STL [R1+0x590], R51 ;  /* 0x0005903301007387 */ /* 0x0001e20000100800 */
[----:B-1----:R-:W-:Y:S02]  /*d190*/  @P5 IMAD.MOV.U32 R40, RZ, RZ, R16 ;  /* 0x000000ffff285224 */ /* 0x002fe400078e0010 */
[----:B------:R-:W-:Y:S01]  /*d1a0*/  @P5 IMAD.MOV.U32 R41, RZ, RZ, R52 ;  /* 0x000000ffff295224 */ /* 0x000fe200078e0034 */
[----:B0-----:R-:W-:Y:S02]  /*d1b0*/  IADD3.X R51, PT, PT, R8, UR6, RZ, P6, !PT ;  /* 0x0000000608337c10 */ /* 0x001fe4000b7fe4ff */
[----:B------:R-:W-:Y:S01]  /*d1c0*/  IADD3 R53, P6, PT, R0, UR5, RZ ;  /* 0x0000000500357c10 */ /* 0x000fe2000ffde0ff */
[----:B------:R-:W-:Y:S04]  /*d1d0*/  STL [R1+0x59c], R16 ;  /* 0x00059c1001007387 */ /* 0x000fe80000100800 */
[----:B------:R0:W2:Y:S01]  /*d1e0*/  @P5 LDG.E.U8 R73, desc[UR24][R40.64] ;  /* 0x0000001828495981 */ /* 0x0000a2000c1e1100 */
[----:B------:R-:W-:-:S03]  /*d1f0*/  IADD3.X R54, PT, PT, R2, UR14, RZ, P6, !PT ;  /* 0x0000000e02367c10 */ /* 0x000fc6000b7fe4ff */
[----:B------:R-:W-:Y:S04]  /*d200*/  STL [R1+0x598], R52 ;  /* 0x0005983401007387 */ /* 0x000fe80000100800 */
[----:B------:R-:W-:Y:S01]  /*d210*/  STL [R1+0x5a4], R49 ;  /* 0x0005a43101007387 */ /* 0x000fe20000100800 */
[----:B0-----:R-:W-:Y:S02]  /*d220*/  @P5 IMAD.MOV.U32 R40, RZ, RZ, R49 ;  /* 0x000000ffff285224 */ /* 0x001fe400078e0031 */
[----:B------:R-:W-:Y:S01]  /*d230*/  @P5 IMAD.MOV.U32 R41, RZ, RZ, R51 ;  /* 0x000000ffff295224 */ /* 0x000fe200078e0033 */
[----:B------:R0:W-:Y:S04]  /*d240*/  STL [R1+0x5a0], R51 ;  /* 0x0005a03301007387 */ /* 0x0001e80000100800 */
[----:B------:R1:W2:Y:S01]  /*d250*/  @P5 LDG.E.U8 R72, desc[UR24][R40.64] ;  /* 0x0000001828485981 */ /* 0x0002a2000c1e1100 */
[----:B0-----:R-:W-:Y:S01]  /*d260*/  IADD3 R51, P6, PT, R3, UR5, RZ ;  /* 0x0000000503337c10 */ /* 0x001fe2000ffde0ff */
[----:B-1----:R-:W-:-:S03]  /*d270*/  @P4 IMAD.MOV.U32 R40, RZ, RZ, R53 ;  /* 0x000000ffff284224 */ /* 0x002fc600078e0035 */
[----:B------:R-:W-:Y:S01]  /*d280*/  IADD3.X R52, PT, PT, R4, UR14, RZ, P6, !PT ;  /* 0x0000000e04347c10 */ /* 0x000fe2000b7fe4ff */
[----:B------:R-:W-:-:S05]  /*d290*/  @P4 IMAD.MOV.U32 R41, RZ, RZ, R54 ;  /* 0x000000ffff294224 */ /* 0x000fca00078e0036 */
[----:B------:R0:W2:Y:S02]  /*d2a0*/  @P4 LDG.E.U8 R50, desc[UR24][R40.64] ;  /* 0x0000001828324981 */ /* 0x0000a4000c1e1100 */
[----:B0-----:R-:W-:Y:S02]  /*d2b0*/  @P4 IMAD.MOV.U32 R40, RZ, RZ, R51 ;  /* 0x000000ffff284224 */ /* 0x001fe400078e0033 */
[----:B------:R-:W-:-:S05]  /*d2c0*/  @P4 IMAD.MOV.U32 R41, RZ, RZ, R52 ;  /* 0x000000ffff294224 */ /* 0x000fca00078e0034 */
[----:B------:R0:W3:Y:S01]  /*d2d0*/  @P4 LDG.E.U8 R48, desc[UR24][R40.64] ;  /* 0x0000001828304981 */ /* 0x0000e2000c1e1100 */
[----:B------:R-:W-:-:S03]  /*d2e0*/  IADD3 R49, P6, PT, R5, UR5, RZ ;  /* 0x0000000505317c10 */ /* 0x000fc6000ffde0ff */
[----:B------:R-:W-:Y:S04]  /*d2f0*/  STL [R1+0x5ac], R53 ;  /* 0x0005ac3501007387 */ /* 0x000fe80000100800 */
[----:B------:R-:W-:Y:S01]  /*d300*/  STL [R1+0x5a8], R54 ;  /* 0x0005a83601007387 */ /* 0x000fe20000100800 */
[----:B------:R-:W-:-:S03]  /*d310*/  SHF.R.U64 R16, R12, 0x19, RZ ;  /* 0x000000190c107819 */ /* 0x000fc600000012ff */
[----:B------:R-:W-:Y:S04]  /*d320*/  STL [R1+0x5b4], R51 ;  /* 0x0005b43301007387 */ /* 0x000fe80000100800 */
[----:B------:R-:W-:Y:S04]  /*d330*/  STL [R1+0x5b0], R52 ;  /* 0x0005b03401007387 */ /* 0x000fe80000100800 */
[----:B------:R-:W-:Y:S01]  /*d340*/  STL [R1+0x5bc], R49 ;  /* 0x0005bc3101007387 */ /* 0x000fe20000100800 */
[----:B------:R-:W-:Y:S01]  /*d350*/  LOP3.LUT P5, RZ, R16, 0x1, RZ, 0xc0, !PT ;  /* 0x0000000110ff7812 */ /* 0x000fe200078ac0ff */
[----:B0-----:R-:W-:Y:S01]  /*d360*/  @P4 IMAD.MOV.U32 R40, RZ, RZ, R49 ;  /* 0x000000ffff284224 */ /* 0x001fe200078e0031 */
[----:B------:R-:W-:-:S02]  /*d370*/  PRMT R16, RZ, 0x7610, R16 ;  /* 0x00007610ff107816 */ /* 0x000fc40000000010 */
[----:B------:R-:W-:Y:S01]  /*d380*/  PRMT R45, RZ, 0x7610, R45 ;  /* 0x00007610ff2d7816 */ /* 0x000fe2000000002d */
[----:B--2---:R0:W-:Y:S02]  /*d390*/  STL [R1+0x20], R50 ;  /* 0x0000203201007387 */ /* 0x0041e40000100800 */
[----:B0-----:R-:W-:Y:S02]  /*d3a0*/  IADD3.X R50, PT, PT, R6, UR14, RZ, P6, !PT ;  /* 0x0000000e06327c10 */ /* 0x001fe4000b7fe4ff */
[----:B---3--:R0:W-:Y:S03]  /*d3b0*/  STL [R1+0x24], R48 ;  /* 0x0000243001007387 */ /* 0x0081e60000100800 */
[----:B------:R-:W-:-:S05]  /*d3c0*/  @P4 IMAD.MOV.U32 R41, RZ, RZ, R50 ;  /* 0x000000ffff294224 */ /* 0x000fca00078e0032 */
[----:B------:R1:W2:Y:S01]  /*d3d0*/  @P4 LDG.E.U8 R16, desc[UR24][R40.64] ;  /* 0x0000001828104981 */ /* 0x0002a2000c1e1100 */
[----:B0-----:R-:W-:-:S04]  /*d3e0*/  IADD3 R48, P6, PT, R7, UR5, RZ ;  /* 0x0000000507307c10 */ /* 0x001fc8000ffde0ff */
[----:B------:R-:W-:Y:S01]  /*d3f0*/  IADD3.X R49, PT, PT, R8, UR14, RZ, P6, !PT ;  /* 0x0000000e08317c10 */ /* 0x000fe2000b7fe4ff */
[----:B-1----:R-:W-:-:S04]  /*d400*/  @P4 IMAD.MOV.U32 R40, RZ, RZ, R48 ;  /* 0x000000ffff284224 */ /* 0x002fc800078e0030 */
[----:B------:R-:W-:-:S05]  /*d410*/  @P4 IMAD.MOV.U32 R41, RZ, RZ, R49 ;  /* 0x000000ffff294224 */ /* 0x000fca00078e0031 */
[----:B------:R0:W3:Y:S01]  /*d420*/  @P4 LDG.E.U8 R45, desc[UR24][R40.64] ;  /* 0x00000018282d4981 */ /* 0x0000e2000c1e1100 */
[----:B------:R-:W-:-:S03]  /*d430*/  UIMAD UR4, UR12, 0x1e, URZ ;  /* 0x0000001e0c0478a4 */ /* 0x000fc6000f8e02ff */
[----:B------:R1:W-:Y:S01]  /*d440*/  STL [R1+0x5b8], R50 ;  /* 0x0005b83201007387 */ /* 0x0003e20000100800 */
[----:B------:R-:W-:-:S03]  /*d450*/  USHF.R.S32.HI UR5, URZ, 0x1f, UR4 ;  /* 0x0000001fff057899 */ /* 0x000fc60008011404 */
[----:B------:R0:W-:Y:S01]  /*d460*/  STL [R1+0x5c4], R48 ;  /* 0x0005c43001007387 */ /* 0x0001e20000100800 */
[----:B-1----:R-:W-:Y:S02]  /*d470*/  IADD3 R50, P6, PT, R0, UR4, RZ ;  /* 0x0000000400327c10 */ /* 0x002fe4000ffde0ff */
[----:B0-----:R-:W-:Y:S02]  /*d480*/  IADD3 R48, P4, PT, R3, UR4, RZ ;  /* 0x0000000403307c10 */ /* 0x001fe4000ff9e0ff */
[----:B------:R-:W-:Y:S01]  /*d490*/  IADD3.X R51, PT, PT, R2, UR5, RZ, P6, !PT ;  /* 0x0000000502337c10 */ /* 0x000fe2000b7fe4ff */
[----:B------:R-:W-:Y:S01]  /*d4a0*/  @P2 IMAD.MOV.U32 R40, RZ, RZ, R50 ;  /* 0x000000ffff282224 */ /* 0x000fe200078e0032 */
[----:B------:R-:W-:-:S03]  /*d4b0*/  PRMT R71, RZ, 0x7610, R71 ;  /* 0x00007610ff477816 */ /* 0x000fc60000000047 */
[----:B------:R-:W-:Y:S01]  /*d4c0*/  @P2 IMAD.MOV.U32 R41, RZ, RZ, R51 ;  /* 0x000000ffff292224 */ /* 0x000fe200078e0033 */
[----:B------:R-:W-:-:S04]  /*d4d0*/  PRMT R70, RZ, 0x7610, R70 ;  /* 0x00007610ff467816 */ /* 0x000fc80000000046 */
[----:B------:R0:W4:Y:S01]  /*d4e0*/  @P2 LDG.E.U8 R71, desc[UR24][R40.64] ;  /* 0x0000001828472981 */ /* 0x000122000c1e1100 */
[----:B------:R-:W-:Y:S01]  /*d4f0*/  PRMT R69, RZ, 0x7610, R69 ;  /* 0x00007610ff457816 */ /* 0x000fe20000000045 */
[----:B0-----:R-:W-:Y:S01]  /*d500*/  @P2 IMAD.MOV.U32 R40, RZ, RZ, R48 ;  /* 0x000000ffff282224 */ /* 0x001fe200078e0030 */
[----:B------:R-:W-:Y:S02]  /*d510*/  PRMT R68, RZ, 0x7610, R68 ;  /* 0x00007610ff447816 */ /* 0x000fe40000000044 */
[----:B------:R-:W-:Y:S02]  /*d520*/  PRMT R89, RZ, 0x7610, R89 ;  /* 0x00007610ff597816 */ /* 0x000fe40000000059 */
[----:B------:R-:W-:Y:S02]  /*d530*/  PRMT R92, RZ, 0x7610, R92 ;  /* 0x00007610ff5c7816 */ /* 0x000fe4000000005c */
[----:B------:R-:W-:Y:S02]  /*d540*/  PRMT R44, RZ, 0x7610, R44 ;  /* 0x00007610ff2c7816 */ /* 0x000fe4000000002c */
[----:B------:R-:W-:Y:S01]  /*d550*/  PRMT R43, RZ, 0x7610, R43 ;  /* 0x00007610ff2b7816 */ /* 0x000fe2000000002b */
[----:B--2---:R-:W-:Y:S04]  /*d560*/  STL [R1+0x1c], R16 ;  /* 0x00001c1001007387 */ /* 0x004fe80000100800 */
[----:B------:R0:W-:Y:S04]  /*d570*/  STL [R1+0x5c0], R49 ;  /* 0x0005c03101007387 */ /* 0x0001e80000100800 */
[----:B------:R-:W-:Y:S04]  /*d580*/  STL [R1+0x5cc], R50 ;  /* 0x0005cc3201007387 */ /* 0x000fe80000100800 */
[----:B------:R-:W-:Y:S01]  /*d590*/  STL [R1+0x5d4], R48 ;  /* 0x0005d43001007387 */ /* 0x000fe20000100800 */
[----:B0-----:R-:W-:-:S03]  /*d5a0*/  IADD3.X R49, PT, PT, R4, UR5, RZ, P4, !PT ;  /* 0x0000000504317c10 */ /* 0x001fc6000a7fe4ff */
[----:B------:R-:W-:Y:S01]  /*d5b0*/  STL [R1+0x5c8], R51 ;  /* 0x0005c83301007387 */ /* 0x000fe20000100800 */
[----:B------:R-:W-:-:S03]  /*d5c0*/  SHF.R.U64 R16, R12, 0x18, RZ ;  /* 0x000000180c107819 */ /* 0x000fc600000012ff */
[----:B---3--:R0:W-:Y:S01]  /*d5d0*/  STL [R1+0x14], R45 ;  /* 0x0000142d01007387 */ /* 0x0081e20000100800 */
[----:B------:R-:W-:Y:S01]  /*d5e0*/  @P2 IMAD.MOV.U32 R41, RZ, RZ, R49 ;  /* 0x000000ffff292224 */ /* 0x000fe200078e0031 */
[----:B------:R-:W-:Y:S02]  /*d5f0*/  LOP3.LUT P6, RZ, R16, 0x1, RZ, 0xc0, !PT ;  /* 0x0000000110ff7812 */ /* 0x000fe400078cc0ff */
[----:B------:R1:W-:Y:S04]  /*d600*/  STL [R1+0x5d0], R49 ;  /* 0x0005d03101007387 */ /* 0x0003e80000100800 */
[----:B------:R2:W3:Y:S01]  /*d610*/  @P2 LDG.E.U8 R70, desc[UR24][R40.64] ;  /* 0x0000001828462981 */ /* 0x0004e2000c1e1100 */
[----:B0-----:R-:W-:-:S04]  /*d620*/  IADD3 R45, P4, PT, R5, UR4, RZ ;  /* 0x00000004052d7c10 */ /* 0x001fc8000ff9e0ff */
[----:B-1----:R-:W-:Y:S02]  /*d630*/  IADD3.X R49, PT, PT, R6, UR5, RZ, P4, !PT ;  /* 0x0000000506317c10 */ /* 0x002fe4000a7fe4ff */
[----:B------:R-:W-:Y:S01]  /*d640*/  IADD3 R16, P4, PT, R7, UR4, RZ ;  /* 0x0000000407107c10 */ /* 0x000fe2000ff9e0ff */
[----:B------:R-:W-:Y:S01]  /*d650*/  UIMAD UR4, UR12, 0x1f, URZ ;  /* 0x0000001f0c0478a4 */ /* 0x000fe2000f8e02ff */
[----:B--2---:R-:W-:Y:S02]  /*d660*/  @P2 IMAD.MOV.U32 R40, RZ, RZ, R45 ;  /* 0x000000ffff282224 */ /* 0x004fe400078e002d */
[----:B------:R-:W-:Y:S01]  /*d670*/  @P2 IMAD.MOV.U32 R41, RZ, RZ, R49 ;  /* 0x000000ffff292224 */ /* 0x000fe200078e0031 */
[----:B------:R-:W-:Y:S01]  /*d680*/  IADD3.X R48, PT, PT, R8, UR5, RZ, P4, !PT ;  /* 0x0000000508307c10 */ /* 0x000fe2000a7fe4ff */
[----:B------:R-:W-:Y:S01]  /*d690*/  USHF.R.S32.HI UR6, URZ, 0x1f, UR4 ;  /* 0x0000001fff067899 */ /* 0x000fe20008011404 */
[----:B------:R0:W-:Y:S04]  /*d6a0*/  STL [R1+0x5dc], R45 ;  /* 0x0005dc2d01007387 */ /* 0x0001e80000100800 */
[----:B------:R1:W2:Y:S01]  /*d6b0*/  @P2 LDG.E.U8 R69, desc[UR24][R40.64] ;  /* 0x0000001828452981 */ /* 0x0002a2000c1e1100 */
[----:B0-----:R-:W-:-:S03]  /*d6c0*/  IADD3 R45, P4, PT, R0, UR4, RZ ;  /* 0x00000004002d7c10 */ /* 0x001fc6000ff9e0ff */
[----:B------:R-:W-:Y:S01]  /*d6d0*/  STL [R1+0x5d8], R49 ;  /* 0x0005d83101007387 */ /* 0x000fe20000100800 */
[----:B-1----:R-:W-:Y:S02]  /*d6e0*/  @P2 IMAD.MOV.U32 R40, RZ, RZ, R16 ;  /* 0x000000ffff282224 */ /* 0x002fe400078e0010 */
[----:B------:R-:W-:Y:S01]  /*d6f0*/  @P2 IMAD.MOV.U32 R41, RZ, RZ, R48 ;  /* 0x000000ffff292224 */ /* 0x000fe200078e0030 */
[----:B------:R-:W-:Y:S01]  /*d700*/  STL [R1+0x5e4], R16 ;  /* 0x0005e41001007387 */ /* 0x000fe20000100800 */
[----:B------:R-:W-:-:S03]  /*d710*/  IADD3.X R50, PT, PT, R2, UR6, RZ, P4, !PT ;  /* 0x0000000602327c10 */ /* 0x000fc6000a7fe4ff */
[----:B------:R0:W-:Y:S04]  /*d720*/  STL [R1+0x5e0], R48 ;  /* 0x0005e03001007387 */ /* 0x0001e80000100800 */
[----:B------:R1:W2:Y:S01]  /*d730*/  @P2 LDG.E.U8 R68, desc[UR24][R40.64] ;  /* 0x0000001828442981 */ /* 0x0002a2000c1e1100 */
[----:B0-----:R-:W-:Y:S01]  /*d740*/  IADD3 R48, P2, PT, R3, UR4, RZ ;  /* 0x0000000403307c10 */ /* 0x001fe2000ff5e0ff */
[----:B-1----:R-:W-:-:S03]  /*d750*/  @!P1 IMAD.MOV.U32 R40, RZ, RZ, R45 ;  /* 0x000000ffff289224 */ /* 0x002fc600078e002d */
[----:B------:R-:W-:Y:S01]  /*d760*/  IADD3.X R51, PT, PT, R4, UR6, RZ, P2, !PT ;  /* 0x0000000604337c10 */ /* 0x000fe200097fe4ff */
[----:B------:R-:W-:Y:S01]  /*d770*/  @!P1 IMAD.MOV.U32 R41, RZ, RZ, R50 ;  /* 0x000000ffff299224 */ /* 0x000fe200078e0032 */
[----:B------:R-:W-:Y:S01]  /*d780*/  IADD3 R49, P2, PT, R5, UR4, RZ ;  /* 0x0000000405317c10 */ /* 0x000fe2000ff5e0ff */
[----:B------:R-:W-:Y:S04]  /*d790*/  STL [R1+0x5ec], R45 ;  /* 0x0005ec2d01007387 */ /* 0x000fe80000100800 */
[----:B------:R-:W-:Y:S04]  /*d7a0*/  STL [R1+0x5f4], R48 ;  /* 0x0005f43001007387 */ /* 0x000fe80000100800 */
[----:B------:R0:W2:Y:S04]  /*d7b0*/  @!P1 LDG.E.U8 R89, desc[UR24][R40.64] ;  /* 0x0000001828599981 */ /* 0x0000a8000c1e1100 */
[----:B------:R1:W-:Y:S01]  /*d7c0*/  STL [R1+0x5e8], R50 ;  /* 0x0005e83201007387 */ /* 0x0003e20000100800 */
[----:B0-----:R-:W-:-:S02]  /*d7d0*/  @!P1 IMAD.MOV.U32 R40, RZ, RZ, R48 ;  /* 0x000000ffff289224 */ /* 0x001fc400078e0030 */
[----:B------:R-:W-:Y:S01]  /*d7e0*/  @!P1 IMAD.MOV.U32 R41, RZ, RZ, R51 ;  /* 0x000000ffff299224 */ /* 0x000fe200078e0033 */
[----:B-1----:R-:W-:Y:S02]  /*d7f0*/  IADD3.X R50, PT, PT, R6, UR6, RZ, P2, !PT ;  /* 0x0000000606327c10 */ /* 0x002fe400097fe4ff */
[----:B------:R-:W-:Y:S02]  /*d800*/  IADD3 R45, P2, PT, R7, UR4, RZ ;  /* 0x00000004072d7c10 */ /* 0x000fe4000ff5e0ff */
[----:B------:R0:W3:Y:S02]  /*d810*/  @!P1 LDG.E.U8 R92, desc[UR24][R40.64] ;  /* 0x00000018285c9981 */ /* 0x0000e4000c1e1100 */
[----:B------:R-:W-:Y:S01]  /*d820*/  IADD3.X R48, PT, PT, R8, UR6, RZ, P2, !PT ;  /* 0x0000000608307c10 */ /* 0x000fe200097fe4ff */
[----:B0-----:R-:W-:Y:S02]  /*d830*/  @!P1 IMAD.MOV.U32 R40, RZ, RZ, R49 ;  /* 0x000000ffff289224 */ /* 0x001fe400078e0031 */
[----:B------:R-:W-:-:S05]  /*d840*/  @!P1 IMAD.MOV.U32 R41, RZ, RZ, R50 ;  /* 0x000000ffff299224 */ /* 0x000fca00078e0032 */
[----:B------:R0:W4:Y:S02]  /*d850*/  @!P1 LDG.E.U8 R44, desc[UR24][R40.64] ;  /* 0x00000018282c9981 */ /* 0x000124000c1e1100 */
[----:B0-----:R-:W-:Y:S02]  /*d860*/  @!P1 IMAD.MOV.U32 R40, RZ, RZ, R45 ;  /* 0x000000ffff289224 */ /* 0x001fe400078e002d */
[----:B------:R-:W-:-:S05]  /*d870*/  @!P1 IMAD.MOV.U32 R41, RZ, RZ, R48 ;  /* 0x000000ffff299224 */ /* 0x000fca00078e0030 */
[----:B------:R0:W4:Y:S01]  /*d880*/  @!P1 LDG.E.U8 R43, desc[UR24][R40.64] ;  /* 0x00000018282b9981 */ /* 0x000122000c1e1100 */
[----:B------:R-:W-:Y:S01]  /*d890*/  UIMAD UR5, UR12, 0x26, URZ ;  /* 0x000000260c0578a4 */ /* 0x000fe2000f8e02ff */
[----:B------:R-:W-:Y:S02]  /*d8a0*/  SHF.R.U64 R16, R12, 0x11, RZ ;  /* 0x000000110c107819 */ /* 0x000fe400000012ff */
[----:B------:R-:W-:Y:S02]  /*d8b0*/  STL [R1+0x5f0], R51 ;  /* 0x0005f03301007387 */ /* 0x000fe40000100800 */
[----:B------:R-:W-:Y:S01]  /*d8c0*/  LOP3.LUT P4, RZ, R16, 0x1, RZ, 0xc0, !PT ;  /* 0x0000000110ff7812 */ /* 0x000fe2000788c0ff */
[----:B------:R-:W-:Y:S02]  /*d8d0*/  USHF.R.S32.HI UR14, URZ, 0x1f, UR5 ;  /* 0x0000001fff0e7899 */ /* 0x000fe40008011405 */
[----:B------:R-:W-:Y:S02]  /*d8e0*/  IADD3 R16, P2, PT, R0, UR5, RZ ;  /* 0x0000000500107c10 */ /* 0x000fe4000ff5e0ff */
[----:B------:R-:W-:-:S03]  /*d8f0*/  PRMT R67, RZ, 0x7610, R67 ;  /* 0x00007610ff437816 */ /* 0x000fc60000000043 */
[----:B0-----:R-:W-:Y:S01]  /*d900*/  @P5 IMAD.MOV.U32 R40, RZ, RZ, R16 ;  /* 0x000000ffff285224 */ /* 0x001fe200078e0010 */
[----:B------:R-:W-:Y:S01]  /*d910*/  PRMT R66, RZ, 0x7610, R66 ;  /* 0x00007610ff427816 */ /* 0x000fe20000000042 */
[----:B------:R-:W-:Y:S01]  /*d920*/  UIMAD UR4, UR12, 0x27, URZ ;  /* 0x000000270c0478a4 */ /* 0x000fe2000f8e02ff */
[----:B------:R-:W-:-:S03]  /*d930*/  PRMT R65, RZ, 0x7610, R65 ;  /* 0x00007610ff417816 */ /* 0x000fc60000000041 */
[----:B------:R-:W-:Y:S01]  /*d940*/  USHF.R.S32.HI UR6, URZ, 0x1f, UR4 ;  /* 0x0000001fff067899 */ /* 0x000fe20008011404 */
[----:B------:R-:W-:Y:S02]  /*d950*/  PRMT R64, RZ, 0x7610, R64 ;  /* 0x00007610ff407816 */ /* 0x000fe40000000040 */
[----:B------:R-:W-:Y:S02]  /*d960*/  PRMT R42, RZ, 0x7610, R42 ;  /* 0x00007610ff2a7816 */ /* 0x000fe4000000002a */
[----:B------:R-:W-:Y:S01]  /*d970*/  PRMT R11, RZ, 0x7610, R11 ;  /* 0x00007610ff0b7816 */ /* 0x000fe2000000000b */
[----:B--2---:R-:W-:Y:S04]  /*d980*/  STL [R1+0xc20], R89 ;  /* 0x000c205901007387 */ /* 0x004fe80000100800 */
[----:B------:R-:W-:Y:S04]  /*d990*/  STL [R1+0x5fc], R49 ;  /* 0x0005fc3101007387 */ /* 0x000fe80000100800 */
[----:B------:R-:W-:Y:S04]  /*d9a0*/  STL [R1+0x5f8], R50 ;  /* 0x0005f83201007387 */ /* 0x000fe80000100800 */
[----:B---3--:R-:W-:Y:S04]  /*d9b0*/  STL [R1+0xc18], R92 ;  /* 0x000c185c01007387 */ /* 0x008fe80000100800 */
[----:B------:R-:W-:Y:S04]  /*d9c0*/  STL [R1+0x604], R45 ;  /* 0x0006042d01007387 */ /* 0x000fe80000100800 */
[----:B------:R-:W-:Y:S04]  /*d9d0*/  STL [R1+0x600], R48 ;  /* 0x0006003001007387 */ /* 0x000fe80000100800 */
[----:B------:R-:W-:Y:S04]  /*d9e0*/  STL [R1+0x60c], R16 ;  /* 0x00060c1001007387 */ /* 0x000fe80000100800 */
[----:B----4-:R0:W-:Y:S02]  /*d9f0*/  STL [R1], R44 ;  /* 0x0000002c01007387 */ /* 0x0101e40000100800 */
[----:B0-----:R-:W-:-:S05]  /*da00*/  IADD3.X R44, PT, PT, R2, UR14, RZ, P2, !PT ;  /* 0x0000000e022c7c10 */ /* 0x001fca00097fe4ff */
[----:B------:R-:W-:Y:S04]  /*da10*/  STL [R1+0x608], R44 ;  /* 0x0006082c01007387 */ /* 0x000fe80000100800 */
[----:B------:R0:W-:Y:S01]  /*da20*/  STL [R1+0x4], R43 ;  /* 0x0000042b01007387 */ /* 0x0001e20000100800 */
[----:B------:R-:W-:Y:S01]  /*da30*/  @P5 IMAD.MOV.U32 R41, RZ, RZ, R44 ;  /* 0x000000ffff295224 */ /* 0x000fe200078e002c */
[----:B------:R-:W-:-:S04]  /*da40*/  IADD3 R16, P2, PT, R5, UR5, RZ ;  /* 0x0000000505107c10 */ /* 0x000fc8000ff5e0ff */
[----:B------:R1:W2:Y:S01]  /*da50*/  @P5 LDG.E.U8 R67, desc[UR24][R40.64] ;  /* 0x0000001828435981 */ /* 0x0002a2000c1e1100 */
[----:B0-----:R-:W-:-:S04]  /*da60*/  IADD3 R43, P1, PT, R3, UR5, RZ ;  /* 0x00000005032b7c10 */ /* 0x001fc8000ff3e0ff */
[----:B------:R-:W-:Y:S01]  /*da70*/  IADD3.X R45, PT, PT, R4, UR14, RZ, P1, !PT ;  /* 0x0000000e042d7c10 */ /* 0x000fe20008ffe4ff */
[----:B-1----:R-:W-:Y:S01]  /*da80*/  @P5 IMAD.MOV.U32 R40, RZ, RZ, R43 ;  /* 0x000000ffff285224 */ /* 0x002fe200078e002b */
[----:B------:R-:W-:-:S03]  /*da90*/  IADD3.X R44, PT, PT, R6, UR14, RZ, P2, !PT ;  /* 0x0000000e062c7c10 */ /* 0x000fc600097fe4ff */
[----:B------:R-:W-:Y:S01]  /*daa0*/  @P5 IMAD.MOV.U32 R41, RZ, RZ, R45 ;  /* 0x000000ffff295224 */ /* 0x000fe200078e002d */
[----:B------:R0:W-:Y:S04]  /*dab0*/  STL [R1+0x614], R43 ;  /* 0x0006142b01007387 */ /* 0x0001e80000100800 */
[----:B------:R1:W3:Y:S01]  /*dac0*/  @P5 LDG.E.U8 R66, desc[UR24][R40.64] ;  /* 0x0000001828425981 */ /* 0x0002e2000c1e1100 */
[----:B0-----:R-:W-:-:S03]  /*dad0*/  IADD3 R43, P2, PT, R7, UR5, RZ ;  /* 0x00000005072b7c10 */ /* 0x001fc6000ff5e0ff */
[----:B------:R-:W-:Y:S01]  /*dae0*/  STL [R1+0x61c], R16 ;  /* 0x00061c1001007387 */ /* 0x000fe20000100800 */
[----:B-1----:R-:W-:-:S03]  /*daf0*/  @P5 IMAD.MOV.U32 R40, RZ, RZ, R16 ;  /* 0x000000ffff285224 */ /* 0x002fc600078e0010 */
[----:B------:R-:W-:Y:S01]  /*db00*/  STL [R1+0x610], R45 ;  /* 0x0006102d01007387 */ /* 0x000fe20000100800 */
[----:B------:R-:W-:Y:S01]  /*db10*/  @P5 IMAD.MOV.U32 R41, RZ, RZ, R44 ;  /* 0x000000ffff295224 */ /* 0x000fe200078e002c */
[----:B------:R-:W-:Y:S02]  /*db20*/  IADD3.X R48, PT, PT, R8, UR14, RZ, P2, !PT ;  /* 0x0000000e08307c10 */ /* 0x000fe400097fe4ff */
[----:B------:R-:W-:Y:S01]  /*db30*/  PRMT R39, RZ, 0x7610, R39 ;  /* 0x00007610ff277816 */ /* 0x000fe20000000027 */
[----:B------:R0:W-:Y:S04]  /*db40*/  STL [R1+0x618], R44 ;  /* 0x0006182c01007387 */ /* 0x0001e80000100800 */
[----:B------:R1:W4:Y:S01]  /*db50*/  @P5 LDG.E.U8 R65, desc[UR24][R40.64] ;  /* 0x0000001828415981 */ /* 0x000322000c1e1100 */
[----:B------:R-:W-:Y:S01]  /*db60*/  PRMT R10, RZ, 0x7610, R10 ;  /* 0x00007610ff0a7816 */ /* 0x000fe2000000000a */
[----:B------:R-:W-:Y:S01]  /*db70*/  UIMAD UR5, UR12, 0x2e, URZ ;  /* 0x0000002e0c0578a4 */ /* 0x000fe2000f8e02ff */
[----:B------:R-:W-:-:S02]  /*db80*/  PRMT R63, RZ, 0x7610, R63 ;  /* 0x00007610ff3f7816 */ /* 0x000fc4000000003f */
[----:B------:R-:W-:Y:S02]  /*db90*/  PRMT R62, RZ, 0x7610, R62 ;  /* 0x00007610ff3e7816 */ /* 0x000fe4000000003e */
[----:B------:R-:W-:Y:S02]  /*dba0*/  PRMT R61, RZ, 0x7610, R61 ;  /* 0x00007610ff3d7816 */ /* 0x000fe4000000003d */
[----:B------:R-:W-:Y:S02]  /*dbb0*/  PRMT R60, RZ, 0x7610, R60 ;  /* 0x00007610ff3c7816 */ /* 0x000fe4000000003c */
[----:B------:R-:W-:Y:S02]  /*dbc0*/  PRMT R84, RZ, 0x7610, R84 ;  /* 0x00007610ff547816 */ /* 0x000fe40000000054 */
[----:B------:R-:W-:Y:S02]  /*dbd0*/  PRMT R86, RZ, 0x7610, R86 ;  /* 0x00007610ff567816 */ /* 0x000fe40000000056 */
[----:B------:R-:W-:-:S02]  /*dbe0*/  PRMT R88, RZ, 0x7610, R88 ;  /* 0x00007610ff587816 */ /* 0x000fc40000000058 */
[----:B------:R-:W-:Y:S02]  /*dbf0*/  PRMT R91, RZ, 0x7610, R91 ;  /* 0x00007610ff5b7816 */ /* 0x000fe4000000005b */
[----:B------:R-:W-:Y:S02]  /*dc00*/  PRMT R59, RZ, 0x7610, R59 ;  /* 0x00007610ff3b7816 */ /* 0x000fe4000000003b */
[----:B------:R-:W-:Y:S02]  /*dc10*/  PRMT R58, RZ, 0x7610, R58 ;  /* 0x00007610ff3a7816 */ /* 0x000fe4000000003a */
[----:B------:R-:W-:Y:S02]  /*dc20*/  PRMT R93, RZ, 0x7610, R93 ;  /* 0x00007610ff5d7816 */ /* 0x000fe4000000005d */
[----:B------:R-:W-:Y:S02]  /*dc30*/  PRMT R90, RZ, 0x7610, R90 ;  /* 0x00007610ff5a7816 */ /* 0x000fe4000000005a */
[----:B------:R-:W-:-:S02]  /*dc40*/  PRMT R87, RZ, 0x7610, R87 ;  /* 0x00007610ff577816 */ /* 0x000fc40000000057 */
[----:B------:R-:W-:Y:S01]  /*dc50*/  PRMT R85, RZ, 0x7610, R85 ;  /* 0x00007610ff557816 */ /* 0x000fe20000000055 */
[----:B------:R-:W-:Y:S01]  /*dc60*/  STS.U8 [R9+UR9+0x6700], R77 ;  /* 0x0067004d09007988 */ /* 0x000fe20008000009 */
[----:B0-----:R-:W-:Y:S01]  /*dc70*/  IADD3 R44, P1, PT, R0, UR4, RZ ;  /* 0x00000004002c7c10 */ /* 0x001fe2000ff3e0ff */
[----:B-1----:R-:W-:Y:S01]  /*dc80*/  @P5 IMAD.MOV.U32 R40, RZ, RZ, R43 ;  /* 0x000000ffff285224 */ /* 0x002fe200078e002b */
[----:B------:R-:W-:Y:S01]  /*dc90*/  LOP3.LUT R50, R13, 0x30, RZ, 0xfc, !PT ;  /* 0x000000300d327812 */ /* 0x000fe200078efcff */
[----:B------:R-:W-:Y:S01]  /*dca0*/  @P5 IMAD.MOV.U32 R41, RZ, RZ, R48 ;  /* 0x000000ffff295224 */ /* 0x000fe200078e0030 */
[----:B------:R-:W-:Y:S01]  /*dcb0*/  IADD3.X R45, PT, PT, R2, UR6, RZ, P1, !PT ;  /* 0x00000006022d7c10 */ /* 0x000fe20008ffe4ff */
[----:B------:R-:W0:Y:S01]  /*dcc0*/  LDCU UR14, c[0x0][0x3b0] ;  /* 0x00007600ff0e77ac */ /* 0x000e220008000800 */
[----:B------:R-:W-:Y:S02]  /*dcd0*/  IADD3 R16, P2, PT, R3, UR4, RZ ;  /* 0x0000000403107c10 */ /* 0x000fe4000ff5e0ff */
[----:B------:R1:W2:Y:S04]  /*dce0*/  @P5 LDG.E.U8 R64, desc[UR24][R40.64] ;  /* 0x0000001828405981 */ /* 0x0002a8000c1e1100 */
[----:B------:R0:W-:Y:S01]  /*dcf0*/  STL [R1+0x624], R43 ;  /* 0x0006242b01007387 */ /* 0x0001e20000100800 */
[----:B-1----:R-:W-:-:S02]  /*dd00*/  @P6 IMAD.MOV.U32 R40, RZ, RZ, R44 ;  /* 0x000000ffff286224 */ /* 0x002fc400078e002c */
[----:B------:R-:W-:Y:S01]  /*dd10*/  @P6 IMAD.MOV.U32 R41, RZ, RZ, R45 ;  /* 0x000000ffff296224 */ /* 0x000fe200078e002d */
[----:B0-----:R-:W-:-:S04]  /*dd20*/  IADD3.X R43, PT, PT, R4, UR6, RZ, P2, !PT ;  /* 0x00000006042b7c10 */ /* 0x001fc800097fe4ff */
[----:B------:R0:W2:Y:S02]  /*dd30*/  @P6 LDG.E.U8 R42, desc[UR24][R40.64] ;  /* 0x00000018282a6981 */ /* 0x0000a4000c1e1100 */
[----:B0-----:R-:W-:Y:S02]  /*dd40*/  @P6 IMAD.MOV.U32 R40, RZ, RZ, R16 ;  /* 0x000000ffff286224 */ /* 0x001fe400078e0010 */
[----:B------:R-:W-:-:S05]  /*dd50*/  @P6 IMAD.MOV.U32 R41, RZ, RZ, R43 ;  /* 0x000000ffff296224 */ /* 0x000fca00078e002b */
[----:B------:R0:W3:Y:S04]  /*dd60*/  @P6 LDG.E.U8 R11, desc[UR24][R40.64] ;  /* 0x00000018280b6981 */ /* 0x0000e8000c1e1100 */
[----:B------:R-:W-:Y:S04]  /*dd70*/  STL [R1+0x62c], R44 ;  /* 0x00062c2c01007387 */ /* 0x000fe80000100800 */
[----:B------:R-:W-:Y:S04]  /*dd80*/  STL [R1+0x620], R48 ;  /* 0x0006203001007387 */ /* 0x000fe80000100800 */
[----:B------:R-:W-:Y:S04]  /*dd90*/  STL [R1+0x634], R16 ;  /* 0x0006341001007387 */ /* 0x000fe80000100800 */
[----:B------:R-:W-:Y:S04]  /*dda0*/  STL [R1+0x628], R45 ;  /* 0x0006282d01007387 */ /* 0x000fe80000100800 */
[----:B------:R-:W-:Y:S04]  /*ddb0*/  STL [R1+0x630], R43 ;  /* 0x0006302b01007387 */ /* 0x000fe80000100800 */
[----:B--2---:R1:W-:Y:S02]  /*ddc0*/  STL [R1+0x8], R42 ;  /* 0x0000082a01007387 */ /* 0x0043e40000100800 */
[----:B-1----:R-:W-:-:S04]  /*ddd0*/  IADD3 R42, P1, PT, R5, UR4, RZ ;  /* 0x00000004052a7c10 */ /* 0x002fc8000ff3e0ff */
[----:B------:R-:W-:Y:S01]  /*dde0*/  IADD3.X R43, PT, PT, R6, UR6, RZ, P1, !PT ;  /* 0x00000006062b7c10 */ /* 0x000fe20008ffe4ff */
[----:B------:R-:W-:Y:S01]  /*ddf0*/  STL [R1+0x63c], R42 ;  /* 0x00063c2a01007387 */ /* 0x000fe20000100800 */
[----:B0-----:R-:W-:-:S03]  /*de00*/  @P6 IMAD.MOV.U32 R40, RZ, RZ, R42 ;  /* 0x000000ffff286224 */ /* 0x001fc600078e002a */
[----:B---3--:R0:W-:Y:S01]  /*de10*/  STL [R1+0xc], R11 ;  /* 0x00000c0b01007387 */ /* 0x0081e20000100800 */
[----:B------:R-:W-:-:S05]  /*de20*/  @P6 IMAD.MOV.U32 R41, RZ, RZ, R43 ;  /* 0x000000ffff296224 */ /* 0x000fca00078e002b */
[----:B------:R1:W2:Y:S01]  /*de30*/  @P6 LDG.E.U8 R39, desc[UR24][R40.64] ;  /* 0x0000001828276981 */ /* 0x0002a2000c1e1100 */
[----:B0-----:R-:W-:-:S04]  /*de40*/  IADD3 R11, P2, PT, R7, UR4, RZ ;  /* 0x00000004070b7c10 */ /* 0x001fc8000ff5e0ff */
[----:B------:R-:W-:Y:S01]  /*de50*/  IADD3.X R16, PT, PT, R8, UR6, RZ, P2, !PT ;  /* 0x0000000608107c10 */ /* 0x000fe200097fe4ff */
[----:B-1----:R-:W-:Y:S01]  /*de60*/  @P6 IMAD.MOV.U32 R40, RZ, RZ, R11 ;  /* 0x000000ffff286224 */ /* 0x002fe200078e000b */
[----:B------:R-:W-:Y:S01]  /*de70*/  STL [R1+0x644], R11 ;  /* 0x0006440b01007387 */ /* 0x000fe20000100800 */
[----:B------:R-:W-:Y:S02]  /*de80*/  USHF.R.S32.HI UR4, URZ, 0x1f, UR5 ;  /* 0x0000001fff047899 */ /* 0x000fe40008011405 */
[----:B------:R-:W-:Y:S01]  /*de90*/  @P6 IMAD.MOV.U32 R41, RZ, RZ, R16 ;  /* 0x000000ffff296224 */ /* 0x000fe200078e0010 */
[----:B------:R-:W-:Y:S02]  /*dea0*/  ISETP.GT.U32.AND P5, PT, R14, R18, PT ;  /* 0x000000120e00720c */ /* 0x000fe40003fa4070 */
[C---:B------:R-:W-:Y:S02]  /*deb0*/  LOP3.LUT R55, R13.reuse, 0x36, RZ, 0xfc, !PT ;  /* 0x000000360d377812 */ /* 0x040fe400078efcff */
[C---:B------:R-:W-:Y:S01]  /*dec0*/  LOP3.LUT R49, R13.reuse, 0x32, RZ, 0xfc, !PT ;  /* 0x000000320d317812 */ /* 0x040fe200078efcff */
[----:B------:R-:W3:Y:S01]  /*ded0*/  @P6 LDG.E.U8 R10, desc[UR24][R40.64] ;  /* 0x00000018280a6981 */ /* 0x000ee2000c1e1100 */
[----:B------:R-:W-:Y:S01]  /*dee0*/  LOP3.LUT R53, R13, 0x34, RZ, 0xfc, !PT ;  /* 0x000000340d357812 */ /* 0x000fe200078efcff */
[----:B------:R-:W0:Y:S02]  /*def0*/  LDCU UR6, c[0x0][0x3b0] ;  /* 0x00007600ff0677ac */ /* 0x000e240008000800 */
[----:B------:R-:W-:Y:S04]  /*df00*/  STL [R1+0x638], R43 ;  /* 0x0006382b01007387 */ /* 0x000fe80000100800 */
[----:B------:R-:W-:Y:S04]  /*df10*/  STL [R1+0x640], R16 ;  /* 0x0006401001007387 */ /* 0x000fe80000100800 */
[----:B--2---:R1:W-:Y:S02]  /*df20*/  STL [R1+0x10], R39 ;  /* 0x0000102701007387 */ /* 0x0043e40000100800 */
[----:B-1----:R-:W-:-:S04]  /*df30*/  IADD3 R39, P1, PT, R0, UR5, RZ ;  /* 0x0000000500277c10 */ /* 0x002fc8000ff3e0ff */
[----:B------:R-:W-:Y:S01]  /*df40*/  IADD3.X R42, PT, PT, R2, UR4, RZ, P1, !PT ;  /* 0x00000004022a7c10 */ /* 0x000fe20008ffe4ff */
[----:B------:R-:W-:Y:S04]  /*df50*/  STL [R1+0x64c], R39 ;  /* 0x00064c2701007387 */ /* 0x000fe80000100800 */
[----:B---3--:R1:W-:Y:S01]  /*df60*/  STL [R1+0x18], R10 ;  /* 0x0000180a01007387 */ /* 0x0083e20000100800 */
[----:B------:R-:W-:Y:S02]  /*df70*/  @P4 IMAD.MOV.U32 R40, RZ, RZ, R39 ;  /* 0x000000ffff284224 */ /* 0x000fe400078e0027 */
[----:B------:R-:W-:Y:S01]  /*df80*/  @P4 IMAD.MOV.U32 R41, RZ, RZ, R42 ;  /* 0x000000ffff294224 */ /* 0x000fe200078e002a */
[----:B------:R2:W-:Y:S04]  /*df90*/  STL [R1+0x648], R42 ;  /* 0x0006482a01007387 */ /* 0x0005e80000100800 */
[----:B------:R3:W4:Y:S01]  /*dfa0*/  @P4 LDG.E.U8 R63, desc[UR24][R40.64] ;  /* 0x00000018283f4981 */ /* 0x000722000c1e1100 */
[----:B-1----:R-:W-:-:S04]  /*dfb0*/  IADD3 R10, P1, PT, R3, UR5, RZ ;  /* 0x00000005030a7c10 */ /* 0x002fc8000ff3e0ff */
[----:B------:R-:W-:Y:S02]  /*dfc0*/  IADD3.X R11, PT, PT, R4, UR4, RZ, P1, !PT ;  /* 0x00000004040b7c10 */ /* 0x000fe40008ffe4ff */
[----:B--2---:R-:W-:Y:S01]  /*dfd0*/  IADD3 R42, P1, PT, R5, UR5, RZ ;  /* 0x00000005052a7c10 */ /* 0x004fe2000ff3e0ff */
[----:B---3--:R-:W-:Y:S02]  /*dfe0*/  @P4 IMAD.MOV.U32 R40, RZ, RZ, R10 ;  /* 0x000000ffff284224 */ /* 0x008fe400078e000a */
[----:B------:R-:W-:Y:S01]  /*dff0*/  @P4 IMAD.MOV.U32 R41, RZ, RZ, R11 ;  /* 0x000000ffff294224 */ /* 0x000fe200078e000b */
[----:B------:R-:W-:Y:S01]  /*e000*/  IADD3.X R43, PT, PT, R6, UR4, RZ, P1, !PT ;  /* 0x00000004062b7c10 */ /* 0x000fe20008ffe4ff */
[----:B------:R1:W-:Y:S04]  /*e010*/  STL [R1+0x654], R10 ;  /* 0x0006540a01007387 */ /* 0x0003e80000100800 */
[----:B------:R2:W3:Y:S01]  /*e020*/  @P4 LDG.E.U8 R62, desc[UR24][R40.64] ;  /* 0x00000018283e4981 */ /* 0x0004e2000c1e1100 */
[----:B-1----:R-:W-:-:S03]  /*e030*/  IADD3 R10, P2, PT, R7, UR5, RZ ;  /* 0x00000005070a7c10 */ /* 0x002fc6000ff5e0ff */
[----:B------:R1:W-:Y:S01]  /*e040*/  STL [R1+0x650], R11 ;  /* 0x0006500b01007387 */ /* 0x0003e20000100800 */
[----:B--2---:R-:W-:Y:S02]  /*e050*/  @P4 IMAD.MOV.U32 R40, RZ, RZ, R42 ;  /* 0x000000ffff284224 */ /* 0x004fe400078e002a */
[----:B------:R-:W-:Y:S01]  /*e060*/  @P4 IMAD.MOV.U32 R41, RZ, RZ, R43 ;  /* 0x000000ffff294224 */ /* 0x000fe200078e002b */
[----:B------:R-:W-:Y:S01]  /*e070*/  STL [R1+0x65c], R42 ;  /* 0x00065c2a01007387 */ /* 0x000fe20000100800 */
[----:B-1----:R-:W-:-:S03]  /*e080*/  IADD3.X R11, PT, PT, R8, UR4, RZ, P2, !PT ;  /* 0x00000004080b7c10 */ /* 0x002fc600097fe4ff */
[----:B------:R1:W-:Y:S04]  /*e090*/  STL [R1+0x664], R10 ;  /* 0x0006640a01007387 */ /* 0x0003e80000100800 */
[----:B------:R2:W-:Y:S04]  /*e0a0*/  STL [R1+0x658], R43 ;  /* 0x0006582b01007387 */ /* 0x0005e80000100800 */
[----:B------:R0:W3:Y:S04]  /*e0b0*/  @P4 LDG.E.U8 R61, desc[UR24][R40.64] ;  /* 0x00000018283d4981 */ /* 0x0000e8000c1e1100 */
[----:B------:R2:W-:Y:S01]  /*e0c0*/  STL [R1+0x660], R11 ;  /* 0x0006600b01007387 */ /* 0x0005e20000100800 */
[----:B0-----:R-:W-:-:S03]  /*e0d0*/  @P4 IMAD.MOV.U32 R40, RZ, RZ, R10 ;  /* 0x000000ffff284224 */ /* 0x001fc600078e000a */
[----:B-1----:R-:W3:Y:S01]  /*e0e0*/  LDL.LU R10, [R1+0x134] ;  /* 0x00013400010a7983 */ /* 0x002ee20000300800 */
[----:B------:R-:W-:Y:S01]  /*e0f0*/  ISETP.GT.U32.AND P2, PT, R14, R19, PT ;  /* 0x000000130e00720c */ /* 0x000fe20003f44070 */
[----:B------:R-:W-:-:S12]  /*e100*/  @!P5 IMAD.IADD R18, R18, 0x1, -R14 ;  /* 0x000000011212d824 */ /* 0x000fd800078e0a0e */
[----:B------:R-:W-:Y:S01]  /*e110*/  @!P2 IMAD.IADD R19, R19, 0x1, -R14 ;  /* 0x000000011313a824 */ /* 0x000fe200078e0a0e */
[C---:B------:R-:W-:Y:S02]  /*e120*/  ISETP.GT.U32.AND P2, PT, R14.reuse, R20, PT ;  /* 0x000000140e00720c */ /* 0x040fe40003f44070 */
[----:B------:R-:W-:Y:S02]  /*e130*/  ISETP.GT.U32.AND P5, PT, R14, R25, PT ;  /* 0x000000190e00720c */ /* 0x000fe40003fa4070 */
[----:B------:R-:W-:-:S09]  /*e140*/  IABS R16, R50 ;  /* 0x0000003200107213 */ /* 0x000fd20000000000 */
[----:B------:R-:W-:Y:S01]  /*e150*/  @!P2 IMAD.IADD R20, R20, 0x1, -R14 ;  /* 0x000000011414a824 */ /* 0x000fe200078e0a0e */
[----:B------:R-:W-:Y:S01]  /*e160*/  ISETP.GT.U32.AND P2, PT, R14, R28, PT ;  /* 0x0000001c0e00720c */ /* 0x000fe20003f44070 */
[----:B------:R-:W-:Y:S01]  /*e170*/  IMAD.HI.U32 R39, R15, R16, RZ ;  /* 0x000000100f277227 */ /* 0x000fe200078e00ff */
[----:B------:R-:W-:-:S03]  /*e180*/  IABS R45, R55 ;  /* 0x00000037002d7213 */ /* 0x000fc60000000000 */
[----:B------:R-:W-:Y:S02]  /*e190*/  @P4 IMAD.MOV.U32 R41, RZ, RZ, R11 ;  /* 0x000000ffff294224 */ /* 0x000fe400078e000b */
[----:B------:R-:W-:Y:S02]  /*e1a0*/  IMAD.MOV R39, RZ, RZ, -R39 ;  /* 0x000000ffff277224 */ /* 0x000fe400078e0a27 */
[----:B------:R-:W-:Y:S01]  /*e1b0*/  @!P5 IMAD.IADD R25, R25, 0x1, -R14 ;  /* 0x000000011919d824 */ /* 0x000fe200078e0a0e */
[C---:B------:R-:W-:Y:S01]  /*e1c0*/  ISETP.GT.U32.AND P5, PT, R14.reuse, R27, PT ;  /* 0x0000001b0e00720c */ /* 0x040fe20003fa4070 */
[----:B------:R0:W4:Y:S01]  /*e1d0*/  @P4 LDG.E.U8 R60, desc[UR24][R40.64] ;  /* 0x00000018283c4981 */ /* 0x000122000c1e1100 */
[----:B------:R-:W-:Y:S01]  /*e1e0*/  IMAD R16, R14, R39, R16 ;  /* 0x000000270e107224 */ /* 0x000fe200078e0210 */
[----:B------:R-:W-:Y:S01]  /*e1f0*/  IABS R39, R53 ;  /* 0x0000003500277213 */ /* 0x000fe20000000000 */
[----:B------:R-:W-:Y:S01]  /*e200*/  @!P2 IMAD.IADD R28, R28, 0x1, -R14 ;  /* 0x000000011c1ca824 */ /* 0x000fe200078e0a0e */
[----:B------:R-:W-:Y:S01]  /*e210*/  ISETP.GT.U32.AND P2, PT, R14, R29, PT ;  /* 0x0000001d0e00720c */ /* 0x000fe20003f44070 */
[----:B--2---:R-:W-:Y:S01]  /*e220*/  IMAD.HI.U32 R43, R15, R45, RZ ;  /* 0x0000002d0f2b7227 */ /* 0x004fe200078e00ff */
[----:B0-----:R-:W-:-:S03]  /*e230*/  IABS R40, R49 ;  /* 0x0000003100287213 */ /* 0x001fc60000000000 */
[----:B------:R-:W-:Y:S01]  /*e240*/  IMAD.MOV R43, RZ, RZ, -R43 ;  /* 0x000000ffff2b7224 */ /* 0x000fe200078e0a2b */
[----:B------:R-:W-:Y:S01]  /*e250*/  LOP3.LUT R51, R13, 0x38, RZ, 0xfc, !PT ;  /* 0x000000380d337812 */ /* 0x000fe200078efcff */
[----:B------:R-:W-:Y:S01]  /*e260*/  IMAD.HI.U32 R42, R15, R39, RZ ;  /* 0x000000270f2a7227 */ /* 0x000fe200078e00ff */
[----:B------:R-:W-:-:S03]  /*e270*/  LOP3.LUT R54, R13, 0x3a, RZ, 0xfc, !PT ;  /* 0x0000003a0d367812 */ /* 0x000fc600078efcff */
[----:B------:R-:W-:Y:S01]  /*e280*/  IMAD.HI.U32 R41, R15, R40, RZ ;  /* 0x000000280f297227 */ /* 0x000fe200078e00ff */
[----:B------:R-:W-:-:S03]  /*e290*/  IABS R44, R51 ;  /* 0x00000033002c7213 */ /* 0x000fc60000000000 */
[C---:B------:R-:W-:Y:S01]  /*e2a0*/  IMAD R45, R14.reuse, R43, R45 ;  /* 0x0000002b0e2d7224 */ /* 0x040fe200078e022d */
[----:B------:R-:W-:Y:S01]  /*e2b0*/  IABS R43, R54 ;  /* 0x00000036002b7213 */ /* 0x000fe20000000000 */
[----:B------:R-:W-:Y:S02]  /*e2c0*/  IMAD.MOV R41, RZ, RZ, -R41 ;  /* 0x000000ffff297224 */ /* 0x000fe400078e0a29 */
[----:B------:R-:W-:Y:S02]  /*e2d0*/  IMAD.MOV R42, RZ, RZ, -R42 ;  /* 0x000000ffff2a7224 */ /* 0x000fe400078e0a2a */
[----:B------:R-:W-:Y:S01]  /*e2e0*/  @!P5 IMAD.IADD R27, R27, 0x1, -R14 ;  /* 0x000000011b1bd824 */ /* 0x000fe200078e0a0e */
[C---:B------:R-:W-:Y:S01]  /*e2f0*/  ISETP.GT.U32.AND P5, PT, R14.reuse, R33, PT ;  /* 0x000000210e00720c */ /* 0x040fe20003fa4070 */
[C---:B------:R-:W-:Y:S02]  /*e300*/  IMAD R40, R14.reuse, R41, R40 ;  /* 0x000000290e287224 */ /* 0x040fe400078e0228 */
[----:B------:R-:W-:-:S02]  /*e310*/  IMAD R39, R14, R42, R39 ;  /* 0x0000002a0e277224 */ /* 0x000fc400078e0227 */
[----:B------:R-:W-:Y:S01]  /*e320*/  @!P2 IMAD.IADD R29, R29, 0x1, -R14 ;  /* 0x000000011d1da824 */ /* 0x000fe200078e0a0e */
[----:B------:R-:W-:Y:S01]  /*e330*/  ISETP.GT.U32.AND P2, PT, R14, R36, PT ;  /* 0x000000240e00720c */ /* 0x000fe20003f44070 */
[----:B------:R-:W-:-:S04]  /*e340*/  IMAD.HI.U32 R41, R15, R44, RZ ;  /* 0x0000002c0f297227 */ /* 0x000fc800078e00ff */
[----:B------:R-:W-:Y:S01]  /*e350*/  IMAD.HI.U32 R42, R15, R43, RZ ;  /* 0x0000002b0f2a7227 */ /* 0x000fe200078e00ff */
[C---:B------:R-:W-:Y:S02]  /*e360*/  ISETP.GT.U32.AND P6, PT, R14.reuse, R46, PT ;  /* 0x0000002e0e00720c */ /* 0x040fe40003fc4070 */
[----:B------:R-:W-:Y:S01]  /*e370*/  LOP3.LUT R52, R13, 0x3c, RZ, 0xfc, !PT ;  /* 0x0000003c0d347812 */ /* 0x000fe200078efcff */
[----:B------:R-:W-:Y:S02]  /*e380*/  IMAD.MOV R41, RZ, RZ, -R41 ;  /* 0x000000ffff297224 */ /* 0x000fe400078e0a29 */
[----:B------:R-:W-:Y:S02]  /*e390*/  IMAD.MOV R42, RZ, RZ, -R42 ;  /* 0x000000ffff2a7224 */ /* 0x000fe400078e0a2a */
[C---:B------:R-:W-:Y:S01]  /*e3a0*/  IMAD R44, R14.reuse, R41, R44 ;  /* 0x000000290e2c7224 */ /* 0x040fe200078e022c */
[----:B------:R-:W-:Y:S01]  /*e3b0*/  IABS R41, R52 ;  /* 0x0000003400297213 */ /* 0x000fe20000000000 */
[----:B------:R-:W-:-:S02]  /*e3c0*/  IMAD R43, R14, R42, R43 ;  /* 0x0000002a0e2b7224 */ /* 0x000fc400078e022b */
[--C-:B------:R-:W-:Y:S01]  /*e3d0*/  @!P5 IMAD.IADD R33, R33, 0x1, -R14.reuse ;  /* 0x000000012121d824 */ /* 0x100fe200078e0a0e */
[----:B------:R-:W-:Y:S01]  /*e3e0*/  ISETP.GT.U32.AND P5, PT, R14, R35, PT ;  /* 0x000000230e00720c */ /* 0x000fe20003fa4070 */
[----:B------:R-:W-:Y:S01]  /*e3f0*/  @!P2 IMAD.IADD R36, R36, 0x1, -R14 ;  /* 0x000000012424a824 */ /* 0x000fe200078e0a0e */
[----:B------:R-:W-:Y:S01]  /*e400*/  ISETP.GT.U32.AND P2, PT, R14, R37, PT ;  /* 0x000000250e00720c */ /* 0x000fe20003f44070 */
[----:B------:R-:W-:-:S04]  /*e410*/  IMAD.HI.U32 R56, R15, R41, RZ ;  /* 0x000000290f387227 */ /* 0x000fc800078e00ff */
[----:B------:R-:W-:Y:S01]  /*e420*/  @!P6 IMAD.IADD R46, R46, 0x1, -R14 ;  /* 0x000000012e2ee824 */ /* 0x000fe200078e0a0e */
[----:B------:R-:W-:Y:S01]  /*e430*/  ISETP.GT.U32.AND P6, PT, R14, R45, PT ;  /* 0x0000002d0e00720c */ /* 0x000fe20003fc4070 */
[----:B------:R-:W-:-:S04]  /*e440*/  UIMAD UR4, UR12, 0x2f, URZ ;  /* 0x0000002f0c0478a4 */ /* 0x000fc8000f8e02ff */
[--C-:B------:R-:W-:Y:S01]  /*e450*/  @!P5 IMAD.IADD R35, R35, 0x1, -R14.reuse ;  /* 0x000000012323d824 */ /* 0x100fe200078e0a0e */
[----:B------:R-:W-:Y:S01]  /*e460*/  ISETP.GT.U32.AND P5, PT, R14, R16, PT ;  /* 0x000000100e00720c */ /* 0x000fe20003fa4070 */
[----:B------:R-:W-:Y:S01]  /*e470*/  @!P2 IMAD.IADD R37, R37, 0x1, -R14 ;  /* 0x000000012525a824 */ /* 0x000fe200078e0a0e */
[----:B------:R-:W-:Y:S01]  /*e480*/  USHF.R.S32.HI UR5, URZ, 0x1f, UR4 ;  /* 0x0000001fff057899 */ /* 0x000fe20008011404 */
[----:B------:R-:W-:-:S04]  /*e490*/  IMAD.MOV R56, RZ, RZ, -R56 ;  /* 0x000000ffff387224 */ /* 0x000fc800078e0a38 */
[----:B------:R-:W-:Y:S01]  /*e4a0*/  @!P6 IMAD.IADD R45, R45, 0x1, -R14 ;  /* 0x000000012d2de824 */ /* 0x000fe200078e0a0e */
[----:B------:R-:W-:Y:S01]  /*e4b0*/  IADD3 R82, P6, PT, R0, UR4, RZ ;  /* 0x0000000400527c10 */ /* 0x000fe2000ffde0ff */
[----:B------:R-:W-:-:S03]  /*e4c0*/  IMAD R41, R14, R56, R41 ;  /* 0x000000380e297224 */ /* 0x000fc600078e0229 */
[----:B------:R-:W-:Y:S01]  /*e4d0*/  IADD3.X R83, PT, PT, R2, UR5, RZ, P6, !PT ;  /* 0x0000000502537c10 */ /* 0x000fe2000b7fe4ff */
[----:B------:R-:W-:Y:S01]  /*e4e0*/  @!P5 IMAD.IADD R16, R16, 0x1, -R14 ;  /* 0x000000011010d824 */ /* 0x000fe200078e0a0e */
[----:B------:R-:W-:Y:S01]  /*e4f0*/  ISETP.GT.U32.AND P5, PT, R14, R41, PT ;  /* 0x000000290e00720c */ /* 0x000fe20003fa4070 */
[----:B------:R0:W-:-:S12]  /*e500*/  STL [R1+0x54c], R82 ;  /* 0x00054c5201007387 */ /* 0x0001d80000100800 */
[----:B------:R-:W-:Y:S02]  /*e510*/  @!P5 IMAD.IADD R41, R41, 0x1, -R14 ;  /* 0x000000012929d824 */ /* 0x000fe400078e0a0e */
[C---:B---3--:R-:W-:Y:S02]  /*e520*/  VIADD R11, R10.reuse, 0x2e ;  /* 0x0000002e0a0b7836 */ /* 0x048fe40000000000 */
[----:B------:R-:W-:-:S03]  /*e530*/  VIADD R10, R10, 0x3e ;  /* 0x0000003e0a0a7836 */ /* 0x000fc60000000000 */
[----:B------:R-:W-:Y:S02]  /*e540*/  IABS R42, R11 ;  /* 0x0000000b002a7213 */ /* 0x000fe40000000000 */
[----:B------:R-:W-:-:S03]  /*e550*/  IABS R48, R10 ;  /* 0x0000000a00307213 */ /* 0x000fc60000000000 */
[----:B------:R-:W-:-:S04]  /*e560*/  IMAD.HI.U32 R57, R15, R42, RZ ;  /* 0x0000002a0f397227 */ /* 0x000fc800078e00ff */
[----:B------:R-:W-:-:S04]  /*e570*/  IMAD.HI.U32 R15, R15, R48, RZ ;  /* 0x000000300f0f7227 */ /* 0x000fc800078e00ff */
[----:B------:R-:W-:-:S04]  /*e580*/  IMAD.MOV R15, RZ, RZ, -R15 ;  /* 0x000000ffff0f7224 */ /* 0x000fc800078e0a0f */
[----:B------:R-:W-:Y:S01]  /*e590*/  IMAD R15, R14, R15, R48 ;  /* 0x0000000f0e0f7224 */ /* 0x000fe200078e0230 */
[----:B------:R-:W-:-:S04]  /*e5a0*/  SHF.R.U64 R48, R12, 0x10, RZ ;  /* 0x000000100c307819 */ /* 0x000fc800000012ff */
[----:B------:R-:W-:Y:S01]  /*e5b0*/  LOP3.LUT P2, RZ, R48, 0x1, RZ, 0xc0, !PT ;  /* 0x0000000130ff7812 */ /* 0x000fe2000784c0ff */
[----:B------:R-:W-:-:S04]  /*e5c0*/  IMAD.MOV R57, RZ, RZ, -R57 ;  /* 0x000000ffff397224 */ /* 0x000fc800078e0a39 */
[----:B------:R-:W-:-:S08]  /*e5d0*/  IMAD R42, R14, R57, R42 ;  /* 0x000000390e2a7224 */ /* 0x000fd000078e022a */
[----:B------:R-:W-:Y:S02]  /*e5e0*/  @P2 IMAD.MOV.U32 R56, RZ, RZ, R82 ;  /* 0x000000ffff382224 */ /* 0x000fe400078e0052 */
[----:B------:R-:W-:-:S05]  /*e5f0*/  @P2 IMAD.MOV.U32 R57, RZ, RZ, R83 ;  /* 0x000000ffff392224 */ /* 0x000fca00078e0053 */
[----:B------:R1:W2:Y:S01]  /*e600*/  @P2 LDG.E.U8 R84, desc[UR24][R56.64] ;  /* 0x0000001838542981 */ /* 0x0002a2000c1e1100 */
[----:B------:R-:W-:-:S04]  /*e610*/  IADD3 R48, P5, PT, R3, UR4, RZ ;  /* 0x0000000403307c10 */ /* 0x000fc8000ffbe0ff */
[----:B0-----:R-:W-:Y:S01]  /*e620*/  IADD3.X R82, PT, PT, R4, UR5, RZ, P5, !PT ;  /* 0x0000000504527c10 */ /* 0x001fe2000affe4ff */
[----:B-1----:R-:W-:-:S04]  /*e630*/  @P2 IMAD.MOV.U32 R56, RZ, RZ, R48 ;  /* 0x000000ffff382224 */ /* 0x002fc800078e0030 */
[----:B------:R-:W-:-:S05]  /*e640*/  @P2 IMAD.MOV.U32 R57, RZ, RZ, R82 ;  /* 0x000000ffff392224 */ /* 0x000fca00078e0052 */
[----:B------:R0:W3:Y:S01]  /*e650*/  @P2 LDG.E.U8 R86, desc[UR24][R56.64] ;  /* 0x0000001838562981 */ /* 0x0000e2000c1e1100 */
[----:B------:R-:W-:-:S13]  /*e660*/  ISETP.GT.U32.AND P4, PT, R14, R22, PT ;  /* 0x000000160e00720c */ /* 0x000fda0003f84070 */
[----:B------:R-:W-:Y:S01]  /*e670*/  @!P4 IMAD.IADD R22, R22, 0x1, -R14 ;  /* 0x000000011616c824 */ /* 0x000fe200078e0a0e */
        /* <DEDUP_REMOVED lines=8> */
[C---:B------:R-:W-:Y:S02]  /*e700*/  ISETP.GT.U32.AND P4, PT, R14.reuse, R40, PT ;  /* 0x000000280e00720c */ /* 0x040fe40003f84070 */
[----:B------:R-:W-:-:S11]  /*e710*/  ISETP.GT.U32.AND P6, PT, R14, R42, PT ;  /* 0x0000002a0e00720c */ /* 0x000fd60003fc4070 */
[--C-:B------:R-:W-:Y:S01]  /*e720*/  @!P4 IMAD.IADD R40, R40, 0x1, -R14.reuse ;  /* 0x000000012828c824 */ /* 0x100fe200078e0a0e */
[----:B------:R-:W-:Y:S01]  /*e730*/  ISETP.GT.U32.AND P4, PT, R14, R44, PT ;  /* 0x0000002c0e00720c */ /* 0x000fe20003f84070 */
[----:B------:R-:W-:Y:S01]  /*e740*/  STL [R1+0x3f0], R83 ;  /* 0x0003f05301007387 */ /* 0x000fe20000100800 */
[----:B------:R-:W-:-:S11]  /*e750*/  @!P6 IMAD.IADD R42, R42, 0x1, -R14 ;  /* 0x000000012a2ae824 */ /* 0x000fd600078e0a0e */
[----:B------:R-:W-:Y:S01]  /*e760*/  @!P4 IMAD.IADD R44, R44, 0x1, -R14 ;  /* 0x000000012c2cc824 */ /* 0x000fe200078e0a0e */
[----:B------:R-:W-:-:S13]  /*e770*/  ISETP.GT.U32.AND P4, PT, R14, R15, PT ;  /* 0x0000000f0e00720c */ /* 0x000fda0003f84070 */
[----:B------:R-:W-:Y:S01]  /*e780*/  @!P4 IMAD.IADD R15, R15, 0x1, -R14 ;  /* 0x000000010f0fc824 */ /* 0x000fe200078e0a0e */
[----:B------:R-:W-:-:S13]  /*e790*/  ISETP.GT.U32.AND P4, PT, R14, R19, PT ;  /* 0x000000130e00720c */ /* 0x000fda0003f84070 */
[----:B------:R-:W-:Y:S01]  /*e7a0*/  @!P4 IMAD.IADD R19, R19, 0x1, -R14 ;  /* 0x000000011313c824 */ /* 0x000fe200078e0a0e */
[----:B--2---:R-:W-:Y:S04]  /*e7b0*/  STL [R1+0xbe0], R84 ;  /* 0x000be05401007387 */ /* 0x004fe80000100800 */
[----:B------:R1:W-:Y:S04]  /*e7c0*/  STL [R1+0x554], R48 ;  /* 0x0005543001007387 */ /* 0x0003e80000100800 */
[----:B------:R2:W-:Y:S01]  /*e7d0*/  STL [R1+0x550], R82 ;  /* 0x0005505201007387 */ /* 0x0005e20000100800 */
[----:B-1----:R-:W-:-:S04]  /*e7e0*/  IADD3 R48, P6, PT, R5, UR4, RZ ;  /* 0x0000000405307c10 */ /* 0x002fc8000ffde0ff */
[----:B--2---:R-:W-:Y:S01]  /*e7f0*/  IADD3.X R82, PT, PT, R6, UR5, RZ, P6, !PT ;  /* 0x0000000506527c10 */ /* 0x004fe2000b7fe4ff */
[----:B0-----:R-:W-:-:S04]  /*e800*/  @P2 IMAD.MOV.U32 R56, RZ, RZ, R48 ;  /* 0x000000ffff382224 */ /* 0x001fc800078e0030 */
[----:B------:R-:W-:-:S05]  /*e810*/  @P2 IMAD.MOV.U32 R57, RZ, RZ, R82 ;  /* 0x000000ffff392224 */ /* 0x000fca00078e0052 */
[----:B------:R0:W2:Y:S04]  /*e820*/  @P2 LDG.E.U8 R88, desc[UR24][R56.64] ;  /* 0x0000001838582981 */ /* 0x0000a8000c1e1100 */
[----:B---3--:R-:W-:Y:S04]  /*e830*/  STL [R1+0xbd8], R86 ;  /* 0x000bd85601007387 */ /* 0x008fe80000100800 */
[----:B------:R1:W-:Y:S04]  /*e840*/  STL [R1+0x55c], R48 ;  /* 0x00055c3001007387 */ /* 0x0003e80000100800 */
[----:B------:R3:W-:Y:S01]  /*e850*/  STL [R1+0x558], R82 ;  /* 0x0005585201007387 */ /* 0x0007e20000100800 */
[----:B-1----:R-:W-:-:S04]  /*e860*/  IADD3 R48, P4, PT, R7, UR4, RZ ;  /* 0x0000000407307c10 */ /* 0x002fc8000ff9e0ff */
[----:B---3--:R-:W-:Y:S01]  /*e870*/  IADD3.X R82, PT, PT, R8, UR5, RZ, P4, !PT ;  /* 0x0000000508527c10 */ /* 0x008fe2000a7fe4ff */
[----:B0-----:R-:W-:-:S04]  /*e880*/  @P2 IMAD.MOV.U32 R56, RZ, RZ, R48 ;  /* 0x000000ffff382224 */ /* 0x001fc800078e0030 */
[----:B------:R-:W-:-:S05]  /*e890*/  @P2 IMAD.MOV.U32 R57, RZ, RZ, R82 ;  /* 0x000000ffff392224 */ /* 0x000fca00078e0052 */
[----:B------:R0:W3:Y:S01]  /*e8a0*/  @P2 LDG.E.U8 R91, desc[UR24][R56.64] ;  /* 0x00000018385b2981 */ /* 0x0000e2000c1e1100 */
[C---:B------:R-:W-:Y:S02]  /*e8b0*/  ISETP.GT.U32.AND P1, PT, R14.reuse, R47, PT ;  /* 0x0000002f0e00720c */ /* 0x040fe40003f24070 */
[----:B------:R-:W-:-:S11]  /*e8c0*/  ISETP.GT.U32.AND P5, PT, R14, R46, PT ;  /* 0x0000002e0e00720c */ /* 0x000fd60003fa4070 */
[--C-:B------:R-:W-:Y:S01]  /*e8d0*/  @!P1 IMAD.IADD R47, R47, 0x1, -R14.reuse ;  /* 0x000000012f2f9824 */ /* 0x100fe200078e0a0e */
[----:B------:R-:W-:Y:S01]  /*e8e0*/  ISETP.GT.U32.AND P1, PT, R14, R21, PT ;  /* 0x000000150e00720c */ /* 0x000fe20003f24070 */
[----:B------:R-:W-:Y:S01]  /*e8f0*/  @!P5 IMAD.IADD R46, R46, 0x1, -R14 ;  /* 0x000000012e2ed824 */ /* 0x000fe200078e0a0e */
[C---:B------:R-:W-:Y:S02]  /*e900*/  ISETP.GT.U32.AND P5, PT, R14.reuse, R22, PT ;  /* 0x000000160e00720c */ /* 0x040fe40003fa4070 */
[----:B------:R-:W-:-:S09]  /*e910*/  ISETP.GT.U32.AND P6, PT, R14, R20, PT ;  /* 0x000000140e00720c */ /* 0x000fd20003fc4070 */
[--C-:B------:R-:W-:Y:S01]  /*e920*/  @!P1 IMAD.IADD R21, R21, 0x1, -R14.reuse ;  /* 0x0000000115159824 */ /* 0x100fe200078e0a0e */
[----:B------:R-:W-:Y:S01]  /*e930*/  ISETP.GT.U32.AND P1, PT, R14, R23, PT ;  /* 0x000000170e00720c */ /* 0x000fe20003f24070 */
[--C-:B------:R-:W-:Y:S01]  /*e940*/  @!P5 IMAD.IADD R22, R22, 0x1, -R14.reuse ;  /* 0x000000011616d824 */ /* 0x100fe200078e0a0e */
[----:B------:R-:W-:Y:S01]  /*e950*/  ISETP.GT.U32.AND P5, PT, R14, R24, PT ;  /* 0x000000180e00720c */ /* 0x000fe20003fa4070 */
[----:B------:R-:W-:Y:S01]  /*e960*/  @!P6 IMAD.IADD R20, R20, 0x1, -R14 ;  /* 0x000000011414e824 */ /* 0x000fe200078e0a0e */
[----:B------:R-:W-:-:S09]  /*e970*/  ISETP.GT.U32.AND P4, PT, R14, R25, PT ;  /* 0x000000190e00720c */ /* 0x000fd20003f84070 */
[--C-:B------:R-:W-:Y:S01]  /*e980*/  @!P1 IMAD.IADD R23, R23, 0x1, -R14.reuse ;  /* 0x0000000117179824 */ /* 0x100fe200078e0a0e */
[C---:B------:R-:W-:Y:S02]  /*e990*/  ISETP.GT.U32.AND P1, PT, R14.reuse, R30, PT ;  /* 0x0000001e0e00720c */ /* 0x040fe40003f24070 */
[----:B------:R-:W-:Y:S01]  /*e9a0*/  ISETP.GT.U32.AND P6, PT, R14, R27, PT ;  /* 0x0000001b0e00720c */ /* 0x000fe20003fc4070 */
[----:B------:R-:W-:Y:S01]  /*e9b0*/  @!P5 IMAD.IADD R24, R24, 0x1, -R14 ;  /* 0x000000011818d824 */ /* 0x000fe200078e0a0e */
[C---:B------:R-:W-:Y:S02]  /*e9c0*/  ISETP.GT.U32.AND P2, PT, R14.reuse, R28, PT ;  /* 0x0000001c0e00720c */ /* 0x040fe40003f44070 */
[----:B------:R-:W-:Y:S01]  /*e9d0*/  ISETP.GT.U32.AND P5, PT, R14, R26, PT ;  /* 0x0000001a0e00720c */ /* 0x000fe20003fa4070 */
[----:B------:R-:W-:-:S06]  /*e9e0*/  UIMAD UR4, UR12, 0x36, URZ ;  /* 0x000000360c0478a4 */ /* 0x000fcc000f8e02ff */
[--C-:B------:R-:W-:Y:S01]  /*e9f0*/  @!P1 IMAD.IADD R30, R30, 0x1, -R14.reuse ;  /* 0x000000011e1e9824 */ /* 0x100fe200078e0a0e */
[C---:B------:R-:W-:Y:S01]  /*ea00*/  ISETP.GT.U32.AND P1, PT, R14.reuse, R31, PT ;  /* 0x0000001f0e00720c */ /* 0x040fe20003f24070 */
[--C-:B------:R-:W-:Y:S02]  /*ea10*/  @!P4 IMAD.IADD R25, R25, 0x1, -R14.reuse ;  /* 0x000000011919c824 */ /* 0x100fe400078e0a0e */
[--C-:B------:R-:W-:Y:S01]  /*ea20*/  @!P6 IMAD.IADD R27, R27, 0x1, -R14.reuse ;  /* 0x000000011b1be824 */ /* 0x100fe200078e0a0e */
[----:B------:R-:W-:Y:S01]  /*ea30*/  ISETP.GT.U32.AND P6, PT, R14, R29, PT ;  /* 0x0000001d0e00720c */ /* 0x000fe20003fc4070 */
[----:B------:R-:W-:Y:S01]  /*ea40*/  USHF.R.S32.HI UR5, URZ, 0x1f, UR4 ;  /* 0x0000001fff057899 */ /* 0x000fe20008011404 */
[--C-:B------:R-:W-:Y:S02]  /*ea50*/  @!P2 IMAD.IADD R28, R28, 0x1, -R14.reuse ;  /* 0x000000011c1ca824 */ /* 0x100fe400078e0a0e */
[----:B------:R-:W-:Y:S01]  /*ea60*/  @!P5 IMAD.IADD R26, R26, 0x1, -R14 ;  /* 0x000000011a1ad824 */ /* 0x000fe200078e0a0e */
[----:B------:R-:W-:-:S04]  /*ea70*/  ISETP.GT.U32.AND P5, PT, R14, R32, PT ;  /* 0x000000200e00720c */ /* 0x000fc80003fa4070 */
[----:B------:R-:W-:Y:S01]  /*ea80*/  @!P1 IMAD.IADD R31, R31, 0x1, -R14 ;  /* 0x000000011f1f9824 */ /* 0x000fe200078e0a0e */
[----:B------:R-:W-:-:S03]  /*ea90*/  ISETP.GT.U32.AND P1, PT, R14, R38, PT ;  /* 0x000000260e00720c */ /* 0x000fc60003f24070 */
[----:B------:R-:W-:-:S05]  /*eaa0*/  @!P6 IMAD.IADD R29, R29, 0x1, -R14 ;  /* 0x000000011d1de824 */ /* 0x000fca00078e0a0e */
[----:B------:R-:W-:-:S05]  /*eab0*/  @!P5 IMAD.IADD R32, R32, 0x1, -R14 ;  /* 0x000000012020d824 */ /* 0x000fca00078e0a0e */
[----:B------:R-:W-:Y:S01]  /*eac0*/  @!P1 IMAD.IADD R38, R38, 0x1, -R14 ;  /* 0x0000000126269824 */ /* 0x000fe200078e0a0e */
[----:B------:R-:W-:-:S13]  /*ead0*/  ISETP.GT.U32.AND P1, PT, R14, R39, PT ;  /* 0x000000270e00720c */ /* 0x000fda0003f24070 */
[----:B------:R-:W-:Y:S01]  /*eae0*/  @!P1 IMAD.IADD R39, R39, 0x1, -R14 ;  /* 0x0000000127279824 */ /* 0x000fe200078e0a0e */
[----:B--2---:R-:W-:Y:S04]  /*eaf0*/  STL [R1+0xbdc], R88 ;  /* 0x000bdc5801007387 */ /* 0x004fe80000100800 */
[----:B------:R1:W-:Y:S02]  /*eb00*/  STL [R1+0x564], R48 ;  /* 0x0005643001007387 */ /* 0x0003e40000100800 */
[----:B-1----:R-:W-:Y:S02]  /*eb10*/  SHF.R.U64 R48, R12, 0x9, RZ ;  /* 0x000000090c307819 */ /* 0x002fe400000012ff */
[----:B------:R1:W-:Y:S02]  /*eb20*/  STL [R1+0x560], R82 ;  /* 0x0005605201007387 */ /* 0x0003e40000100800 */
[----:B------:R-:W-:-:S02]  /*eb30*/  LOP3.LUT P4, RZ, R48, 0x1, RZ, 0xc0, !PT ;  /* 0x0000000130ff7812 */ /* 0x000fc4000788c0ff */
[----:B-1----:R-:W-:-:S04]  /*eb40*/  IADD3 R82, P2, PT, R0, UR4, RZ ;  /* 0x0000000400527c10 */ /* 0x002fc8000ff5e0ff */
[----:B------:R-:W-:-:S07]  /*eb50*/  IADD3.X R83, PT, PT, R2, UR5, RZ, P2, !PT ;  /* 0x0000000502537c10 */ /* 0x000fce00097fe4ff */
[----:B0-----:R-:W-:Y:S01]  /*eb60*/  @P4 IMAD.MOV.U32 R56, RZ, RZ, R82 ;  /* 0x000000ffff384224 */ /* 0x001fe200078e0052 */
[----:B------:R-:W-:Y:S01]  /*eb70*/  IADD3 R48, P6, PT, R3, UR4, RZ ;  /* 0x0000000403307c10 */ /* 0x000fe2000ffde0ff */
[----:B------:R-:W-:Y:S01]  /*eb80*/  @P4 IMAD.MOV.U32 R57, RZ, RZ, R83 ;  /* 0x000000ffff394224 */ /* 0x000fe200078e0053 */
[----:B------:R-:W-:Y:S01]  /*eb90*/  ISETP.GT.U32.AND P2, PT, R14, R33, PT ;  /* 0x000000210e00720c */ /* 0x000fe20003f44070 */
[----:B---3--:R-:W-:Y:S04]  /*eba0*/  STL [R1+0xbe4], R91 ;  /* 0x000be45b01007387 */ /* 0x008fe80000100800 */
[----:B------:R0:W-:Y:S04]  /*ebb0*/  STL [R1+0x56c], R82 ;  /* 0x00056c5201007387 */ /* 0x0001e80000100800 */
[----:B------:R-:W-:Y:S04]  /*ebc0*/  STL [R1+0x568], R83 ;  /* 0x0005685301007387 */ /* 0x000fe80000100800 */
[----:B------:R1:W2:Y:S01]  /*ebd0*/  @P4 LDG.E.U8 R59, desc[UR24][R56.64] ;  /* 0x00000018383b4981 */ /* 0x0002a2000c1e1100 */
[----:B0-----:R-:W-:-:S03]  /*ebe0*/  IADD3.X R82, PT, PT, R4, UR5, RZ, P6, !PT ;  /* 0x0000000504527c10 */ /* 0x001fc6000b7fe4ff */
[----:B------:R0:W-:Y:S01]  /*ebf0*/  STL [R1+0x574], R48 ;  /* 0x0005743001007387 */ /* 0x0001e20000100800 */
[----:B-1----:R-:W-:-:S03]  /*ec00*/  @P4 IMAD.MOV.U32 R56, RZ, RZ, R48 ;  /* 0x000000ffff384224 */ /* 0x002fc600078e0030 */
[----:B------:R1:W-:Y:S01]  /*ec10*/  STL [R1+0x570], R82 ;  /* 0x0005705201007387 */ /* 0x0003e20000100800 */
[----:B0-----:R-:W-:Y:S01]  /*ec20*/  IADD3 R48, P5, PT, R5, UR4, RZ ;  /* 0x0000000405307c10 */ /* 0x001fe2000ffbe0ff */
[----:B------:R-:W-:Y:S01]  /*ec30*/  @P4 IMAD.MOV.U32 R57, RZ, RZ, R82 ;  /* 0x000000ffff394224 */ /* 0x000fe200078e0052 */
[----:B------:R-:W-:Y:S01]  /*ec40*/  ISETP.GT.U32.AND P6, PT, R14, R36, PT ;  /* 0x000000240e00720c */ /* 0x000fe20003fc4070 */
[----:B------:R-:W-:Y:S01]  /*ec50*/  @!P2 IMAD.IADD R33, R33, 0x1, -R14 ;  /* 0x000000012121a824 */ /* 0x000fe200078e0a0e */
[----:B-1----:R-:W-:Y:S02]  /*ec60*/  IADD3.X R82, PT, PT, R6, UR5, RZ, P5, !PT ;  /* 0x0000000506527c10 */ /* 0x002fe4000affe4ff */
[----:B------:R0:W3:Y:S01]  /*ec70*/  @P4 LDG.E.U8 R58, desc[UR24][R56.64] ;  /* 0x00000018383a4981 */ /* 0x0000e2000c1e1100 */
[C---:B------:R-:W-:Y:S02]  /*ec80*/  ISETP.GT.U32.AND P5, PT, R14.reuse, R38, PT ;  /* 0x000000260e00720c */ /* 0x040fe40003fa4070 */
[----:B------:R-:W-:Y:S01]  /*ec90*/  ISETP.GT.U32.AND P2, PT, R14, R35, PT ;  /* 0x000000230e00720c */ /* 0x000fe20003f44070 */
[----:B------:R-:W-:Y:S01]  /*eca0*/  STL [R1+0x57c], R48 ;  /* 0x00057c3001007387 */ /* 0x000fe20000100800 */
[----:B------:R-:W-:-:S04]  /*ecb0*/  @P4 IMAD.MOV.U32 R83, RZ, RZ, R82 ;  /* 0x000000ffff534224 */ /* 0x000fc800078e0052 */
[----:B------:R-:W-:Y:S01]  /*ecc0*/  @!P6 IMAD.IADD R36, R36, 0x1, -R14 ;  /* 0x000000012424e824 */ /* 0x000fe200078e0a0e */
[----:B------:R1:W-:Y:S01]  /*ecd0*/  STL [R1+0x578], R82 ;  /* 0x0005785201007387 */ /* 0x0003e20000100800 */
[----:B0-----:R-:W-:-:S03]  /*ece0*/  PRMT R57, RZ, 0x7610, R57 ;  /* 0x00007610ff397816 */ /* 0x001fc60000000039 */
[--C-:B------:R-:W-:Y:S01]  /*ecf0*/  @!P5 IMAD.IADD R38, R38, 0x1, -R14.reuse ;  /* 0x000000012626d824 */ /* 0x100fe200078e0a0e */
[C---:B------:R-:W-:Y:S01]  /*ed00*/  ISETP.GT.U32.AND P5, PT, R14.reuse, R39, PT ;  /* 0x000000270e00720c */ /* 0x040fe20003fa4070 */
[----:B------:R-:W-:Y:S01]  /*ed10*/  @!P2 IMAD.IADD R35, R35, 0x1, -R14 ;  /* 0x000000012323a824 */ /* 0x000fe200078e0a0e */
[----:B------:R-:W-:Y:S01]  /*ed20*/  ISETP.GT.U32.AND P6, PT, R14, R16, PT ;  /* 0x000000100e00720c */ /* 0x000fe20003fc4070 */
[----:B-1----:R-:W-:Y:S01]  /*ed30*/  @P4 IMAD.MOV.U32 R82, RZ, RZ, R48 ;  /* 0x000000ffff524224 */ /* 0x002fe200078e0030 */
[----:B------:R-:W-:-:S04]  /*ed40*/  IADD3 R48, P2, PT, R7, UR4, RZ ;  /* 0x0000000407307c10 */ /* 0x000fc8000ff5e0ff */
[----:B------:R0:W2:Y:S01]  /*ed50*/  @P4 LDG.E.U8 R57, desc[UR24][R82.64] ;  /* 0x0000001852394981 */ /* 0x0000a2000c1e1100 */
[----:B------:R-:W-:-:S03]  /*ed60*/  IADD3.X R84, PT, PT, R8, UR5, RZ, P2, !PT ;  /* 0x0000000508547c10 */ /* 0x000fc600097fe4ff */
[----:B------:R1:W-:Y:S01]  /*ed70*/  STL [R1+0x584], R48 ;  /* 0x0005843001007387 */ /* 0x0003e20000100800 */
[----:B------:R-:W-:Y:S01]  /*ed80*/  UIMAD UR4, UR12, 0x37, URZ ;  /* 0x000000370c0478a4 */ /* 0x000fe2000f8e02ff */
[----:B------:R-:W-:Y:S02]  /*ed90*/  @!P5 IMAD.IADD R39, R39, 0x1, -R14 ;  /* 0x000000012727d824 */ /* 0x000fe400078e0a0e */
[----:B0-----:R-:W-:Y:S01]  /*eda0*/  @P4 IMAD.MOV.U32 R82, RZ, RZ, R48 ;  /* 0x000000ffff524224 */ /* 0x001fe200078e0030 */
[----:B-1----:R-:W-:Y:S01]  /*edb0*/  SHF.R.U64 R48, R12, 0x8, RZ ;  /* 0x000000080c307819 */ /* 0x002fe200000012ff */
[----:B------:R-:W-:-:S03]  /*edc0*/  USHF.R.S32.HI UR5, URZ, 0x1f, UR4 ;  /* 0x0000001fff057899 */ /* 0x000fc60008011404 */
[----:B------:R-:W-:Y:S01]  /*edd0*/  LOP3.LUT P5, RZ, R48, 0x1, RZ, 0xc0, !PT ;  /* 0x0000000130ff7812 */ /* 0x000fe200078ac0ff */
[----:B------:R0:W-:Y:S01]  /*ede0*/  STL [R1+0x580], R84 ;  /* 0x0005805401007387 */ /* 0x0001e20000100800 */
[----:B------:R-:W-:Y:S02]  /*edf0*/  @P4 IMAD.MOV.U32 R83, RZ, RZ, R84 ;  /* 0x000000ffff534224 */ /* 0x000fe400078e0054 */
[----:B------:R-:W-:Y:S01]  /*ee00*/  @!P6 IMAD.IADD R16, R16, 0x1, -R14 ;  /* 0x000000011010e824 */ /* 0x000fe200078e0a0e */
[----:B------:R-:W-:Y:S01]  /*ee10*/  PRMT R56, RZ, 0x7610, R56 ;  /* 0x00007610ff387816 */ /* 0x000fe20000000038 */
[----:B------:R-:W2:Y:S01]  /*ee20*/  LDL.LU R92, [R1+0x264] ;  /* 0x00026400015c7983 */ /* 0x000ea20000300800 */
[C---:B------:R-:W-:Y:S02]  /*ee30*/  ISETP.GT.U32.AND P1, PT, R14.reuse, R43, PT ;  /* 0x0000002b0e00720c */ /* 0x040fe40003f24070 */
[----:B------:R-:W-:Y:S01]  /*ee40*/  ISETP.GT.U32.AND P2, PT, R14, R40, PT ;  /* 0x000000280e00720c */ /* 0x000fe20003f44070 */
[----:B------:R-:W3:Y:S01]  /*ee50*/  LDL.LU R89, [R1+0x1d0] ;  /* 0x0001d00001597983 */ /* 0x000ee20000300800 */
[----:B0-----:R-:W-:-:S03]  /*ee60*/  IADD3 R84, P6, PT, R0, UR4, RZ ;  /* 0x0000000400547c10 */ /* 0x001fc6000ffde0ff */
[----:B------:R0:W3:Y:S01]  /*ee70*/  @P4 LDG.E.U8 R56, desc[UR24][R82.64] ;  /* 0x0000001852384981 */ /* 0x0000e2000c1e1100 */
[----:B------:R-:W-:-:S03]  /*ee80*/  IADD3.X R86, PT, PT, R2, UR5, RZ, P6, !PT ;  /* 0x0000000502567c10 */ /* 0x000fc6000b7fe4ff */
[----:B------:R-:W3:Y:S01]  /*ee90*/  LDL.LU R91, [R1+0x1c4] ;  /* 0x0001c400015b7983 */ /* 0x000ee20000300800 */
[----:B0-----:R-:W-:Y:S02]  /*eea0*/  @P5 IMAD.MOV.U32 R82, RZ, RZ, R84 ;  /* 0x000000ffff525224 */ /* 0x001fe400078e0054 */
[----:B------:R-:W-:Y:S02]  /*eeb0*/  @!P1 IMAD.IADD R43, R43, 0x1, -R14 ;  /* 0x000000012b2b9824 */ /* 0x000fe400078e0a0e */
[----:B------:R-:W-:Y:S02]  /*eec0*/  @P5 IMAD.MOV.U32 R83, RZ, RZ, R86 ;  /* 0x000000ffff535224 */ /* 0x000fe400078e0056 */
[----:B------:R-:W-:Y:S01]  /*eed0*/  @!P2 IMAD.IADD R40, R40, 0x1, -R14 ;  /* 0x000000012828a824 */ /* 0x000fe200078e0a0e */
[C---:B------:R-:W-:Y:S01]  /*eee0*/  ISETP.GT.U32.AND P4, PT, R14.reuse, R44, PT ;  /* 0x0000002c0e00720c */ /* 0x040fe20003f84070 */
[----:B------:R-:W3:Y:S04]  /*eef0*/  LDL.LU R88, [R1+0x1c0] ;  /* 0x0001c00001587983 */ /* 0x000ee80000300800 */
        /* <DEDUP_REMOVED lines=18> */
[C---:B------:R-:W-:Y:S01]  /*f020*/  ISETP.GT.U32.AND P1, PT, R14.reuse, R45, PT ;  /* 0x0000002d0e00720c */ /* 0x040fe20003f24070 */
[--C-:B------:R-:W-:Y:S01]  /*f030*/  @!P2 IMAD.IADD R43, R43, 0x1, -R14.reuse ;  /* 0x000000012b2ba824 */ /* 0x100fe200078e0a0e */
[----:B------:R-:W-:Y:S01]  /*f040*/  ISETP.GT.U32.AND P2, PT, R14, R42, PT ;  /* 0x0000002a0e00720c */ /* 0x000fe20003f44070 */
[----:B------:R-:W-:Y:S01]  /*f050*/  @!P4 IMAD.IADD R44, R44, 0x1, -R14 ;  /* 0x000000012c2cc824 */ /* 0x000fe200078e0a0e */
[----:B------:R-:W-:-:S09]  /*f060*/  ISETP.GT.U32.AND P4, PT, R14, R15, PT ;  /* 0x0000000f0e00720c */ /* 0x000fd20003f84070 */
[--C-:B------:R-:W-:Y:S01]  /*f070*/  @!P1 IMAD.IADD R45, R45, 0x1, -R14.reuse ;  /* 0x000000012d2d9824 */ /* 0x100fe200078e0a0e */
[----:B------:R-:W-:Y:S01]  /*f080*/  ISETP.GT.U32.AND P1, PT, R14, R41, PT ;  /* 0x000000290e00720c */ /* 0x000fe20003f24070 */
[--C-:B------:R-:W-:Y:S01]  /*f090*/  @!P2 IMAD.IADD R42, R42, 0x1, -R14.reuse ;  /* 0x000000012a2aa824 */ /* 0x100fe200078e0a0e */
[----:B------:R-:W-:Y:S01]  /*f0a0*/  STL [R1+0x58c], R84 ;  /* 0x00058c5401007387 */ /* 0x000fe20000100800 */
[----:B------:R-:W-:-:S03]  /*f0b0*/  @!P4 IMAD.IADD R15, R15, 0x1, -R14 ;  /* 0x000000010f0fc824 */ /* 0x000fc600078e0a0e */
[----:B------:R1:W-:Y:S07]  /*f0c0*/  STL [R1+0x588], R86 ;  /* 0x0005885601007387 */ /* 0x0003ee0000100800 */
[----:B------:R-:W-:Y:S01]  /*f0d0*/  @!P1 IMAD.IADD R41, R41, 0x1, -R14 ;  /* 0x0000000129299824 */ /* 0x000fe200078e0a0e */
[----:B------:R-:W-:Y:S02]  /*f0e0*/  ISETP.GE.AND P1, PT, R13, RZ, PT ;  /* 0x000000ff0d00720c */ /* 0x000fe40003f26270 */
[----:B------:R-:W-:Y:S01]  /*f0f0*/  IADD3 R13, P2, PT, R3, UR4, RZ ;  /* 0x00000004030d7c10 */ /* 0x000fe2000ff5e0ff */
[----:B-1----:R-:W4:Y:S03]  /*f100*/  LDL.LU R86, [R1+0x1dc] ;  /* 0x0001dc0001567983 */ /* 0x002f260000300800 */
[----:B0-----:R-:W-:Y:S01]  /*f110*/  IADD3.X R82, PT, PT, R4, UR5, RZ, P2, !PT ;  /* 0x0000000504527c10 */ /* 0x001fe200097fe4ff */
[----:B------:R-:W4:Y:S04]  /*f120*/  LDL.LU R84, [R1+0x19c] ;  /* 0x00019c0001547983 */ /* 0x000f280000300800 */
[----:B------:R-:W-:Y:S01]  /*f130*/  @P5 IMAD.MOV.U32 R83, RZ, RZ, R82 ;  /* 0x000000ffff535224 */ /* 0x000fe200078e0052 */
[----:B--2---:R-:W-:Y:S01]  /*f140*/  ISETP.GE.AND P4, PT, R92, RZ, PT ;  /* 0x000000ff5c00720c */ /* 0x004fe20003f86270 */
[----:B---3--:R-:W-:Y:S04]  /*f150*/  STL [R1+0xbe8], R93 ;  /* 0x000be85d01007387 */ /* 0x008fe80000100800 */
[----:B------:R-:W2:Y:S04]  /*f160*/  LDL.LU R92, [R1+0x26c] ;  /* 0x00026c00015c7983 */ /* 0x000ea80000300800 */
[----:B------:R-:W-:Y:S04]  /*f170*/  STL [R1+0x414], R13 ;  /* 0x0004140d01007387 */ /* 0x000fe80000100800 */
[----:B------:R0:W-:Y:S02]  /*f180*/  STL [R1+0x410], R82 ;  /* 0x0004105201007387 */ /* 0x0001e40000100800 */
[----:B0-----:R-:W-:-:S05]  /*f190*/  @P5 IMAD.MOV.U32 R82, RZ, RZ, R13 ;  /* 0x000000ffff525224 */ /* 0x001fca00078e000d */
[----:B------:R0:W3:Y:S01]  /*f1a0*/  @P5 LDG.E.U8 R90, desc[UR24][R82.64] ;  /* 0x00000018525a5981 */ /* 0x0000e2000c1e1100 */
[----:B------:R-:W-:Y:S01]  /*f1b0*/  @!P4 IMAD.MOV R46, RZ, RZ, -R46 ;  /* 0x000000ffff2ec224 */ /* 0x000fe200078e0a2e */
[----:B------:R-:W-:Y:S02]  /*f1c0*/  IADD3 R13, P4, PT, R5, UR4, RZ ;  /* 0x00000004050d7c10 */ /* 0x000fe4000ff9e0ff */
[----:B------:R-:W-:Y:S02]  /*f1d0*/  ISETP.GE.AND P2, PT, R89, RZ, PT ;  /* 0x000000ff5900720c */ /* 0x000fe40003f46270 */
[----:B------:R-:W-:Y:S02]  /*f1e0*/  ISETP.GE.AND P6, PT, R88, RZ, PT ;  /* 0x000000ff5800720c */ /* 0x000fe40003fc6270 */
[----:B0-----:R-:W-:-:S05]  /*f1f0*/  IADD3.X R82, PT, PT, R6, UR5, RZ, P4, !PT ;  /* 0x0000000506527c10 */ /* 0x001fca000a7fe4ff */
[----:B------:R-:W-:Y:S01]  /*f200*/  @P5 IMAD.MOV.U32 R83, RZ, RZ, R82 ;  /* 0x000000ffff535224 */ /* 0x000fe200078e0052 */
[----:B---3--:R-:W-:Y:S04]  /*f210*/  STL [R1+0xbec], R90 ;  /* 0x000bec5a01007387 */ /* 0x008fe80000100800 */
[----:B------:R-:W3:Y:S04]  /*f220*/  LDL.LU R89, [R1+0x1b8] ;  /* 0x0001b80001597983 */ /* 0x000ee80000300800 */
[----:B------:R-:W2:Y:S04]  /*f230*/  LDL.LU R88, [R1+0x194] ;  /* 0x0001940001587983 */ /* 0x000ea80000300800 */
[----:B------:R-:W-:Y:S04]  /*f240*/  STL [R1+0x540], R13 ;  /* 0x0005400d01007387 */ /* 0x000fe80000100800 */
[----:B------:R0:W-:Y:S02]  /*f250*/  STL [R1+0x53c], R82 ;  /* 0x00053c5201007387 */ /* 0x0001e40000100800 */
[----:B0-----:R-:W-:-:S05]  /*f260*/  @P5 IMAD.MOV.U32 R82, RZ, RZ, R13 ;  /* 0x000000ffff525224 */ /* 0x001fca00078e000d */
[----:B------:R0:W2:Y:S01]  /*f270*/  @P5 LDG.E.U8 R87, desc[UR24][R82.64] ;  /* 0x0000001852575981 */ /* 0x0000a2000c1e1100 */
[----:B------:R-:W-:Y:S01]  /*f280*/  @!P2 IMAD.MOV R19, RZ, RZ, -R19 ;  /* 0x000000ffff13a224 */ /* 0x000fe200078e0a13 */
[----:B------:R-:W-:Y:S02]  /*f290*/  IADD3 R13, P2, PT, R7, UR4, RZ ;  /* 0x00000004070d7c10 */ /* 0x000fe4000ff5e0ff */
[----:B----4-:R-:W-:Y:S02]  /*f2a0*/  ISETP.GE.AND P4, PT, R86, RZ, PT ;  /* 0x000000ff5600720c */ /* 0x010fe40003f86270 */
[----:B0-----:R-:W-:-:S05]  /*f2b0*/  IADD3.X R82, PT, PT, R8, UR5, RZ, P2, !PT ;  /* 0x0000000508527c10 */ /* 0x001fca00097fe4ff */
[----:B------:R-:W-:Y:S02]  /*f2c0*/  @P5 IMAD.MOV.U32 R83, RZ, RZ, R82 ;  /* 0x000000ffff535224 */ /* 0x000fe400078e0052 */
[----:B------:R-:W-:Y:S01]  /*f2d0*/  @!P1 IMAD.MOV R47, RZ, RZ, -R47 ;  /* 0x000000ffff2f9224 */ /* 0x000fe200078e0a2f */
[----:B------:R-:W-:-:S13]  /*f2e0*/  ISETP.GE.AND P1, PT, R91, RZ, PT ;  /* 0x000000ff5b00720c */ /* 0x000fda0003f26270 */
[----:B------:R-:W-:Y:S01]  /*f2f0*/  @!P1 IMAD.MOV R18, RZ, RZ, -R18 ;  /* 0x000000ffff129224 */ /* 0x000fe200078e0a12 */
[----:B------:R-:W-:Y:S01]  /*f300*/  ISETP.GE.AND P1, PT, R84, RZ, PT ;  /* 0x000000ff5400720c */ /* 0x000fe20003f26270 */
[----:B--2---:R-:W-:Y:S04]  /*f310*/  STL [R1+0xbf0], R87 ;  /* 0x000bf05701007387 */ /* 0x004fe80000100800 */
[----:B------:R-:W2:Y:S04]  /*f320*/  LDL.LU R86, [R1+0x1ac] ;  /* 0x0001ac0001567983 */ /* 0x000ea80000300800 */
[----:B------:R-:W-:Y:S04]  /*f330*/  STL [R1+0x548], R13 ;  /* 0x0005480d01007387 */ /* 0x000fe80000100800 */
[----:B------:R0:W-:Y:S04]  /*f340*/  STL [R1+0x544], R82 ;  /* 0x0005445201007387 */ /* 0x0001e80000100800 */
[----:B------:R-:W4:Y:S01]  /*f350*/  LDL.LU R84, [R1+0x1b4] ;  /* 0x0001b40001547983 */ /* 0x000f220000300800 */
[----:B0-----:R-:W-:-:S05]  /*f360*/  @P5 IMAD.MOV.U32 R82, RZ, RZ, R13 ;  /* 0x000000ffff525224 */ /* 0x001fca00078e000d */
[----:B------:R-:W4:Y:S01]  /*f370*/  @P5 LDG.E.U8 R85, desc[UR24][R82.64] ;  /* 0x0000001852555981 */ /* 0x000f22000c1e1100 */
[----:B------:R-:W-:Y:S01]  /*f380*/  UIMAD UR4, UR12, 0x3e, URZ ;  /* 0x0000003e0c0478a4 */ /* 0x000fe2000f8e02ff */
[----:B------:R-:W-:Y:S02]  /*f390*/  ISETP.GE.AND P2, PT, R92, RZ, PT ;  /* 0x000000ff5c00720c */ /* 0x000fe40003f46270 */
[----:B------:R-:W-:Y:S01]  /*f3a0*/  SHF.R.U64 R12, R12, 0x1, RZ ;  /* 0x000000010c0c7819 */ /* 0x000fe200000012ff */
[----:B------:R-:W4:Y:S01]  /*f3b0*/  LDL.LU R92, [R1+0x180] ;  /* 0x00018000015c7983 */ /* 0x000f220000300800 */
[----:B------:R-:W-:Y:S01]  /*f3c0*/  @!P4 IMAD.MOV R21, RZ, RZ, -R21 ;  /* 0x000000ffff15c224 */ /* 0x000fe200078e0a15 */
[----:B------:R-:W-:Y:S01]  /*f3d0*/  USHF.R.S32.HI UR5, URZ, 0x1f, UR4 ;  /* 0x0000001fff057899 */ /* 0x000fe20008011404 */
[----:B------:R-:W-:Y:S01]  /*f3e0*/  @!P6 IMAD.MOV R22, RZ, RZ, -R22 ;  /* 0x000000ffff16e224 */ /* 0x000fe200078e0a16 */
[----:B------:R-:W-:Y:S02]  /*f3f0*/  LOP3.LUT P4, RZ, R12, 0x1, RZ, 0xc0, !PT ;  /* 0x000000010cff7812 */ /* 0x000fe4000788c0ff */
[----:B------:R-:W-:-:S02]  /*f400*/  IADD3 R12, P6, PT, R0, UR4, RZ ;  /* 0x00000004000c7c10 */ /* 0x000fc4000ffde0ff */
[----:B---3--:R-:W-:Y:S02]  /*f410*/  ISETP.GE.AND P5, PT, R89, RZ, PT ;  /* 0x000000ff5900720c */ /* 0x008fe40003fa6270 */
[----:B------:R-:W-:Y:S02]  /*f420*/  IADD3.X R13, PT, PT, R2, UR5, RZ, P6, !PT ;  /* 0x00000005020d7c10 */ /* 0x000fe4000b7fe4ff */
[----:B------:R-:W-:Y:S01]  /*f430*/  PRMT R48, RZ, 0x7610, R48 ;  /* 0x00007610ff307816 */ /* 0x000fe20000000030 */
[----:B------:R-:W-:Y:S01]  /*f440*/  @!P1 IMAD.MOV R20, RZ, RZ, -R20 ;  /* 0x000000ffff149224 */ /* 0x000fe200078e0a14 */
[----:B------:R-:W-:-:S04]  /*f450*/  ISETP.GE.AND P1, PT, R88, RZ, PT ;  /* 0x000000ff5800720c */ /* 0x000fc80003f26270 */
[----:B------:R0:W3:Y:S01]  /*f460*/  @P4 LDG.E.U8 R48, desc[UR24][R12.64] ;  /* 0x000000180c304981 */ /* 0x0000e2000c1e1100 */
[----:B------:R-:W-:Y:S02]  /*f470*/  @!P2 IMAD.MOV R25, RZ, RZ, -R25 ;  /* 0x000000ffff19a224 */ /* 0x000fe400078e0a19 */
[----:B------:R-:W-:Y:S01]  /*f480*/  @!P5 IMAD.MOV R24, RZ, RZ, -R24 ;  /* 0x000000ffff18d224 */ /* 0x000fe200078e0a18 */
[----:B--2---:R-:W-:Y:S01]  /*f490*/  ISETP.GE.AND P2, PT, R86, RZ, PT ;  /* 0x000000ff5600720c */ /* 0x004fe20003f46270 */
[----:B----4-:R-:W-:Y:S04]  /*f4a0*/  STL [R1+0xbf4], R85 ;  /* 0x000bf45501007387 */ /* 0x010fe80000100800 */
[----:B------:R-:W2:Y:S04]  /*f4b0*/  LDL.LU R89, [R1+0x198] ;  /* 0x0001980001597983 */ /* 0x000ea80000300800 */
[----:B------:R-:W4:Y:S04]  /*f4c0*/  LDL.LU R90, [R1+0x1a8] ;  /* 0x0001a800015a7983 */ /* 0x000f280000300800 */
[----:B------:R-:W2:Y:S04]  /*f4d0*/  LDL.LU R93, [R1+0x268] ;  /* 0x00026800015d7983 */ /* 0x000ea80000300800 */
[----:B------:R0:W-:Y:S04]  /*f4e0*/  STL [R1+0x41c], R12 ;  /* 0x00041c0c01007387 */ /* 0x0001e80000100800 */
[----:B------:R1:W-:Y:S04]  /*f4f0*/  STL [R1+0x418], R13 ;  /* 0x0004180d01007387 */ /* 0x0003e80000100800 */
[----:B------:R-:W3:Y:S04]  /*f500*/  LDL.LU R91, [R1+0x188] ;  /* 0x00018800015b7983 */ /* 0x000ee80000300800 */
[----:B------:R-:W3:Y:S01]  /*f510*/  LDL.LU R88, [R1+0x184] ;  /* 0x0001840001587983 */ /* 0x000ee20000300800 */
[----:B0-----:R-:W-:-:S03]  /*f520*/  IADD3 R12, P6, PT, R3, UR4, RZ ;  /* 0x00000004030c7c10 */ /* 0x001fc6000ffde0ff */
[----:B------:R-:W3:Y:S01]  /*f530*/  LDL.LU R86, [R1+0x164] ;  /* 0x0001640001567983 */ /* 0x000ee20000300800 */
[----:B-1----:R-:W-:Y:S02]  /*f540*/  IADD3.X R13, PT, PT, R4, UR5, RZ, P6, !PT ;  /* 0x00000005040d7c10 */ /* 0x002fe4000b7fe4ff */
[----:B------:R-:W-:Y:S01]  /*f550*/  ISETP.GE.AND P5, PT, R84, RZ, PT ;  /* 0x000000ff5400720c */ /* 0x000fe20003fa6270 */
[----:B------:R-:W-:Y:S04]  /*f560*/  STL [R1+0x424], R12 ;  /* 0x0004240c01007387 */ /* 0x000fe80000100800 */
[----:B------:R0:W-:Y:S04]  /*f570*/  STL [R1+0x420], R13 ;  /* 0x0004200d01007387 */ /* 0x0001e80000100800 */
[----:B------:R-:W3:Y:S01]  /*f580*/  LDL.LU R84, [R1+0x178] ;  /* 0x0001780001547983 */ /* 0x000ee20000300800 */
[----:B------:R-:W-:Y:S01]  /*f590*/  @!P1 IMAD.MOV R23, RZ, RZ, -R23 ;  /* 0x000000ffff179224 */ /* 0x000fe200078e0a17 */
[----:B------:R-:W-:-:S02]  /*f5a0*/  ISETP.GE.AND P1, PT, R92, RZ, PT ;  /* 0x000000ff5c00720c */ /* 0x000fc40003f26270 */
[----:B------:R-:W-:Y:S01]  /*f5b0*/  @!P5 IMAD.MOV R27, RZ, RZ, -R27 ;  /* 0x000000ffff1bd224 */ /* 0x000fe200078e0a1b */
[----:B------:R-:W-:Y:S01]  /*f5c0*/  PRMT R14, RZ, 0x7610, R14 ;  /* 0x00007610ff0e7816 */ /* 0x000fe2000000000e */
[----:B------:R-:W-:Y:S01]  /*f5d0*/  @!P2 IMAD.MOV R28, RZ, RZ, -R28 ;  /* 0x000000ffff1ca224 */ /* 0x000fe200078e0a1c */
[----:B------:R-:W-:Y:S01]  /*f5e0*/  IADD3 R82, P6, PT, R5, UR4, RZ ;  /* 0x0000000405527c10 */ /* 0x000fe2000ffde0ff */
[----:B------:R-:W3:Y:S03]  /*f5f0*/  LDL.LU R92, [R1+0x174] ;  /* 0x00017400015c7983 */ /* 0x000ee60000300800 */
[----:B------:R-:W-:Y:S01]  /*f600*/  IADD3.X R83, PT, PT, R6, UR5, RZ, P6, !PT ;  /* 0x0000000506537c10 */ /* 0x000fe2000b7fe4ff */
[----:B------:R0:W3:Y:S03]  /*f610*/  @P4 LDG.E.U8 R14, desc[UR24][R12.64] ;  /* 0x000000180c0e4981 */ /* 0x0000e6000c1e1100 */
[----:B------:R-:W-:Y:S01]  /*f620*/  @!P1 IMAD.MOV R26, RZ, RZ, -R26 ;  /* 0x000000ffff1a9224 */ /* 0x000fe200078e0a1a */
[----:B0-----:R-:W-:-:S02]  /*f630*/  PRMT R13, RZ, 0x7610, R13 ;  /* 0x00007610ff0d7816 */ /* 0x001fc4000000000d */
[----:B------:R-:W-:-:S04]  /*f640*/  PRMT R12, RZ, 0x7610, R12 ;  /* 0x00007610ff0c7816 */ /* 0x000fc8000000000c */
[----:B------:R0:W3:Y:S01]  /*f650*/  @P4 LDG.E.U8 R13, desc[UR24][R82.64] ;  /* 0x00000018520d4981 */ /* 0x0000e2000c1e1100 */
[----:B----4-:R-:W-:Y:S02]  /*f660*/  ISETP.GE.AND P5, PT, R90, RZ, PT ;  /* 0x000000ff5a00720c */ /* 0x010fe40003fa6270 */
[----:B--2---:R-:W-:Y:S02]  /*f670*/  ISETP.GE.AND P1, PT, R93, RZ, PT ;  /* 0x000000ff5d00720c */ /* 0x004fe40003f26270 */
[----:B------:R-:W-:Y:S02]  /*f680*/  ISETP.GE.AND P2, PT, R89, RZ, PT ;  /* 0x000000ff5900720c */ /* 0x000fe40003f46270 */
[----:B------:R-:W2:Y:S04]  /*f690*/  LDL.LU R89, [R1+0x150] ;  /* 0x0001500001597983 */ /* 0x000ea80000300800 */
[----:B------:R0:W-:Y:S03]  /*f6a0*/  STL [R1+0x42c], R82 ;  /* 0x00042c5201007387 */ /* 0x0001e60000100800 */
[----:B------:R-:W-:Y:S01]  /*f6b0*/  @!P5 IMAD.MOV R29, RZ, RZ, -R29 ;  /* 0x000000ffff1dd224 */ /* 0x000fe200078e0a1d */
[----:B---3--:R-:W-:-:S02]  /*f6c0*/  ISETP.GE.AND P6, PT, R88, RZ, PT ;  /* 0x000000ff5800720c */ /* 0x008fc40003fc6270 */
[----:B0-----:R-:W-:Y:S01]  /*f6d0*/  IADD3 R82, P5, PT, R7, UR4, RZ ;  /* 0x0000000407527c10 */ /* 0x001fe2000ffbe0ff */
[----:B------:R-:W-:Y:S01]  /*f6e0*/  UIMAD UR4, UR12, 0x3f, URZ ;  /* 0x0000003f0c0478a4 */ /* 0x000fe2000f8e02ff */
[----:B------:R0:W-:Y:S01]  /*f6f0*/  STL [R1+0x428], R83 ;  /* 0x0004285301007387 */ /* 0x0001e20000100800 */
[----:B------:R-:W-:-:S03]  /*f700*/  @!P1 IMAD.MOV R33, RZ, RZ, -R33 ;  /* 0x000000ffff219224 */ /* 0x000fc600078e0a21 */
[----:B------:R-:W-:Y:S01]  /*f710*/  STL [R1+0x434], R82 ;  /* 0x0004345201007387 */ /* 0x000fe20000100800 */
[----:B0-----:R-:W-:Y:S01]  /*f720*/  IADD3.X R83, PT, PT, R8, UR5, RZ, P5, !PT ;  /* 0x0000000508537c10 */ /* 0x001fe2000affe4ff */
[----:B------:R-:W-:Y:S01]  /*f730*/  USHF.R.S32.HI UR5, URZ, 0x1f, UR4 ;  /* 0x0000001fff057899 */ /* 0x000fe20008011404 */
[----:B------:R-:W-:Y:S02]  /*f740*/  ISETP.GE.AND P1, PT, R84, RZ, PT ;  /* 0x000000ff5400720c */ /* 0x000fe40003f26270 */
[----:B------:R-:W-:Y:S01]  /*f750*/  @!P6 IMAD.MOV R31, RZ, RZ, -R31 ;  /* 0x000000ffff1fe224 */ /* 0x000fe200078e0a1f */
[----:B------:R-:W-:Y:S01]  /*f760*/  IADD3 R84, P6, PT, R0, UR4, RZ ;  /* 0x0000000400547c10 */ /* 0x000fe2000ffde0ff */
[----:B------:R0:W-:Y:S04]  /*f770*/  STL [R1+0x430], R83 ;  /* 0x0004305301007387 */ /* 0x0001e80000100800 */
[----:B------:R0:W3:Y:S01]  /*f780*/  @P4 LDG.E.U8 R12, desc[UR24][R82.64] ;  /* 0x00000018520c4981 */ /* 0x0000e2000c1e1100 */
[----:B------:R-:W-:-:S02]  /*f790*/  IADD3.X R85, PT, PT, R2, UR5, RZ, P6, !PT ;  /* 0x0000000502557c10 */ /* 0x000fc4000b7fe4ff */
[----:B0-----:R-:W-:-:S06]  /*f7a0*/  PRMT R83, RZ, 0x7610, R83 ;  /* 0x00007610ff537816 */ /* 0x001fcc0000000053 */
[----:B------:R-:W4:Y:S01]  /*f7b0*/  @!P0 LDG.E.U8 R83, desc[UR24][R84.64] ;  /* 0x0000001854538981 */ /* 0x000f22000c1e1100 */
[----:B------:R-:W-:-:S03]  /*f7c0*/  ISETP.GE.AND P5, PT, R86, RZ, PT ;  /* 0x000000ff5600720c */ /* 0x000fc60003fa6270 */
[----:B------:R0:W-:Y:S04]  /*f7d0*/  STL [R1+0xbf8], R0 ;  /* 0x000bf80001007387 */ /* 0x0001e80000100800 */
[----:B------:R1:W-:Y:S04]  /*f7e0*/  STL [R1+0xbfc], R2 ;  /* 0x000bfc0201007387 */ /* 0x0003e80000100800 */
[----:B------:R-:W-:Y:S01]  /*f7f0*/  STL [R1+0x43c], R84 ;  /* 0x00043c5401007387 */ /* 0x000fe20000100800 */
[----:B0-----:R-:W-:Y:S01]  /*f800*/  IADD3 R0, P6, PT, R3, UR4, RZ ;  /* 0x0000000403007c10 */ /* 0x001fe2000ffde0ff */
[----:B------:R-:W-:-:S02]  /*f810*/  @!P5 IMAD.MOV R36, RZ, RZ, -R36 ;  /* 0x000000ffff24d224 */ /* 0x000fc400078e0a24 */
[----:B------:R-:W-:Y:S01]  /*f820*/  STL [R1+0x438], R85 ;  /* 0x0004385501007387 */ /* 0x000fe20000100800 */
[----:B------:R-:W-:Y:S02]  /*f830*/  ISETP.GE.AND P5, PT, R17, RZ, PT ;  /* 0x000000ff1100720c */ /* 0x000fe40003fa6270 */
[----:B-1----:R-:W-:Y:S02]  /*f840*/  IADD3.X R2, PT, PT, R4, UR5, RZ, P6, !PT ;  /* 0x0000000504027c10 */ /* 0x002fe4000b7fe4ff */
[----:B------:R-:W-:Y:S01]  /*f850*/  PRMT R82, RZ, 0x7610, R82 ;  /* 0x00007610ff527816 */ /* 0x000fe20000000052 */
[----:B----4-:R-:W-:Y:S04]  /*f860*/  STL [R1+0xc00], R83 ;  /* 0x000c005301007387 */ /* 0x010fe80000100800 */
[----:B------:R-:W4:Y:S04]  /*f870*/  LDL.LU R17, [R1+0xc3c] ;  /* 0x000c3c0001117983 */ /* 0x000f280000300800 */
[----:B------:R0:W-:Y:S04]  /*f880*/  STL [R1+0xc04], R3 ;  /* 0x000c040301007387 */ /* 0x0001e80000100800 */
[----:B------:R-:W-:Y:S04]  /*f890*/  STL [R1+0xc08], R4 ;  /* 0x000c080401007387 */ /* 0x000fe80000100800 */
[----:B------:R-:W-:Y:S01]  /*f8a0*/  STL [R1+0x444], R0 ;  /* 0x0004440001007387 */ /* 0x000fe20000100800 */
[----:B0-----:R-:W-:-:S03]  /*f8b0*/  @!P0 IMAD.MOV.U32 R3, RZ, RZ, R2 ;  /* 0x000000ffff038224 */ /* 0x001fc600078e0002 */
[----:B------:R0:W-:Y:S02]  /*f8c0*/  STL [R1+0x440], R2 ;  /* 0x0004400201007387 */ /* 0x0001e40000100800 */
[----:B0-----:R-:W-:-:S05]  /*f8d0*/  @!P0 IMAD.MOV.U32 R2, RZ, RZ, R0 ;  /* 0x000000ffff028224 */ /* 0x001fca00078e0000 */
[----:B------:R0:W3:Y:S01]  /*f8e0*/  @!P0 LDG.E.U8 R82, desc[UR24][R2.64] ;  /* 0x0000001802528981 */ /* 0x0000e2000c1e1100 */
[----:B------:R-:W-:Y:S01]  /*f8f0*/  IADD3 R0, P6, PT, R5, UR4, RZ ;  /* 0x0000000405007c10 */ /* 0x000fe2000ffde0ff */
[----:B------:R-:W-:Y:S01]  /*f900*/  @!P1 IMAD.MOV R35, RZ, RZ, -R35 ;  /* 0x000000ffff239224 */ /* 0x000fe200078e0a23 */
[----:B------:R-:W-:Y:S02]  /*f910*/  ISETP.GE.AND P1, PT, R50, RZ, PT ;  /* 0x000000ff3200720c */ /* 0x000fe40003f26270 */
[----:B------:R-:W-:Y:S02]  /*f920*/  PRMT R50, RZ, 0x7610, R50 ;  /* 0x00007610ff327816 */ /* 0x000fe40000000032 */
[----:B0-----:R-:W-:-:S05]  /*f930*/  IADD3.X R2, PT, PT, R6, UR5, RZ, P6, !PT ;  /* 0x0000000506027c10 */ /* 0x001fca000b7fe4ff */
[----:B------:R-:W-:Y:S01]  /*f940*/  @!P0 IMAD.MOV.U32 R3, RZ, RZ, R2 ;  /* 0x000000ffff038224 */ /* 0x000fe200078e0002 */
[----:B--2---:R-:W-:Y:S01]  /*f950*/  ISETP.GE.AND P4, PT, R89, RZ, PT ;  /* 0x000000ff5900720c */ /* 0x004fe20003f86270 */
[----:B------:R-:W-:Y:S01]  /*f960*/  @!P2 IMAD.MOV R30, RZ, RZ, -R30 ;  /* 0x000000ffff1ea224 */ /* 0x000fe200078e0a1e */
[----:B------:R-:W-:-:S11]  /*f970*/  ISETP.GE.AND P2, PT, R91, RZ, PT ;  /* 0x000000ff5b00720c */ /* 0x000fd60003f46270 */
[----:B------:R-:W-:Y:S01]  /*f980*/  @!P4 IMAD.MOV R38, RZ, RZ, -R38 ;  /* 0x000000ffff26c224 */ /* 0x000fe200078e0a26 */
[----:B------:R-:W-:Y:S01]  /*f990*/  ISETP.GE.AND P4, PT, R53, RZ, PT ;  /* 0x000000ff3500720c */ /* 0x000fe20003f86270 */
[----:B------:R-:W-:Y:S01]  /*f9a0*/  @!P2 IMAD.MOV R32, RZ, RZ, -R32 ;  /* 0x000000ffff20a224 */ /* 0x000fe200078e0a20 */
[----:B------:R-:W-:Y:S02]  /*f9b0*/  ISETP.GE.AND P2, PT, R92, RZ, PT ;  /* 0x000000ff5c00720c */ /* 0x000fe40003f46270 */
[----:B------:R-:W-:-:S09]  /*f9c0*/  ISETP.GE.AND P6, PT, R52, RZ, PT ;  /* 0x000000ff3400720c */ /* 0x000fd20003fc6270 */
[----:B------:R-:W-:Y:S02]  /*f9d0*/  @!P4 IMAD.MOV R39, RZ, RZ, -R39 ;  /* 0x000000ffff27c224 */ /* 0x000fe400078e0a27 */
[----:B------:R-:W-:Y:S01]  /*f9e0*/  @!P2 IMAD.MOV R34, RZ, RZ, -R34 ;  /* 0x000000ffff22a224 */ /* 0x000fe200078e0a22 */
[----:B------:R-:W-:Y:S02]  /*f9f0*/  ISETP.GE.AND P2, PT, R49, RZ, PT ;  /* 0x000000ff3100720c */ /* 0x000fe40003f46270 */
[----:B------:R-:W-:Y:S01]  /*fa00*/  PRMT R49, RZ, 0x7610, R49 ;  /* 0x00007610ff317816 */ /* 0x000fe20000000031 */
[----:B---3--:R-:W-:Y:S04]  /*fa10*/  STL [R1+0xc0c], R82 ;  /* 0x000c0c5201007387 */ /* 0x008fe80000100800 */
[----:B------:R-:W-:Y:S04]  /*fa20*/  STL [R1+0xc10], R5 ;  /* 0x000c100501007387 */ /* 0x000fe80000100800 */
[----:B------:R-:W-:Y:S04]  /*fa30*/  STL [R1+0xc14], R6 ;  /* 0x000c140601007387 */ /* 0x000fe80000100800 */
[----:B------:R-:W-:Y:S04]  /*fa40*/  STL [R1+0x44c], R0 ;  /* 0x00044c0001007387 */ /* 0x000fe80000100800 */
[----:B------:R0:W-:Y:S02]  /*fa50*/  STL [R1+0x448], R2 ;  /* 0x0004480201007387 */ /* 0x0001e40000100800 */
[----:B0-----:R-:W-:-:S05]  /*fa60*/  @!P0 IMAD.MOV.U32 R2, RZ, RZ, R0 ;  /* 0x000000ffff028224 */ /* 0x001fca00078e0000 */
[----:B------:R0:W2:Y:S01]  /*fa70*/  @!P0 LDG.E.U8 R50, desc[UR24][R2.64] ;  /* 0x0000001802328981 */ /* 0x0000a2000c1e1100 */
[----:B------:R-:W-:-:S03]  /*fa80*/  IADD3 R0, P4, PT, R7, UR4, RZ ;  /* 0x0000000407007c10 */ /* 0x000fc6000ff9e0ff */
[----:B------:R-:W-:Y:S01]  /*fa90*/  STS.U8 [R9+UR9+0xb00], R75 ;  /* 0x000b004b09007988 */ /* 0x000fe20008000009 */
[----:B------:R-:W-:Y:S01]  /*faa0*/  @!P5 IMAD.MOV R37, RZ, RZ, -R37 ;  /* 0x000000ffff25d224 */ /* 0x000fe200078e0a25 */
[----:B------:R-:W1:Y:S01]  /*fab0*/  LDCU UR4, c[0x0][0x3b0] ;  /* 0x00007600ff0477ac */ /* 0x000e620008000800 */
[----:B0-----:R-:W-:Y:S01]  /*fac0*/  IADD3.X R2, PT, PT, R8, UR5, RZ, P4, !PT ;  /* 0x0000000508027c10 */ /* 0x001fe2000a7fe4ff */
[----:B------:R-:W-:Y:S01]  /*fad0*/  @!P0 IMAD.MOV.U32 R52, RZ, RZ, R0 ;  /* 0x000000ffff348224 */ /* 0x000fe200078e0000 */
[----:B------:R-:W-:Y:S01]  /*fae0*/  STS.U8 [R9+UR9+0x2b00], R74 ;  /* 0x002b004a09007988 */ /* 0x000fe20008000009 */
[----:B------:R-:W-:Y:S01]  /*faf0*/  ISETP.GE.AND P5, PT, R55, RZ, PT ;  /* 0x000000ff3700720c */ /* 0x000fe20003fa6270 */
[----:B------:R-:W-:Y:S01]  /*fb00*/  @!P1 IMAD.MOV R16, RZ, RZ, -R16 ;  /* 0x000000ffff109224 */ /* 0x000fe200078e0a10 */
[----:B------:R-:W0:Y:S01]  /*fb10*/  LDCU UR5, c[0x0][0x3b0] ;  /* 0x00007600ff0577ac */ /* 0x000e220008000800 */
[----:B------:R-:W-:-:S05]  /*fb20*/  @!P0 IMAD.MOV.U32 R53, RZ, RZ, R2 ;  /* 0x000000ffff358224 */ /* 0x000fca00078e0002 */
[----:B------:R3:W2:Y:S04]  /*fb30*/  @!P0 LDG.E.U8 R49, desc[UR24][R52.64] ;  /* 0x0000001834318981 */ /* 0x0006a8000c1e1100 */
        /* <DEDUP_REMOVED lines=14> */
[----:B------:R-:W-:-:S03]  /*fc20*/  @!P2 IMAD.MOV R40, RZ, RZ, -R40 ;  /* 0x000000ffff28a224 */ /* 0x000fc600078e0a28 */
[----:B------:R-:W-:Y:S01]  /*fc30*/  STS.U8 [R9+UR9+0x1b00], R59 ;  /* 0x001b003b09007988 */ /* 0x000fe20008000009 */
[----:B------:R-:W-:-:S03]  /*fc40*/  @!P5 IMAD.MOV R45, RZ, RZ, -R45 ;  /* 0x000000ffff2dd224 */ /* 0x000fc600078e0a2d */
[----:B------:R-:W-:Y:S01]  /*fc50*/  STS.U8 [R9+UR9+0x3b00], R58 ;  /* 0x003b003a09007988 */ /* 0x000fe20008000009 */
[----:B------:R-:W-:-:S03]  /*fc60*/  ISETP.GE.AND P1, PT, R51, RZ, PT ;  /* 0x000000ff3300720c */ /* 0x000fc60003f26270 */
[----:B------:R-:W-:Y:S01]  /*fc70*/  STS.U8 [R9+UR9+0x5b00], R57 ;  /* 0x005b003909007988 */ /* 0x000fe20008000009 */
[----:B------:R-:W-:Y:S02]  /*fc80*/  ISETP.GE.AND P2, PT, R54, RZ, PT ;  /* 0x000000ff3600720c */ /* 0x000fe40003f46270 */
[----:B------:R-:W-:Y:S01]  /*fc90*/  ISETP.GE.AND P4, PT, R11, RZ, PT ;  /* 0x000000ff0b00720c */ /* 0x000fe20003f86270 */
[----:B------:R-:W-:Y:S01]  /*fca0*/  STS.U8 [R9+UR9+0x7b00], R56 ;  /* 0x007b003809007988 */ /* 0x000fe20008000009 */
[----:B------:R-:W-:-:S03]  /*fcb0*/  ISETP.GE.AND P5, PT, R10, RZ, PT ;  /* 0x000000ff0a00720c */ /* 0x000fc60003fa6270 */
[----:B------:R-:W-:Y:S04]  /*fcc0*/  STS.U8 [R9+UR9+0x1f00], R48 ;  /* 0x001f003009007988 */ /* 0x000fe80008000009 */
[----:B------:R1:W-:Y:S04]  /*fcd0*/  STS.U8 [R9+UR9+0x3f00], R14 ;  /* 0x003f000e09007988 */ /* 0x0003e80008000009 */
[----:B------:R-:W-:Y:S04]  /*fce0*/  STS.U8 [R9+UR9+0x5f00], R13 ;  /* 0x005f000d09007988 */ /* 0x000fe80008000009 */
[----:B------:R-:W-:Y:S01]  /*fcf0*/  STS.U8 [R9+UR9+0x7f00], R12 ;  /* 0x007f000c09007988 */ /* 0x000fe20008000009 */
[----:B----4-:R-:W-:-:S02]  /*fd00*/  ISETP.NE.AND P0, PT, R17, RZ, PT ;  /* 0x000000ff1100720c */ /* 0x010fc40003f05270 */
[----:B------:R-:W-:Y:S01]  /*fd10*/  LOP3.LUT R17, RZ, R17, RZ, 0x33, !PT ;  /* 0x00000011ff117212 */ /* 0x000fe200078e33ff */
[----:B------:R-:W-:Y:S02]  /*fd20*/  @!P1 IMAD.MOV R44, RZ, RZ, -R44 ;  /* 0x000000ffff2c9224 */ /* 0x000fe400078e0a2c */
[----:B------:R-:W-:Y:S01]  /*fd30*/  @!P2 IMAD.MOV R43, RZ, RZ, -R43 ;  /* 0x000000ffff2ba224 */ /* 0x000fe200078e0a2b */
[C---:B------:R-:W-:Y:S01]  /*fd40*/  SEL R55, R17.reuse, R47, !P0 ;  /* 0x0000002f11377207 */ /* 0x040fe20004000000 */
[----:B------:R-:W-:Y:S02]  /*fd50*/  @!P6 IMAD.MOV R41, RZ, RZ, -R41 ;  /* 0x000000ffff29e224 */ /* 0x000fe400078e0a29 */
[----:B------:R-:W-:Y:S02]  /*fd60*/  @!P5 IMAD.MOV R15, RZ, RZ, -R15 ;  /* 0x000000ffff0fd224 */ /* 0x000fe400078e0a0f */
[----:B------:R-:W-:Y:S01]  /*fd70*/  @!P4 IMAD.MOV R42, RZ, RZ, -R42 ;  /* 0x000000ffff2ac224 */ /* 0x000fe200078e0a2a */
[----:B------:R-:W-:-:S02]  /*fd80*/  SEL R54, R17, R46, !P0 ;  /* 0x0000002e11367207 */ /* 0x000fc40004000000 */
[C---:B---3--:R-:W-:Y:S02]  /*fd90*/  SEL R53, R17.reuse, R19, !P0 ;  /* 0x0000001311357207 */ /* 0x048fe40004000000 */
[C---:B------:R-:W-:Y:S02]  /*fda0*/  SEL R52, R17.reuse, R18, !P0 ;  /* 0x0000001211347207 */ /* 0x040fe40004000000 */
[C---:B------:R-:W-:Y:S02]  /*fdb0*/  SEL R18, R17.reuse, R22, !P0 ;  /* 0x0000001611127207 */ /* 0x040fe40004000000 */
[C---:B------:R-:W-:Y:S02]  /*fdc0*/  SEL R19, R17.reuse, R21, !P0 ;  /* 0x0000001511137207 */ /* 0x040fe40004000000 */
[C---:B------:R-:W-:Y:S02]  /*fdd0*/  SEL R21, R17.reuse, R20, !P0 ;  /* 0x0000001411157207 */ /* 0x040fe40004000000 */
[----:B------:R-:W-:-:S02]  /*fde0*/  SEL R22, R17, R25, !P0 ;  /* 0x0000001911167207 */ /* 0x000fc40004000000 */
[C---:B------:R-:W-:Y:S02]  /*fdf0*/  SEL R51, R17.reuse, R24, !P0 ;  /* 0x0000001811337207 */ /* 0x040fe40004000000 */
[C---:B------:R-:W-:Y:S02]  /*fe00*/  SEL R47, R17.reuse, R28, !P0 ;  /* 0x0000001c112f7207 */ /* 0x040fe40004000000 */
[----:B------:R-:W-:Y:S01]  /*fe10*/  SEL R46, R17, R30, !P0 ;  /* 0x0000001e112e7207 */ /* 0x000fe20004000000 */
[----:B-1----:R-:W-:Y:S01]  /*fe20*/  IMAD R14, R55, UR4, RZ ;  /* 0x00000004370e7c24 */ /* 0x002fe2000f8e02ff */
[C---:B------:R-:W-:Y:S02]  /*fe30*/  SEL R25, R17.reuse, R23, !P0 ;  /* 0x0000001711197207 */ /* 0x040fe40004000000 */
[C---:B------:R-:W-:Y:S02]  /*fe40*/  SEL R27, R17.reuse, R27, !P0 ;  /* 0x0000001b111b7207 */ /* 0x040fe40004000000 */
[----:B------:R-:W-:-:S02]  /*fe50*/  SEL R28, R17, R26, !P0 ;  /* 0x0000001a111c7207 */ /* 0x000fc40004000000 */
[C---:B------:R-:W-:Y:S02]  /*fe60*/  SEL R30, R17.reuse, R29, !P0 ;  /* 0x0000001d111e7207 */ /* 0x040fe40004000000 */
[C---:B------:R-:W-:Y:S02]  /*fe70*/  SEL R33, R17.reuse, R33, !P0 ;  /* 0x0000002111217207 */ /* 0x040fe40004000000 */
[C---:B------:R-:W-:Y:S02]  /*fe80*/  SEL R32, R17.reuse, R32, !P0 ;  /* 0x0000002011207207 */ /* 0x040fe40004000000 */
        /* <DEDUP_REMOVED lines=14> */
[----:B------:R-:W-:Y:S01]  /*ff70*/  SEL R20, R17, R15, !P0 ;  /* 0x0000000f11147207 */ /* 0x000fe20004000000 */
[----:B0-----:R-:W-:-:S02]  /*ff80*/  IMAD R15, R54, UR5, RZ ;  /* 0x00000005360f7c24 */ /* 0x001fc4000f8e02ff */
[----:B------:R-:W-:Y:S02]  /*ff90*/  IMAD R16, R53, UR6, RZ ;  /* 0x0000000635107c24 */ /* 0x000fe4000f8e02ff */
[----:B------:R-:W-:Y:S02]  /*ffa0*/  IMAD R17, R52, UR14, RZ ;  /* 0x0000000e34117c24 */ /* 0x000fe4000f8e02ff */
[----:B------:R-:W-:Y:S02]  /*ffb0*/  IMAD R18, R18, UR15, RZ ;  /* 0x0000000f12127c24 */ /* 0x000fe4000f8e02ff */
[----:B------:R-:W-:Y:S02]  /*ffc0*/  IMAD R29, R46, UR28, RZ ;  /* 0x0000001c2e1d7c24 */ /* 0x000fe4000f8e02ff */
[----:B------:R-:W-:Y:S02]  /*ffd0*/  IMAD R19, R19, UR16, RZ ;  /* 0x0000001013137c24 */ /* 0x000fe4000f8e02ff */
[----:B------:R-:W-:-:S02]  /*ffe0*/  IMAD R21, R21, UR17, RZ ;  /* 0x0000001115157c24 */ /* 0x000fc4000f8e02ff */
[----:B------:R-:W-:Y:S02]  /*fff0*/  IMAD R22, R22, UR20, RZ ;  /* 0x0000001416167c24 */ /* 0x000fe4000f8e02ff */
[----:B------:R-:W-:Y:S02]  /*10000*/  IMAD R23, R51, UR21, RZ ;  /* 0x0000001533177c24 */ /* 0x000fe4000f8e02ff */
[----:B------:R-:W-:Y:S02]  /*10010*/  IMAD R25, R25, UR22, RZ ;  /* 0x0000001619197c24 */ /* 0x000fe4000f8e02ff */
[----:B------:R-:W-:Y:S02]  /*10020*/  IMAD R26, R47, UR23, RZ ;  /* 0x000000172f1a7c24 */ /* 0x000fe4000f8e02ff */
[----:B------:R-:W-:Y:S02]  /*10030*/  IMAD R27, R27, UR26, RZ ;  /* 0x0000001a1b1b7c24 */ /* 0x000fe4000f8e02ff */
[----:B------:R-:W-:-:S02]  /*10040*/  IMAD R28, R28, UR27, RZ ;  /* 0x0000001b1c1c7c24 */ /* 0x000fc4000f8e02ff */
[----:B------:R-:W-:Y:S01]  /*10050*/  IMAD R30, R30, UR29, RZ ;  /* 0x0000001d1e1e7c24 */ /* 0x000fe2000f8e02ff */
[----:B--2---:R-:W-:Y:S04]  /*10060*/  STL [R1+0xc1c], R50 ;  /* 0x000c1c3201007387 */ /* 0x004fe80000100800 */
[----:B------:R-:W-:Y:S04]  /*10070*/  STL [R1+0xc24], R7 ;  /* 0x000c240701007387 */ /* 0x000fe80000100800 */
[----:B------:R-:W-:Y:S04]  /*10080*/  STL [R1+0xc28], R8 ;  /* 0x000c280801007387 */ /* 0x000fe80000100800 */
[----:B------:R0:W-:Y:S02]  /*10090*/  STL [R1+0x454], R0 ;  /* 0x0004540001007387 */ /* 0x0001e40000100800 */
[----:B0-----:R-:W0:Y:S02]  /*100a0*/  S2R R0, SR_TID.X ;  /* 0x0000000000007919 */ /* 0x001e240000002100 */
[----:B------:R-:W-:Y:S04]  /*100b0*/  STL [R1+0x450], R2 ;  /* 0x0004500201007387 */ /* 0x000fe80000100800 */
[----:B------:R-:W-:Y:S01]  /*100c0*/  STL [R1+0xc2c], R49 ;  /* 0x000c2c3101007387 */ /* 0x000fe20000100800 */
[----:B0-----:R-:W-:-:S04]  /*100d0*/  LOP3.LUT R77, R0, 0x7f, RZ, 0xc0, !PT ;  /* 0x0000007f004d7812 */ /* 0x001fc800078ec0ff */
[----:B------:R-:W-:Y:S01]  /*100e0*/  LOP3.LUT R70, R77, 0x70, RZ, 0x3c, !PT ;  /* 0x000000704d467812 */ /* 0x000fe200078e3cff */
[----:B------:R-:W-:Y:S04]  /*100f0*/  STL [R1+0xc30], R77 ;  /* 0x000c304d01007387 */ /* 0x000fe80000100800 */
[----:B------:R-:W-:Y:S04]  /*10100*/  STS.U8 [R70+UR9+0x380], R81 ;  /* 0x0003805146007988 */ /* 0x000fe80008000009 */
[----:B------:R-:W-:Y:S04]  /*10110*/  STS.U8 [R70+UR9+0x2380], R80 ;  /* 0x0023805046007988 */ /* 0x000fe80008000009 */
[----:B------:R-:W-:Y:S04]  /*10120*/  STS.U8 [R70+UR9+0x4380], R79 ;  /* 0x0043804f46007988 */ /* 0x000fe80008000009 */
[----:B------:R-:W-:Y:S04]  /*10130*/  STS.U8 [R70+UR9+0x6380], R78 ;  /* 0x0063804e46007988 */ /* 0x000fe80008000009 */
[----:B------:R-:W-:Y:S04]  /*10140*/  STS.U8 [R70+UR9+0x780], R76 ;  /* 0x0007804c46007988 */ /* 0x000fe80008000009 */
[----:B------:R0:W-:Y:S02]  /*10150*/  STL [R1+0xc34], R70 ;  /* 0x000c344601007387 */ /* 0x0001e40000100800 */
[----:B0-----:R-:W-:-:S05]  /*10160*/  LOP3.LUT R70, R0, 0x3f, RZ, 0xc0, !PT ;  /* 0x0000003f00467812 */ /* 0x001fca00078ec0ff */
[----:B------:R-:W-:-:S05]  /*10170*/  IMAD R12, R70, UR13, RZ ;  /* 0x0000000d460c7c24 */ /* 0x000fca000f8e02ff */
[C---:B------:R-:W-:Y:S01]  /*10180*/  IADD3 R13, P0, PT, R12.reuse, UR18, RZ ;  /* 0x000000120c0d7c10 */ /* 0x040fe2000ff1e0ff */
[----:B------:R0:W-:Y:S01]  /*10190*/  STL [R1+0xc38], R14 ;  /* 0x000c380e01007387 */ /* 0x0001e20000100800 */
[----:B------:R-:W-:Y:S01]  /*101a0*/  IMAD R33, R33, UR30, RZ ;  /* 0x0000001e21217c24 */ /* 0x000fe2000f8e02ff */
[----:B------:R-:W1:Y:S01]  /*101b0*/  LDCU UR18, c[0x0][0x3b0] ;  /* 0x00007600ff1277ac */ /* 0x000e620008000800 */
[----:B------:R-:W-:Y:S02]  /*101c0*/  LEA.HI.X.SX32 R12, R12, UR19, 0x1, P0 ;  /* 0x000000130c0c7c11 */ /* 0x000fe400080f0eff */
[CC--:B------:R-:W-:Y:S02]  /*101d0*/  IADD3 R49, P0, PT, R14.reuse, R13.reuse, RZ ;  /* 0x0000000d0e317210 */ /* 0x0c0fe40007f1e0ff */
[----:B------:R-:W-:Y:S02]  /*101e0*/  IADD3 R2, P1, PT, R15, R13, RZ ;  /* 0x0000000d0f027210 */ /* 0x000fe40007f3e0ff */
[----:B------:R-:W-:-:S02]  /*101f0*/  LEA.HI.X.SX32 R77, R14, R12, 0x1, P0 ;  /* 0x0000000c0e4d7211 */ /* 0x000fc400000f0eff */
[-C--:B------:R-:W-:Y:S01]  /*10200*/  LEA.HI.X.SX32 R83, R15, R12.reuse, 0x1, P1 ;  /* 0x0000000c0f537211 */ /* 0x080fe200008f0eff */
[----:B------:R-:W-:Y:S01]  /*10210*/  STL [R1+0x45c], R49 ;  /* 0x00045c3101007387 */ /* 0x000fe20000100800 */
[-C--:B------:R-:W-:Y:S01]  /*10220*/  IADD3 R46, P0, PT, R16, R13.reuse, RZ ;  /* 0x0000000d102e7210 */ /* 0x080fe20007f1e0ff */
[----:B------:R-:W-:Y:S01]  /*10230*/  IMAD R32, R32, UR31, RZ ;  /* 0x0000001f20207c24 */ /* 0x000fe2000f8e02ff */
[-C--:B------:R-:W-:Y:S01]  /*10240*/  IADD3 R71, P1, PT, R17, R13.reuse, RZ ;  /* 0x0000000d11477210 */ /* 0x080fe20007f3e0ff */
[----:B------:R-:W-:Y:S01]  /*10250*/  STL [R1+0x464], R2 ;  /* 0x0004640201007387 */ /* 0x000fe20000100800 */
[-C--:B------:R-:W-:Y:S01]  /*10260*/  IADD3 R8, P2, PT, R18, R13.reuse, RZ ;  /* 0x0000000d12087210 */ /* 0x080fe20007f5e0ff */
[----:B------:R-:W-:Y:S01]  /*10270*/  IMAD R31, R31, UR32, RZ ;  /* 0x000000201f1f7c24 */ /* 0x000fe2000f8e02ff */
[-C--:B------:R-:W-:Y:S01]  /*10280*/  LEA.HI.X.SX32 R15, R16, R12.reuse, 0x1, P0 ;  /* 0x0000000c100f7211 */ /* 0x080fe200000f0eff */
[----:B------:R-:W-:Y:S01]  /*10290*/  STL [R1+0x458], R77 ;  /* 0x0004584d01007387 */ /* 0x000fe20000100800 */
[-C--:B------:R-:W-:Y:S01]  /*102a0*/  LEA.HI.X.SX32 R72, R17, R12.reuse, 0x1, P1 ;  /* 0x0000000c11487211 */ /* 0x080fe200008f0eff */
[----:B------:R-:W-:Y:S01]  /*102b0*/  IMAD R36, R36, UR33, RZ ;  /* 0x0000002124247c24 */ /* 0x000fe2000f8e02ff */
[-C--:B------:R-:W-:Y:S01]  /*102c0*/  IADD3 R85, P0, PT, R19, R13.reuse, RZ ;  /* 0x0000000d13557210 */ /* 0x080fe20007f1e0ff */
[----:B------:R-:W-:Y:S01]  /*102d0*/  STL [R1+0x460], R83 ;  /* 0x0004605301007387 */ /* 0x000fe20000100800 */
[----:B------:R-:W-:Y:S01]  /*102e0*/  LEA.HI.X.SX32 R16, R18, R12, 0x1, P2 ;  /* 0x0000000c12107211 */ /* 0x000fe200010f0eff */
[----:B------:R-:W-:Y:S01]  /*102f0*/  IMAD R35, R35, UR34, RZ ;  /* 0x0000002223237c24 */ /* 0x000fe2000f8e02ff */
[----:B0-----:R-:W0:Y:S01]  /*10300*/  LDC R14, c[0x0][0x3a0] ;  /* 0x0000e800ff0e7b82 */ /* 0x001e220000000800 */
[----:B------:R-:W-:Y:S01]  /*10310*/  STL [R1+0x46c], R46 ;  /* 0x00046c2e01007387 */ /* 0x000fe20000100800 */
[----:B------:R-:W-:-:S03]  /*10320*/  IADD3 R51, P1, PT, R21, R13, RZ ;  /* 0x0000000d15337210 */ /* 0x000fc60007f3e0ff */
[----:B------:R-:W2:Y:S01]  /*10330*/  LDL.LU R17, [R1+0x2c] ;  /* 0x00002c0001117983 */ /* 0x000ea20000300800 */
[----:B------:R-:W-:-:S03]  /*10340*/  IADD3 R68, P2, PT, R22, R13, RZ ;  /* 0x0000000d16447210 */ /* 0x000fc60007f5e0ff */
[----:B------:R-:W-:Y:S01]  /*10350*/  STL [R1+0x47c], R8 ;  /* 0x00047c0801007387 */ /* 0x000fe20000100800 */
[----:B------:R-:W-:-:S03]  /*10360*/  LEA.HI.X.SX32 R0, R19, R12, 0x1, P0 ;  /* 0x0000000c13007211 */ /* 0x000fc600000f0eff */
[----:B------:R-:W-:Y:S01]  /*10370*/  STL [R1+0x474], R71 ;  /* 0x0004744701007387 */ /* 0x000fe20000100800 */
[----:B------:R-:W-:-:S03]  /*10380*/  LEA.HI.X.SX32 R47, R21, R12, 0x1, P1 ;  /* 0x0000000c152f7211 */ /* 0x000fc600008f0eff */
[----:B------:R-:W-:Y:S01]  /*10390*/  STL [R1+0x468], R15 ;  /* 0x0004680f01007387 */ /* 0x000fe20000100800 */
[----:B------:R-:W-:-:S03]  /*103a0*/  IADD3 R89, P0, PT, R23, R13, RZ ;  /* 0x0000000d17597210 */ /* 0x000fc60007f1e0ff */
[----:B------:R-:W-:Y:S01]  /*103b0*/  STL [R1+0x470], R72 ;  /* 0x0004704801007387 */ /* 0x000fe20000100800 */
[----:B------:R-:W-:-:S03]  /*103c0*/  LEA.HI.X.SX32 R69, R22, R12, 0x1, P2 ;  /* 0x0000000c16457211 */ /* 0x000fc600010f0eff */
[----:B------:R-:W-:Y:S01]  /*103d0*/  STL [R1+0x478], R16 ;  /* 0x0004781001007387 */ /* 0x000fe20000100800 */
[----:B------:R-:W-:-:S03]  /*103e0*/  IADD3 R90, P1, PT, R25, R13, RZ ;  /* 0x0000000d195a7210 */ /* 0x000fc60007f3e0ff */
[----:B------:R-:W-:Y:S01]  /*103f0*/  STL [R1+0x484], R85 ;  /* 0x0004845501007387 */ /* 0x000fe20000100800 */
[----:B------:R-:W-:-:S03]  /*10400*/  IADD3 R53, P2, PT, R26, R13, RZ ;  /* 0x0000000d1a357210 */ /* 0x000fc60007f5e0ff */
[----:B------:R-:W-:Y:S01]  /*10410*/  STL [R1+0x48c], R51 ;  /* 0x00048c3301007387 */ /* 0x000fe20000100800 */
[----:B------:R-:W-:-:S03]  /*10420*/  LEA.HI.X.SX32 R7, R23, R12, 0x1, P0 ;  /* 0x0000000c17077211 */ /* 0x000fc600000f0eff */
[----:B------:R-:W-:Y:S01]  /*10430*/  STL [R1+0x480], R0 ;  /* 0x0004800001007387 */ /* 0x000fe20000100800 */
[----:B------:R-:W-:-:S03]  /*10440*/  LEA.HI.X.SX32 R87, R25, R12, 0x1, P1 ;  /* 0x0000000c19577211 */ /* 0x000fc600008f0eff */
[----:B------:R-:W-:Y:S01]  /*10450*/  STL [R1+0x494], R68 ;  /* 0x0004944401007387 */ /* 0x000fe20000100800 */
[----:B------:R-:W-:-:S03]  /*10460*/  LEA.HI.X.SX32 R52, R26, R12, 0x1, P2 ;  /* 0x0000000c1a347211 */ /* 0x000fc600010f0eff */
[----:B------:R-:W-:Y:S01]  /*10470*/  STL [R1+0x488], R47 ;  /* 0x0004882f01007387 */ /* 0x000fe20000100800 */
[----:B------:R-:W-:-:S03]  /*10480*/  IADD3 R66, P0, PT, R27, R13, RZ ;  /* 0x0000000d1b427210 */ /* 0x000fc60007f1e0ff */
        /* <DEDUP_REMOVED lines=21> */
[----:B------:R-:W-:Y:S01]  /*105e0*/  IADD3 R88, P0, PT, R31, R13, RZ ;  /* 0x0000000d1f587210 */ /* 0x000fe20007f1e0ff */
[----:B------:R-:W-:Y:S02]  /*105f0*/  IMAD R34, R34, UR35, RZ ;  /* 0x0000002322227c24 */ /* 0x000fe4000f8e02ff */
[----:B------:R-:W-:Y:S01]  /*10600*/  STL [R1+0x4b8], R19 ;  /* 0x0004b81301007387 */ /* 0x000fe20000100800 */
[----:B------:R-:W-:-:S03]  /*10610*/  LEA.HI.X.SX32 R50, R32, R12, 0x1, P2 ;  /* 0x0000000c20327211 */ /* 0x000fc600010f0eff */
[----:B------:R-:W-:Y:S01]  /*10620*/  STL [R1+0x4c0], R93 ;  /* 0x0004c05d01007387 */ /* 0x000fe20000100800 */
[-C--:B------:R-:W-:Y:S01]  /*10630*/  IADD3 R81, P1, PT, R36, R13.reuse, RZ ;  /* 0x0000000d24517210 */ /* 0x080fe20007f3e0ff */
[----:B------:R-:W-:Y:S02]  /*10640*/  IMAD R38, R38, UR36, RZ ;  /* 0x0000002426267c24 */ /* 0x000fe4000f8e02ff */
[----:B------:R-:W-:Y:S01]  /*10650*/  STL [R1+0x4cc], R55 ;  /* 0x0004cc3701007387 */ /* 0x000fe20000100800 */
[----:B------:R-:W-:Y:S01]  /*10660*/  IADD3 R62, P2, PT, R35, R13, RZ ;  /* 0x0000000d233e7210 */ /* 0x000fe20007f5e0ff */
[----:B------:R-:W-:Y:S02]  /*10670*/  IMAD R37, R37, UR37, RZ ;  /* 0x0000002525257c24 */ /* 0x000fe4000f8e02ff */
[----:B------:R-:W-:Y:S01]  /*10680*/  STL [R1+0x4dc], R92 ;  /* 0x0004dc5c01007387 */ /* 0x000fe20000100800 */
[----:B------:R-:W-:-:S03]  /*10690*/  LEA.HI.X.SX32 R84, R31, R12, 0x1, P0 ;  /* 0x0000000c1f547211 */ /* 0x000fc600000f0eff */
[----:B------:R-:W-:Y:S01]  /*106a0*/  STL [R1+0x4d4], R64 ;  /* 0x0004d44001007387 */ /* 0x000fe20000100800 */
[----:B------:R-:W-:-:S03]  /*106b0*/  LEA.HI.X.SX32 R76, R36, R12, 0x1, P1 ;  /* 0x0000000c244c7211 */ /* 0x000fc600008f0eff */
[----:B------:R-:W-:Y:S01]  /*106c0*/  STL [R1+0x4c8], R54 ;  /* 0x0004c83601007387 */ /* 0x000fe20000100800 */
[----:B------:R-:W-:-:S03]  /*106d0*/  IADD3 R21, P0, PT, R34, R13, RZ ;  /* 0x0000000d22157210 */ /* 0x000fc60007f1e0ff */
[----:B------:R-:W-:Y:S01]  /*106e0*/  STL [R1+0x4d0], R65 ;  /* 0x0004d04101007387 */ /* 0x000fe20000100800 */
[----:B------:R-:W-:Y:S01]  /*106f0*/  LEA.HI.X.SX32 R63, R35, R12, 0x1, P2 ;  /* 0x0000000c233f7211 */ /* 0x000fe200010f0eff */
[----:B------:R-:W-:Y:S02]  /*10700*/  IMAD R42, R42, UR38, RZ ;  /* 0x000000262a2a7c24 */ /* 0x000fe4000f8e02ff */
[----:B------:R-:W-:Y:S01]  /*10710*/  STL [R1+0x4d8], R50 ;  /* 0x0004d83201007387 */ /* 0x000fe20000100800 */
[-C--:B------:R-:W-:Y:S01]  /*10720*/  IADD3 R11, P1, PT, R38, R13.reuse, RZ ;  /* 0x0000000d260b7210 */ /* 0x080fe20007f3e0ff */
[----:B------:R-:W-:Y:S02]  /*10730*/  IMAD R24, R24, UR39, RZ ;  /* 0x0000002718187c24 */ /* 0x000fe4000f8e02ff */
[----:B------:R-:W-:Y:S01]  /*10740*/  STL [R1+0x4e4], R88 ;  /* 0x0004e45801007387 */ /* 0x000fe20000100800 */
[----:B------:R-:W-:Y:S01]  /*10750*/  IADD3 R79, P2, PT, R37, R13, RZ ;  /* 0x0000000d254f7210 */ /* 0x000fe20007f5e0ff */
[----:B------:R-:W-:-:S02]  /*10760*/  IMAD R40, R40, UR40, RZ ;  /* 0x0000002828287c24 */ /* 0x000fc4000f8e02ff */
        /* <DEDUP_REMOVED lines=9> */
[-C--:B------:R-:W-:Y:S01]  /*10800*/  IADD3 R82, P1, PT, R24, R13.reuse, RZ ;  /* 0x0000000d18527210 */ /* 0x080fe20007f3e0ff */
[----:B------:R-:W-:Y:S02]  /*10810*/  IMAD R39, R39, UR41, RZ ;  /* 0x0000002927277c24 */ /* 0x000fe4000f8e02ff */
[----:B------:R-:W-:Y:S01]  /*10820*/  STL [R1+0x4fc], R21 ;  /* 0x0004fc1501007387 */ /* 0x000fe20000100800 */
[----:B------:R-:W-:Y:S01]  /*10830*/  IADD3 R9, P2, PT, R40, R13, RZ ;  /* 0x0000000d28097210 */ /* 0x000fe20007f5e0ff */
[----:B------:R-:W-:Y:S02]  /*10840*/  IMAD R44, R44, UR43, RZ ;  /* 0x0000002b2c2c7c24 */ /* 0x000fe4000f8e02ff */
[----:B------:R-:W-:Y:S01]  /*10850*/  STL [R1+0x504], R11 ;  /* 0x0005040b01007387 */ /* 0x000fe20000100800 */
[----:B------:R-:W-:Y:S01]  /*10860*/  IMAD R45, R45, UR42, RZ ;  /* 0x0000002a2d2d7c24 */ /* 0x000fe2000f8e02ff */
[----:B------:R-:W-:-:S02]  /*10870*/  LEA.HI.X.SX32 R61, R42, R12, 0x1, P0 ;  /* 0x0000000c2a3d7211 */ /* 0x000fc400000f0eff */
[----:B------:R-:W-:Y:S01]  /*10880*/  STL [R1+0x4f8], R6 ;  /* 0x0004f80601007387 */ /* 0x000fe20000100800 */
[----:B------:R-:W-:Y:S01]  /*10890*/  IMAD R43, R43, UR44, RZ ;  /* 0x0000002c2b2b7c24 */ /* 0x000fe2000f8e02ff */
[-C--:B------:R-:W-:Y:S02]  /*108a0*/  LEA.HI.X.SX32 R5, R24, R12.reuse, 0x1, P1 ;  /* 0x0000000c18057211 */ /* 0x080fe400008f0eff */
[----:B------:R-:W-:Y:S01]  /*108b0*/  STL [R1+0x50c], R79 ;  /* 0x00050c4f01007387 */ /* 0x000fe20000100800 */
[----:B------:R-:W-:-:S03]  /*108c0*/  LEA.HI.X.SX32 R10, R40, R12, 0x1, P2 ;  /* 0x0000000c280a7211 */ /* 0x000fc600010f0eff */
[----:B------:R-:W-:Y:S01]  /*108d0*/  STL [R1+0x500], R86 ;  /* 0x0005005601007387 */ /* 0x000fe20000100800 */
[----:B------:R-:W-:Y:S01]  /*108e0*/  IMAD R41, R41, UR45, RZ ;  /* 0x0000002d29297c24 */ /* 0x000fe2000f8e02ff */
[-C--:B------:R-:W-:Y:S02]  /*108f0*/  IADD3 R75, P0, PT, R39, R13.reuse, RZ ;  /* 0x0000000d274b7210 */ /* 0x080fe40007f1e0ff */
[----:B------:R-:W-:Y:S01]  /*10900*/  STL [R1+0x508], R80 ;  /* 0x0005085001007387 */ /* 0x000fe20000100800 */
[----:B------:R-:W-:-:S03]  /*10910*/  IADD3 R3, P2, PT, R44, R13, RZ ;  /* 0x0000000d2c037210 */ /* 0x000fc60007f5e0ff */
[----:B------:R-:W-:Y:S01]  /*10920*/  STL [R1+0x51c], R82 ;  /* 0x00051c5201007387 */ /* 0x000fe20000100800 */
[----:B------:R-:W-:-:S03]  /*10930*/  IADD3 R58, P1, PT, R45, R13, RZ ;  /* 0x0000000d2d3a7210 */ /* 0x000fc60007f3e0ff */
[----:B------:R-:W-:Y:S01]  /*10940*/  STL [R1+0x514], R60 ;  /* 0x0005143c01007387 */ /* 0x000fe20000100800 */
[----:B-1----:R-:W-:Y:S01]  /*10950*/  IMAD R20, R20, UR18, RZ ;  /* 0x0000001214147c24 */ /* 0x002fe2000f8e02ff */
[-C--:B------:R-:W-:Y:S02]  /*10960*/  IADD3 R42, P4, PT, R43, R13.reuse, RZ ;  /* 0x0000000d2b2a7210 */ /* 0x080fe40007f9e0ff */
[----:B------:R-:W-:Y:S01]  /*10970*/  STL [R1+0x524], R9 ;  /* 0x0005240901007387 */ /* 0x000fe20000100800 */
[----:B------:R-:W-:-:S03]  /*10980*/  IADD3 R73, P5, PT, R41, R13, RZ ;  /* 0x0000000d29497210 */ /* 0x000fc60007fbe0ff */
[----:B------:R-:W-:Y:S04]  /*10990*/  STL [R1+0x510], R61 ;  /* 0x0005103d01007387 */ /* 0x000fe80000100800 */
[----:B------:R-:W-:Y:S04]  /*109a0*/  STL [R1+0x518], R5 ;  /* 0x0005180501007387 */ /* 0x000fe80000100800 */
        /* <DEDUP_REMOVED lines=9> */
[----:B0-----:R-:W-:-:S03]  /*10a40*/  VIADD R48, R14, 0x3f ;  /* 0x0000003f0e307836 */ /* 0x001fc60000000000 */
[----:B------:R-:W3:Y:S04]  /*10a50*/  LDL.LU R13, [R1+0x28] ;  /* 0x00002800010d7983 */ /* 0x000ee80000300800 */
[----:B------:R-:W-:Y:S04]  /*10a60*/  STL [R1+0x538], R73 ;  /* 0x0005384901007387 */ /* 0x000fe80000100800 */
[----:B------:R-:W4:Y:S01]  /*10a70*/  LDL.LU R45, [R1+0x14] ;  /* 0x00001400012d7983 */ /* 0x000f220000300800 */
[----:B------:R-:W-:-:S03]  /*10a80*/  LEA.HI.X.SX32 R43, R43, R12, 0x1, P4 ;  /* 0x0000000c2b2b7211 */ /* 0x000fc600020f0eff */
[----:B------:R-:W2:Y:S01]  /*10a90*/  LDL.LU R44, [R1+0x1c] ;  /* 0x00001c00012c7983 */ /* 0x000ea20000300800 */
[----:B------:R-:W-:-:S03]  /*10aa0*/  LEA.HI.X.SX32 R74, R41, R12, 0x1, P5 ;  /* 0x0000000c294a7211 */ /* 0x000fc600028f0eff */
[----:B------:R-:W-:Y:S01]  /*10ab0*/  STL [R1+0x3f4], R78 ;  /* 0x0003f44e01007387 */ /* 0x000fe20000100800 */
[----:B------:R-:W-:-:S03]  /*10ac0*/  LEA.HI.X.SX32 R57, R20, R12, 0x1, P6 ;  /* 0x0000000c14397211 */ /* 0x000fc600030f0eff */
[----:B------:R-:W-:Y:S01]  /*10ad0*/  STL [R1+0x40c], R56 ;  /* 0x00040c3801007387 */ /* 0x000fe20000100800 */
[----:B------:R-:W-:-:S03]  /*10ae0*/  ISETP.GT.AND P0, PT, R48, 0x3f, PT ;  /* 0x0000003f3000780c */ /* 0x000fc60003f04270 */
[----:B------:R-:W-:Y:S04]  /*10af0*/  STL [R1+0x400], R4 ;  /* 0x0004000401007387 */ /* 0x000fe80000100800 */
[----:B------:R-:W-:Y:S04]  /*10b00*/  STL [R1+0x3fc], R59 ;  /* 0x0003fc3b01007387 */ /* 0x000fe80000100800 */
[----:B------:R-:W2:Y:S01]  /*10b10*/  LDL.LU R41, [R1+0x24] ;  /* 0x0000240001297983 */ /* 0x000ea20000300800 */
[----:B------:R-:W-:-:S03]  /*10b20*/  ISETP.LT.AND P0, PT, R70, R14, P0 ;  /* 0x0000000e4600720c */ /* 0x000fc60000701270 */
[----:B------:R-:W2:Y:S04]  /*10b30*/  LDL.LU R12, [R1+0x30] ;  /* 0x00003000010c7983 */ /* 0x000ea80000300800 */
[----:B------:R-:W2:Y:S04]  /*10b40*/  LDL.LU R20, [R1+0x20] ;  /* 0x0000200001147983 */ /* 0x000ea80000300800 */
[----:B------:R-:W-:Y:S04]  /*10b50*/  STL [R1+0x404], R43 ;  /* 0x0004042b01007387 */ /* 0x000fe80000100800 */
[----:B------:R-:W-:Y:S04]  /*10b60*/  STL [R1+0x408], R74 ;  /* 0x0004084a01007387 */ /* 0x000fe80000100800 */
[----:B------:R-:W2:Y:S04]  /*10b70*/  LDL.LU R14, [R1+0xc38] ;  /* 0x000c3800010e7983 */ /* 0x000ea80000300800 */
[----:B------:R-:W3:Y:S04]  /*10b80*/  LDL.LU R70, [R1+0xc34] ;  /* 0x000c340001467983 */ /* 0x000ee80000300800 */
[----:B------:R-:W-:Y:S01]  /*10b90*/  STL [R1+0x3f8], R57 ;  /* 0x0003f83901007387 */ /* 0x000fe20000100800 */
[----:B--2---:R-:W-:-:S03]  /*10ba0*/  PRMT R14, RZ, 0x7610, R14 ;  /* 0x00007610ff0e7816 */ /* 0x004fc6000000000e */
[----:B---3--:R0:W-:Y:S04]  /*10bb0*/  STS.U8 [R70+UR9+0x2780], R12 ;  /* 0x0027800c46007988 */ /* 0x0081e80008000009 */
[----:B------:R1:W-:Y:S01]  /*10bc0*/  STS.U8 [R70+UR9+0x4780], R13 ;  /* 0x0047800d46007988 */ /* 0x0003e20008000009 */
[----:B0-----:R-:W-:Y:S02]  /*10bd0*/  @P0 IMAD.MOV.U32 R12, RZ, RZ, R49 ;  /* 0x000000ffff0c0224 */ /* 0x001fe400078e0031 */
[----:B-1----:R-:W-:Y:S01]  /*10be0*/  @P0 IMAD.MOV.U32 R13, RZ, RZ, R77 ;  /* 0x000000ffff0d0224 */ /* 0x002fe200078e004d */
[----:B------:R0:W-:Y:S04]  /*10bf0*/  STS.U8 [R70+UR9+0x6780], R17 ;  /* 0x0067801146007988 */ /* 0x0001e80008000009 */
[----:B------:R1:W2:Y:S04]  /*10c00*/  @P0 LDG.E.U8 R14, desc[UR24][R12.64] ;  /* 0x000000180c0e0981 */ /* 0x0002a8000c1e1100 */
[----:B------:R-:W2:Y:S01]  /*10c10*/  LDL.LU R77, [R1+0xc30] ;  /* 0x000c3000014d7983 */ /* 0x000ea20000300800 */
[----:B0-----:R-:W-:-:S02]  /*10c20*/  @P0 IMAD.MOV.U32 R17, RZ, RZ, R16 ;  /* 0x000000ffff110224 */ /* 0x001fc400078e0010 */
[----:B------:R-:W-:Y:S01]  /*10c30*/  @P0 IMAD.MOV.U32 R16, RZ, RZ, R8 ;  /* 0x000000ffff100224 */ /* 0x000fe200078e0008 */
[----:B------:R-:W3:Y:S01]  /*10c40*/  LDL.LU R49, [R1+0xc2c] ;  /* 0x000c2c0001317983 */ /* 0x000ee20000300800 */
[----:B-1----:R-:W-:Y:S02]  /*10c50*/  PRMT R13, RZ, 0x7610, R13 ;  /* 0x00007610ff0d7816 */ /* 0x002fe4000000000d */
[----:B------:R-:W-:Y:S01]  /*10c60*/  PRMT R12, RZ, 0x7610, R12 ;  /* 0x00007610ff0c7816 */ /* 0x000fe2000000000c */
[----:B------:R-:W5:Y:S04]  /*10c70*/  LDL.LU R8, [R1+0xc28] ;  /* 0x000c280001087983 */ /* 0x000f680000300800 */
[----:B------:R0:W2:Y:S02]  /*10c80*/  @P0 LDG.E.U8 R13, desc[UR24][R16.64] ;  /* 0x00000018100d0981 */ /* 0x0000a4000c1e1100 */
[----:B0-----:R-:W-:-:S02]  /*10c90*/  @P0 IMAD.MOV.U32 R16, RZ, RZ, R89 ;  /* 0x000000ffff100224 */ /* 0x001fc400078e0059 */
[----:B------:R-:W-:Y:S01]  /*10ca0*/  @P0 IMAD.MOV.U32 R17, RZ, RZ, R7 ;  /* 0x000000ffff110224 */ /* 0x000fe200078e0007 */
[----:B------:R-:W-:Y:S04]  /*10cb0*/  STS.U8 [R70+UR9+0xb80], R20 ;  /* 0x000b801446007988 */ /* 0x000fe80008000009 */
[----:B------:R0:W2:Y:S04]  /*10cc0*/  @P0 LDG.E.U8 R12, desc[UR24][R16.64] ;  /* 0x00000018100c0981 */ /* 0x0000a8000c1e1100 */
[----:B------:R-:W5:Y:S04]  /*10cd0*/  LDL.LU R7, [R1+0xc24] ;  /* 0x000c240001077983 */ /* 0x000f680000300800 */
[----:B------:R-:W2:Y:S01]  /*10ce0*/  LDL.LU R89, [R1+0xc20] ;  /* 0x000c200001597983 */ /* 0x000ea20000300800 */
[----:B0-----:R-:W-:-:S03]  /*10cf0*/  PRMT R16, RZ, 0x7610, R16 ;  /* 0x00007610ff107816 */ /* 0x001fc60000000010 */
[----:B------:R0:W-:Y:S04]  /*10d00*/  STS.U8 [R70+UR9+0x2b80], R41 ;  /* 0x002b802946007988 */ /* 0x0001e80008000009 */
[----:B------:R1:W3:Y:S04]  /*10d10*/  @P0 LDG.E.U8 R16, desc[UR24][R18.64] ;  /* 0x0000001812100981 */ /* 0x0002e8000c1e1100 */
[----:B0-----:R-:W3:Y:S01]  /*10d20*/  LDL.LU R41, [R1+0xc] ;  /* 0x00000c0001297983 */ /* 0x001ee20000300800 */
[----:B-1----:R-:W-:Y:S02]  /*10d30*/  @P0 IMAD.MOV.U32 R19, RZ, RZ, R50 ;  /* 0x000000ffff130224 */ /* 0x002fe400078e0032 */
[----:B------:R-:W-:Y:S01]  /*10d40*/  @P0 IMAD.MOV.U32 R18, RZ, RZ, R92 ;  /* 0x000000ffff120224 */ /* 0x000fe200078e005c */
[----:B------:R-:W3:Y:S04]  /*10d50*/  LDL.LU R50, [R1+0xc1c] ;  /* 0x000c1c0001327983 */ /* 0x000ee80000300800 */
[----:B------:R-:W3:Y:S01]  /*10d60*/  LDL.LU R92, [R1+0xc18] ;  /* 0x000c1800015c7983 */ /* 0x000ee20000300800 */
[----:B------:R-:W-:Y:S01]  /*10d70*/  PRMT R17, RZ, 0x7610, R17 ;  /* 0x00007610ff117816 */ /* 0x000fe20000000011 */
[----:B------:R-:W-:-:S02]  /*10d80*/  @P0 IMAD.MOV.U32 R20, RZ, RZ, R21 ;  /* 0x000000ffff140224 */ /* 0x000fc400078e0015 */
[----:B------:R-:W-:-:S03]  /*10d90*/  @P0 IMAD.MOV.U32 R21, RZ, RZ, R6 ;  /* 0x000000ffff150224 */ /* 0x000fc600078e0006 */
[----:B------:R0:W3:Y:S01]  /*10da0*/  @P0 LDG.E.U8 R17, desc[UR24][R18.64] ;  /* 0x0000001812110981 */ /* 0x0000e2000c1e1100 */
[----:B------:R-:W-:Y:S02]  /*10db0*/  PRMT R26, RZ, 0x7610, R26 ;  /* 0x00007610ff1a7816 */ /* 0x000fe4000000001a */
[----:B0-----:R-:W-:Y:S01]  /*10dc0*/  PRMT R19, RZ, 0x7610, R19 ;  /* 0x00007610ff137816 */ /* 0x001fe20000000013 */
[----:B------:R0:W-:Y:S05]  /*10dd0*/  STS.U8 [R70+UR9+0x4b80], R44 ;  /* 0x004b802c46007988 */ /* 0x0001ea0008000009 */
[----:B------:R1:W3:Y:S01]  /*10de0*/  @P0 LDG.E.U8 R19, desc[UR24][R20.64] ;  /* 0x0000001814130981 */ /* 0x0002e2000c1e1100 */
[----:B------:R-:W-:-:S03]  /*10df0*/  PRMT R23, RZ, 0x7610, R23 ;  /* 0x00007610ff177816 */ /* 0x000fc60000000017 */
[----:B----4-:R4:W-:Y:S04]  /*10e00*/  STS.U8 [R70+UR9+0x6b80], R45 ;  /* 0x006b802d46007988 */ /* 0x0109e80008000009 */
[----:B0-----:R-:W3:Y:S01]  /*10e10*/  LDL.LU R44, [R1+0x10] ;  /* 0x00001000012c7983 */ /* 0x001ee20000300800 */
[----:B-1----:R-:W-:Y:S02]  /*10e20*/  @P0 IMAD.MOV.U32 R20, RZ, RZ, R82 ;  /* 0x000000ffff140224 */ /* 0x002fe400078e0052 */
[----:B------:R-:W-:Y:S01]  /*10e30*/  @P0 IMAD.MOV.U32 R21, RZ, RZ, R5 ;  /* 0x000000ffff150224 */ /* 0x000fe200078e0005 */
[----:B----4-:R-:W4:Y:S04]  /*10e40*/  LDL.LU R45, [R1+0x18] ;  /* 0x00001800012d7983 */ /* 0x010f280000300800 */
[----:B------:R-:W5:Y:S04]  /*10e50*/  LDL.LU R6, [R1+0xc14] ;  /* 0x000c140001067983 */ /* 0x000f680000300800 */
[----:B------:R0:W4:Y:S02]  /*10e60*/  @P0 LDG.E.U8 R26, desc[UR24][R20.64] ;  /* 0x00000018141a0981 */ /* 0x000124000c1e1100 */
[----:B0-----:R-:W-:-:S02]  /*10e70*/  @P0 IMAD.MOV.U32 R20, RZ, RZ, R3 ;  /* 0x000000ffff140224 */ /* 0x001fc400078e0003 */
[----:B------:R-:W-:-:S05]  /*10e80*/  @P0 IMAD.MOV.U32 R21, RZ, RZ, R4 ;  /* 0x000000ffff150224 */ /* 0x000fca00078e0004 */
[----:B------:R0:W4:Y:S04]  /*10e90*/  @P0 LDG.E.U8 R23, desc[UR24][R20.64] ;  /* 0x0000001814170981 */ /* 0x000128000c1e1100 */
[----:B--2---:R1:W-:Y:S04]  /*10ea0*/  STS.U8 [R70+UR9+0xf80], R89 ;  /* 0x000f805946007988 */ /* 0x0043e80008000009 */
[----:B-1----:R-:W2:Y:S04]  /*10eb0*/  LDL.LU R89, [R1+0x8] ;  /* 0x0000080001597983 */ /* 0x002ea80000300800 */
[----:B------:R-:W5:Y:S04]  /*10ec0*/  LDL.LU R5, [R1+0xc10] ;  /* 0x000c100001057983 */ /* 0x000f680000300800 */
[----:B------:R-:W2:Y:S04]  /*10ed0*/  LDL.LU R82, [R1+0xc0c] ;  /* 0x000c0c0001527983 */ /* 0x000ea80000300800 */
[----:B---3--:R1:W-:Y:S04]  /*10ee0*/  STS.U8 [R70+UR9+0x2f80], R92 ;  /* 0x002f805c46007988 */ /* 0x0083e80008000009 */
[----:B-1----:R-:W3:Y:S04]  /*10ef0*/  LDL.LU R92, [R1+0x4] ;  /* 0x00000400015c7983 */ /* 0x002ee80000300800 */
[----:B------:R-:W5:Y:S04]  /*10f00*/  LDL.LU R4, [R1+0xc08] ;  /* 0x000c080001047983 */ /* 0x000f680000300800 */
[----:B------:R-:W5:Y:S04]  /*10f10*/  LDL.LU R3, [R1+0xc04] ;  /* 0x000c040001037983 */ /* 0x000f680000300800 */
[----:B------:R-:W2:Y:S01]  /*10f20*/  LDL.LU R21, [R1] ;  /* 0x0000000001157983 */ /* 0x000ea20000300800 */
[----:B------:R-:W-:Y:S01]  /*10f30*/  PRMT R40, RZ, 0x7610, R40 ;  /* 0x00007610ff287816 */ /* 0x000fe20000000028 */
[----:B0-----:R-:W-:Y:S01]  /*10f40*/  @P0 IMAD.MOV.U32 R20, RZ, RZ, R2 ;  /* 0x000000ffff140224 */ /* 0x001fe200078e0002 */
[----:B------:R-:W-:-:S02]  /*10f50*/  PRMT R37, RZ, 0x7610, R37 ;  /* 0x00007610ff257816 */ /* 0x000fc40000000025 */
[----:B------:R-:W-:Y:S02]  /*10f60*/  PRMT R34, RZ, 0x7610, R34 ;  /* 0x00007610ff227816 */ /* 0x000fe40000000022 */
[----:B------:R-:W-:Y:S02]  /*10f70*/  PRMT R32, RZ, 0x7610, R32 ;  /* 0x00007610ff207816 */ /* 0x000fe40000000020 */
[----:B------:R-:W-:Y:S02]  /*10f80*/  PRMT R30, RZ, 0x7610, R30 ;  /* 0x00007610ff1e7816 */ /* 0x000fe4000000001e */
[----:B------:R-:W-:Y:S01]  /*10f90*/  PRMT R28, RZ, 0x7610, R28 ;  /* 0x00007610ff1c7816 */ /* 0x000fe2000000001c */
[----:B--2---:R0:W-:Y:S02]  /*10fa0*/  STS.U8 [R70+UR9+0x4f80], R21 ;  /* 0x004f801546007988 */ /* 0x0041e40008000009 */
[----:B0-----:R-:W-:Y:S02]  /*10fb0*/  @P0 IMAD.MOV.U32 R21, RZ, RZ, R83 ;  /* 0x000000ffff150224 */ /* 0x001fe400078e0053 */
[----:B------:R-:W2:Y:S04]  /*10fc0*/  LDL.LU R83, [R1+0xc00] ;  /* 0x000c000001537983 */ /* 0x000ea80000300800 */
[----:B------:R0:W2:Y:S04]  /*10fd0*/  @P0 LDG.E.U8 R40, desc[UR24][R20.64] ;  /* 0x0000001814280981 */ /* 0x0000a8000c1e1100 */
[----:B------:R-:W5:Y:S01]  /*10fe0*/  LDL.LU R2, [R1+0xbfc] ;  /* 0x000bfc0001027983 */ /* 0x000f620000300800 */
[----:B0-----:R-:W-:-:S02]  /*10ff0*/  @P0 IMAD.MOV.U32 R20, RZ, RZ, R85 ;  /* 0x000000ffff140224 */ /* 0x001fc400078e0055 */
[----:B------:R-:W-:Y:S02]  /*11000*/  @P0 IMAD.MOV.U32 R21, RZ, RZ, R0 ;  /* 0x000000ffff150224 */ /* 0x000fe400078e0000 */
[----:B------:R-:W5:Y:S04]  /*11010*/  LDL.LU R0, [R1+0xbf8] ;  /* 0x000bf80001007983 */ /* 0x000f680000300800 */
[----:B------:R0:W2:Y:S04]  /*11020*/  @P0 LDG.E.U8 R37, desc[UR24][R20.64] ;  /* 0x0000001814250981 */ /* 0x0000a8000c1e1100 */
[----:B------:R-:W2:Y:S01]  /*11030*/  LDL.LU R85, [R1+0xbf4] ;  /* 0x000bf40001557983 */ /* 0x000ea20000300800 */
[----:B0-----:R-:W-:-:S02]  /*11040*/  @P0 IMAD.MOV.U32 R20, RZ, RZ, R90 ;  /* 0x000000ffff140224 */ /* 0x001fc400078e005a */
[----:B------:R-:W-:Y:S02]  /*11050*/  @P0 IMAD.MOV.U32 R21, RZ, RZ, R87 ;  /* 0x000000ffff150224 */ /* 0x000fe400078e0057 */
[----:B------:R-:W2:Y:S04]  /*11060*/  LDL.LU R87, [R1+0xbf0] ;  /* 0x000bf00001577983 */ /* 0x000ea80000300800 */
        /* <DEDUP_REMOVED lines=12> */
[----:B0-----:R-:W-:-:S03]  /*11130*/  @P0 IMAD.MOV.U32 R21, RZ, RZ, R86 ;  /* 0x000000ffff150224 */ /* 0x001fc600078e0056 */
[----:B------:R-:W2:Y:S01]  /*11140*/  LDL.LU R86, [R1+0xbd8] ;  /* 0x000bd80001567983 */ /* 0x000ea20000300800 */
[----:B------:R-:W-:Y:S01]  /*11150*/  @P0 IMAD.MOV.U32 R20, RZ, RZ, R11 ;  /* 0x000000ffff140224 */ /* 0x000fe200078e000b */
[----:B------:R-:W-:-:S04]  /*11160*/  PRMT R25, RZ, 0x7610, R25 ;  /* 0x00007610ff197816 */ /* 0x000fc80000000019 */
[----:B------:R0:W2:Y:S01]  /*11170*/  @P0 LDG.E.U8 R28, desc[UR24][R20.64] ;  /* 0x00000018141c0981 */ /* 0x0000a2000c1e1100 */
[----:B------:R-:W-:Y:S01]  /*11180*/  PRMT R22, RZ, 0x7610, R22 ;  /* 0x00007610ff167816 */ /* 0x000fe20000000016 */
[----:B0-----:R-:W-:Y:S02]  /*11190*/  @P0 IMAD.MOV.U32 R20, RZ, RZ, R9 ;  /* 0x000000ffff140224 */ /* 0x001fe400078e0009 */
[----:B------:R-:W-:-:S05]  /*111a0*/  @P0 IMAD.MOV.U32 R21, RZ, RZ, R10 ;  /* 0x000000ffff150224 */ /* 0x000fca00078e000a */
        /* <DEDUP_REMOVED lines=19> */
[----:B------:R-:W-:Y:S01]  /*112e0*/  @P0 IMAD.MOV.U32 R21, RZ, RZ, R54 ;  /* 0x000000ffff150224 */ /* 0x000fe200078e0036 */
[----:B---3--:R-:W-:Y:S04]  /*112f0*/  STS.U8 [R70+UR9+0x6f80], R92 ;  /* 0x006f805c46007988 */ /* 0x008fe80008000009 */
[----:B------:R0:W3:Y:S01]  /*11300*/  @P0 LDG.E.U8 R31, desc[UR24][R20.64] ;  /* 0x00000018141f0981 */ /* 0x0000e2000c1e1100 */
[----:B------:R-:W-:-:S03]  /*11310*/  PRMT R27, RZ, 0x7610, R27 ;  /* 0x00007610ff1b7816 */ /* 0x000fc6000000001b */
[----:B------:R-:W-:Y:S01]  /*11320*/  STS.U8 [R70+UR9+0x1380], R89 ;  /* 0x0013805946007988 */ /* 0x000fe20008000009 */
[----:B0-----:R-:W-:Y:S02]  /*11330*/  @P0 IMAD.MOV.U32 R20, RZ, RZ, R81 ;  /* 0x000000ffff140224 */ /* 0x001fe400078e0051 */
[----:B------:R-:W-:Y:S01]  /*11340*/  @P0 IMAD.MOV.U32 R21, RZ, RZ, R76 ;  /* 0x000000ffff150224 */ /* 0x000fe200078e004c */
[----:B------:R-:W-:Y:S04]  /*11350*/  STS.U8 [R70+UR9+0x3380], R41 ;  /* 0x0033802946007988 */ /* 0x000fe80008000009 */
[----:B------:R-:W-:Y:S04]  /*11360*/  STS.U8 [R70+UR9+0x5380], R44 ;  /* 0x0053802c46007988 */ /* 0x000fe80008000009 */
[----:B----4-:R-:W-:Y:S04]  /*11370*/  STS.U8 [R70+UR9+0x7380], R45 ;  /* 0x0073802d46007988 */ /* 0x010fe80008000009 */
[----:B------:R0:W4:Y:S01]  /*11380*/  @P0 LDG.E.U8 R29, desc[UR24][R20.64] ;  /* 0x00000018141d0981 */ /* 0x000122000c1e1100 */
[----:B------:R-:W-:Y:S01]  /*11390*/  PRMT R24, RZ, 0x7610, R24 ;  /* 0x00007610ff187816 */ /* 0x000fe20000000018 */
[----:B0-----:R-:W-:-:S02]  /*113a0*/  @P0 IMAD.MOV.U32 R20, RZ, RZ, R79 ;  /* 0x000000ffff140224 */ /* 0x001fc400078e004f */
[----:B------:R-:W-:-:S05]  /*113b0*/  @P0 IMAD.MOV.U32 R21, RZ, RZ, R80 ;  /* 0x000000ffff150224 */ /* 0x000fca00078e0050 */
[----:B------:R0:W3:Y:S01]  /*113c0*/  @P0 LDG.E.U8 R27, desc[UR24][R20.64] ;  /* 0x00000018141b0981 */ /* 0x0000e2000c1e1100 */
[----:B------:R-:W-:Y:S02]  /*113d0*/  @P0 IMAD.MOV.U32 R15, RZ, RZ, R67 ;  /* 0x000000ffff0f0224 */ /* 0x000fe400078e0043 */
[----:B0-----:R-:W-:Y:S02]  /*113e0*/  @P0 IMAD.MOV.U32 R20, RZ, RZ, R75 ;  /* 0x000000ffff140224 */ /* 0x001fe400078e004b */
[----:B------:R-:W-:-:S05]  /*113f0*/  @P0 IMAD.MOV.U32 R21, RZ, RZ, R78 ;  /* 0x000000ffff150224 */ /* 0x000fca00078e004e */
[----:B------:R0:W3:Y:S01]  /*11400*/  @P0 LDG.E.U8 R24, desc[UR24][R20.64] ;  /* 0x0000001814180981 */ /* 0x0000e2000c1e1100 */
[----:B------:R-:W-:Y:S02]  /*11410*/  PRMT R18, RZ, 0x7610, R18 ;  /* 0x00007610ff127816 */ /* 0x000fe40000000012 */
[----:B0-----:R-:W-:Y:S01]  /*11420*/  PRMT R20, RZ, 0x7610, R20 ;  /* 0x00007610ff147816 */ /* 0x001fe20000000014 */
[----:B------:R-:W-:Y:S01]  /*11430*/  @P0 IMAD.MOV.U32 R42, RZ, RZ, R73 ;  /* 0x000000ffff2a0224 */ /* 0x000fe200078e0049 */
[----:B------:R-:W-:Y:S01]  /*11440*/  PRMT R21, RZ, 0x7610, R21 ;  /* 0x00007610ff157816 */ /* 0x000fe20000000015 */
[----:B------:R-:W-:Y:S01]  /*11450*/  @P0 IMAD.MOV.U32 R43, RZ, RZ, R74 ;  /* 0x000000ffff2b0224 */ /* 0x000fe200078e004a */
[----:B------:R-:W-:-:S04]  /*11460*/  PRMT R38, RZ, 0x7610, R38 ;  /* 0x00007610ff267816 */ /* 0x000fc80000000026 */
[----:B------:R0:W3:Y:S01]  /*11470*/  @P0 LDG.E.U8 R21, desc[UR24][R42.64] ;  /* 0x000000182a150981 */ /* 0x0000e2000c1e1100 */
[----:B------:R-:W-:Y:S01]  /*11480*/  PRMT R35, RZ, 0x7610, R35 ;  /* 0x00007610ff237816 */ /* 0x000fe20000000023 */
[----:B0-----:R-:W-:Y:S02]  /*11490*/  @P0 IMAD.MOV.U32 R42, RZ, RZ, R71 ;  /* 0x000000ffff2a0224 */ /* 0x001fe400078e0047 */
[----:B------:R-:W-:-:S05]  /*114a0*/  @P0 IMAD.MOV.U32 R43, RZ, RZ, R72 ;  /* 0x000000ffff2b0224 */ /* 0x000fca00078e0048 */
[----:B------:R0:W3:Y:S02]  /*114b0*/  @P0 LDG.E.U8 R38, desc[UR24][R42.64] ;  /* 0x000000182a260981 */ /* 0x0000e4000c1e1100 */
[----:B0-----:R-:W-:Y:S02]  /*114c0*/  @P0 IMAD.MOV.U32 R42, RZ, RZ, R68 ;  /* 0x000000ffff2a0224 */ /* 0x001fe400078e0044 */
[----:B------:R-:W-:-:S05]  /*114d0*/  @P0 IMAD.MOV.U32 R43, RZ, RZ, R69 ;  /* 0x000000ffff2b0224 */ /* 0x000fca00078e0045 */
[----:B------:R-:W3:Y:S04]  /*114e0*/  @P0 LDG.E.U8 R35, desc[UR24][R42.64] ;  /* 0x000000182a230981 */ /* 0x000ee8000c1e1100 */
[----:B--2---:R-:W-:Y:S04]  /*114f0*/  STS.U8 [R70+UR9+0x1780], R84 ;  /* 0x0017805446007988 */ /* 0x004fe80008000009 */
        /* <DEDUP_REMOVED lines=11> */
[----:B------:R0:W-:Y:S02]  /*115b0*/  STS.U8 [R77+UR9+0x10000], R14 ;  /* 0x0100000e4d007988 */ /* 0x0001e40008000009 */
[----:B0-----:R-:W-:-:S05]  /*115c0*/  @P0 IMAD.MOV.U32 R14, RZ, RZ, R66 ;  /* 0x000000ffff0e0224 */ /* 0x001fca00078e0042 */
[----:B------:R0:W2:Y:S04]  /*115d0*/  @P0 LDG.E.U8 R20, desc[UR24][R14.64] ;  /* 0x000000180e140981 */ /* 0x0000a8000c1e1100 */
[----:B------:R1:W-:Y:S01]  /*115e0*/  STS.U8 [R77+UR9+0x10200], R13 ;  /* 0x0102000d4d007988 */ /* 0x0003e20008000009 */
[----:B0-----:R-:W-:Y:S02]  /*115f0*/  @P0 IMAD.MOV.U32 R14, RZ, RZ, R64 ;  /* 0x000000ffff0e0224 */ /* 0x001fe400078e0040 */
[----:B------:R-:W-:Y:S01]  /*11600*/  @P0 IMAD.MOV.U32 R15, RZ, RZ, R65 ;  /* 0x000000ffff0f0224 */ /* 0x000fe200078e0041 */
[----:B------:R0:W-:Y:S01]  /*11610*/  STS.U8 [R77+UR9+0x10400], R12 ;  /* 0x0104000c4d007988 */ /* 0x0001e20008000009 */
[----:B-1----:R-:W-:-:S03]  /*11620*/  @P0 IMAD.MOV.U32 R13, RZ, RZ, R63 ;  /* 0x000000ffff0d0224 */ /* 0x002fc600078e003f */
[----:B------:R1:W2:Y:S01]  /*11630*/  @P0 LDG.E.U8 R18, desc[UR24][R14.64] ;  /* 0x000000180e120981 */ /* 0x0002a2000c1e1100 */
[----:B0-----:R-:W-:Y:S01]  /*11640*/  @P0 IMAD.MOV.U32 R12, RZ, RZ, R62 ;  /* 0x000000ffff0c0224 */ /* 0x001fe200078e003e */
[----:B-1----:R-:W-:Y:S02]  /*11650*/  PRMT R15, RZ, 0x7610, R15 ;  /* 0x00007610ff0f7816 */ /* 0x002fe4000000000f */
[----:B------:R-:W-:-:S04]  /*11660*/  PRMT R14, RZ, 0x7610, R14 ;  /* 0x00007610ff0e7816 */ /* 0x000fc8000000000e */
        /* <DEDUP_REMOVED lines=10> */
[----:B------:R0:W2:Y:S02]  /*11710*/  @P0 LDG.E.U8 R13, desc[UR24][R16.64] ;  /* 0x00000018100d0981 */ /* 0x0000a4000c1e1100 */
[----:B0-----:R-:W-:Y:S02]  /*11720*/  @P0 IMAD.MOV.U32 R16, RZ, RZ, R56 ;  /* 0x000000ffff100224 */ /* 0x001fe400078e0038 */
[----:B------:R-:W-:-:S05]  /*11730*/  @P0 IMAD.MOV.U32 R17, RZ, RZ, R57 ;  /* 0x000000ffff110224 */ /* 0x000fca00078e0039 */
[----:B------:R-:W2:Y:S01]  /*11740*/  @P0 LDG.E.U8 R12, desc[UR24][R16.64] ;  /* 0x00000018100c0981 */ /* 0x000ea2000c1e1100 */
[----:B------:R-:W0:Y:S01]  /*11750*/  S2R R9, SR_TID.X ;  /* 0x0000000000097919 */ /* 0x000e220000002100 */
[----:B------:R-:W1:Y:S02]  /*11760*/  S2R R11, SR_TID.X ;  /* 0x00000000000b7919 */ /* 0x000e640000002100 */
[----:B------:R0:W-:Y:S04]  /*11770*/  STS.U8 [R77+UR9+0x10a00], R19 ;  /* 0x010a00134d007988 */ /* 0x0001e80008000009 */
[----:B------:R0:W-:Y:S04]  /*11780*/  STS.U8 [R77+UR9+0x10c00], R26 ;  /* 0x010c001a4d007988 */ /* 0x0001e80008000009 */
[----:B------:R0:W-:Y:S02]  /*11790*/  STS.U8 [R77+UR9+0x10e00], R23 ;  /* 0x010e00174d007988 */ /* 0x0001e40008000009 */
[----:B0-----:R-:W-:-:S02]  /*117a0*/  LOP3.LUT R9, R9, 0x7f, RZ, 0xc0, !PT ;  /* 0x0000007f09097812 */ /* 0x001fc400078ec0ff */
[----:B-1----:R-:W-:Y:S02]  /*117b0*/  LOP3.LUT R11, R11, 0x7f, RZ, 0xc0, !PT ;  /* 0x0000007f0b0b7812 */ /* 0x002fe400078ec0ff */
[C---:B------:R-:W-:Y:S02]  /*117c0*/  LOP3.LUT R10, R9.reuse, 0x20, RZ, 0x3c, !PT ;  /* 0x00000020090a7812 */ /* 0x040fe400078e3cff */
[----:B------:R-:W-:Y:S02]  /*117d0*/  LOP3.LUT R9, R9, 0x10, RZ, 0x3c, !PT ;  /* 0x0000001009097812 */ /* 0x000fe400078e3cff */
[----:B------:R-:W-:-:S03]  /*117e0*/  LOP3.LUT R11, R11, 0x30, RZ, 0x3c, !PT ;  /* 0x000000300b0b7812 */ /* 0x000fc600078e3cff */
[----:B------:R0:W-:Y:S04]  /*117f0*/  STS.U8 [R9+UR9+0x10080], R40 ;  /* 0x0100802809007988 */ /* 0x0001e80008000009 */
        /* <DEDUP_REMOVED lines=10> */
[----:B---3--:R0:W-:Y:S04]  /*118a0*/  STS.U8 [R10+UR9+0x10700], R31 ;  /* 0x0107001f0a007988 */ /* 0x0081e80008000009 */
[----:B----4-:R0:W-:Y:S04]  /*118b0*/  STS.U8 [R10+UR9+0x10900], R29 ;  /* 0x0109001d0a007988 */ /* 0x0101e80008000009 */
[----:B------:R0:W-:Y:S04]  /*118c0*/  STS.U8 [R10+UR9+0x10b00], R27 ;  /* 0x010b001b0a007988 */ /* 0x0001e80008000009 */
[----:B------:R0:W-:Y:S04]  /*118d0*/  STS.U8 [R10+UR9+0x10d00], R24 ;  /* 0x010d00180a007988 */ /* 0x0001e80008000009 */
[----:B------:R0:W-:Y:S04]  /*118e0*/  STS.U8 [R10+UR9+0x10f00], R21 ;  /* 0x010f00150a007988 */ /* 0x0001e80008000009 */
[----:B------:R0:W-:Y:S04]  /*118f0*/  STS.U8 [R11+UR9+0x10180], R38 ;  /* 0x010180260b007988 */ /* 0x0001e80008000009 */
[----:B------:R0:W-:Y:S01]  /*11900*/  STS.U8 [R11+UR9+0x10380], R35 ;  /* 0x010380230b007988 */ /* 0x0001e20008000009 */
[----:B------:R-:W-:-:S04]  /*11910*/  ISETP.NE.U32.AND P0, PT, RZ, UR7, PT ;  /* 0x00000007ff007c0c */ /* 0x000fc8000bf05070 */
[C---:B------:R-:W-:Y:S02]  /*11920*/  ISETP.LT.OR P1, PT, R48.reuse, 0x40, P0 ;  /* 0x000000403000780c */ /* 0x040fe40000721670 */
[----:B------:R-:W-:Y:S01]  /*11930*/  ISETP.GE.AND P2, PT, R48, 0x80, PT ;  /* 0x000000803000780c */ /* 0x000fe20003f46270 */
[----:B--2---:R0:W-:Y:S04]  /*11940*/  STS.U8 [R11+UR9+0x10580], R20 ;  /* 0x010580140b007988 */ /* 0x0041e80008000009 */
[----:B------:R0:W-:Y:S04]  /*11950*/  STS.U8 [R11+UR9+0x10780], R18 ;  /* 0x010780120b007988 */ /* 0x0001e80008000009 */
[----:B------:R0:W-:Y:S04]  /*11960*/  STS.U8 [R11+UR9+0x10980], R15 ;  /* 0x0109800f0b007988 */ /* 0x0001e80008000009 */
[----:B------:R0:W-:Y:S04]  /*11970*/  STS.U8 [R11+UR9+0x10b80], R14 ;  /* 0x010b800e0b007988 */ /* 0x0001e80008000009 */
[----:B------:R0:W-:Y:S04]  /*11980*/  STS.U8 [R11+UR9+0x10d80], R13 ;  /* 0x010d800d0b007988 */ /* 0x0001e80008000009 */
[----:B------:R0:W-:Y:S01]  /*11990*/  STS.U8 [R11+UR9+0x10f80], R12 ;  /* 0x010f800c0b007988 */ /* 0x0001e20008000009 */
[----:B------:R1:W-:Y:S06]  /*119a0*/  MEMBAR.ALL.CTA ;  /* 0x0000000000007992 */ /* 0x0003ec0000008000 */
[----:B-1----:R-:W1:Y:S02]  /*119b0*/  FENCE.VIEW.ASYNC.S ;  /* 0x00000000000073c6 */ /* 0x002e640000000000 */
[----:B-1----:R-:W-:Y:S06]  /*119c0*/  BAR.SYNC.DEFER_BLOCKING 0x0 ;  /* 0x0000000000007b1d */ /* 0x002fec0000010000 */
[----:B------:R-:W-:Y:S05]  /*119d0*/  @P1 BRA `(.L_x_6) ;  /* 0x0000000000dc1947 */ /* 0x000fea0003800000 */
[----:B------:R-:W-:Y:S02]  /*119e0*/  USHF.R.U32.HI UR14, URZ, 0x4, UR9 ;  /* 0x00000004ff0e7899 */ /* 0x000fe40008011609 */
[----:B------:R-:W-:Y:S02]  /*119f0*/  UIADD3 UR5, UPT, UPT, UR9, 0x10000, URZ ;  /* 0x0001000009057890 */ /* 0x000fe4000fffe0ff */
[----:B------:R-:W-:Y:S02]  /*11a00*/  USGXT.U32 UR14, UR14, 0xe ;  /* 0x0000000e0e0e789a */ /* 0x000fe40008000000 */
[----:B------:R-:W-:Y:S02]  /*11a10*/  USHF.R.U32.HI UR5, URZ, 0x4, UR5 ;  /* 0x00000004ff057899 */ /* 0x000fe40008011605 */
[----:B------:R-:W-:Y:S01]  /*11a20*/  UIADD3 UR48, UP1, UPT, UR14, 0x100, URZ ;  /* 0x000001000e307890 */ /* 0x000fe2000ff3e0ff */
[----:B------:R-:W-:Y:S01]  /*11a30*/  UMOV UR4, URZ ;  /* 0x000000ff00047c82 */ /* 0x000fe20008000000 */
[----:B------:R-:W-:-:S02]  /*11a40*/  USGXT.U32 UR6, UR5, 0xe ;  /* 0x0000000e0506789a */ /* 0x000fc40008000000 */
[----:B------:R-:W-:Y:S01]  /*11a50*/  UIADD3.X UR49, UPT, UPT, UR4, 0x40004040, URZ, UP1, !UPT ;  /* 0x4000404004317890 */ /* 0x000fe20008ffe4ff */
[----:B------:R-:W-:Y:S02]  /*11a60*/  UMOV UR5, URZ ;  /* 0x000000ff00057c82 */ /* 0x000fe40008000000 */
[----:B------:R-:W-:Y:S01]  /*11a70*/  UMOV UR4, UR11 ;  /* 0x0000000b00047c82 */ /* 0x000fe20008000000 */
[----:B------:R-:W-:Y:S01]  /*11a80*/  UMOV UR16, 0xfffffffe ;  /* 0xfffffffe00107882 */ /* 0x000fe20000000000 */
[----:B------:R-:W-:Y:S01]  /*11a90*/  UMOV UR17, 0x7fffbfdf ;  /* 0x7fffbfdf00117882 */ /* 0x000fe20000000000 */
[----:B------:R-:W-:Y:S01]  /*11aa0*/  UMOV UR7, URZ ;  /* 0x000000ff00077c82 */ /* 0x000fe20008000000 */
[----:B------:R-:W-:Y:S01]  /*11ab0*/  UMOV UR45, UR4 ;  /* 0x00000004002d7c82 */ /* 0x000fe20008000000 */
[----:B------:R-:W-:Y:S02]  /*11ac0*/  UIADD3.64 UR4, UPT, UPT, UR6, -UR16, URZ ;  /* 0x8000001006047297 */ /* 0x000fe4000fffe0ff */
[----:B------:R-:W-:-:S02]  /*11ad0*/  UIADD3 UR34, UPT, UPT, UR8, 0x40, URZ ;  /* 0x0000004008227890 */ /* 0x000fc4000fffe0ff */
[----:B------:R-:W-:Y:S02]  /*11ae0*/  UIADD3.64 UR16, UPT, UPT, UR48, 0x100, URZ ;  /* 0x0000010030107897 */ /* 0x000fe4000fffe0ff */
[----:B------:R-:W-:Y:S02]  /*11af0*/  UIADD3 UR50, UPT, UPT, UR8, 0x40, URZ ;  /* 0x0000004008327890 */ /* 0x000fe4000fffe0ff */
[----:B------:R-:W-:Y:S02]  /*11b00*/  UIADD3.64 UR36, UPT, UPT, UR48, 0x200, URZ ;  /* 0x0000020030247897 */ /* 0x000fe4000fffe0ff */
[----:B------:R-:W-:Y:S02]  /*11b10*/  UIADD3 UR35, UPT, UPT, UR8, 0x80, URZ ;  /* 0x0000008008237890 */ /* 0x000fe4000fffe0ff */
[----:B------:R-:W-:Y:S02]  /*11b20*/  UIADD3.64 UR38, UPT, UPT, UR48, 0x300, URZ ;  /* 0x0000030030267897 */ /* 0x000fe4000fffe0ff */
[----:B------:R-:W-:-:S02]  /*11b30*/  UIADD3 UR51, UPT, UPT, UR8, 0x80, URZ ;  /* 0x0000008008337890 */ /* 0x000fc4000fffe0ff */
[----:B------:R-:W-:Y:S02]  /*11b40*/  UIADD3.64 UR40, UPT, UPT, UR48, 0x400, URZ ;  /* 0x0000040030287897 */ /* 0x000fe4000fffe0ff */
[----:B------:R-:W-:Y:S02]  /*11b50*/  UIADD3 UR44, UPT, UPT, UR8, 0xc0, URZ ;  /* 0x000000c0082c7890 */ /* 0x000fe4000fffe0ff */
[----:B------:R-:W-:Y:S01]  /*11b60*/  UIADD3.64 UR42, UPT, UPT, UR48, 0x500, URZ ;  /* 0x00000500302a7897 */ /* 0x000fe2000fffe0ff */
[----:B------:R-:W-:Y:S01]  /*11b70*/  UMOV UR20, 0x0 ;  /* 0x0000000000147882 */ /* 0x000fe20000000000 */
[----:B------:R-:W-:Y:S01]  /*11b80*/  UMOV UR21, 0x8108010 ;  /* 0x0810801000157882 */ /* 0x000fe20000000000 */
[----:B------:R-:W-:Y:S01]  /*11b90*/  UIADD3 UR52, UPT, UPT, UR8, 0xc0, URZ ;  /* 0x000000c008347890 */ /* 0x000fe2000fffe0ff */
[----:B------:R-:W-:Y:S01]  /*11ba0*/  UMOV UR15, 0x40004040 ;  /* 0x40004040000f7882 */ /* 0x000fe20000000000 */
[----:B------:R-:W-:Y:S01]  /*11bb0*/  UIADD3.64 UR46, UPT, UPT, UR48, 0x600, URZ ;  /* 0x00000600302e7897 */ /* 0x000fe2000fffe0ff */
[----:B------:R-:W-:Y:S01]  /*11bc0*/  UMOV UR7, 0x80004020 ;  /* 0x8000402000077882 */ /* 0x000fe20000000000 */
[----:B------:R-:W-:Y:S01]  /*11bd0*/  UMOV UR26, 0x0 ;  /* 0x00000000001a7882 */ /* 0x000fe20000000000 */
[----:B------:R-:W-:Y:S01]  /*11be0*/  UMOV UR27, 0x8108010 ;  /* 0x08108010001b7882 */ /* 0x000fe20000000000 */
[----:B------:R-:W-:Y:S01]  /*11bf0*/  UMOV UR32, 0x0 ;  /* 0x0000000000207882 */ /* 0x000fe20000000000 */
[----:B------:R-:W-:Y:S01]  /*11c00*/  UMOV UR33, 0x8108010 ;  /* 0x0810801000217882 */ /* 0x000fe20000000000 */
[----:B------:R1:W-:Y:S01]  /*11c10*/  UTCQMMA gdesc[UR14], gdesc[UR6], tmem[UR8], tmem[UR20], idesc[UR21], !UPT ;  /* 0x00ff14060e0075ea */ /* 0x0003e2000f800308 */
[----:B------:R-:W-:Y:S01]  /*11c20*/  UMOV UR18, 0x0 ;  /* 0x0000000000127882 */ /* 0x000fe20000000000 */
[----:B------:R-:W-:Y:S01]  /*11c30*/  UMOV UR19, 0x8108010 ;  /* 0x0810801000137882 */ /* 0x000fe20000000000 */
[----:B------:R1:W-:Y:S01]  /*11c40*/  UTCQMMA gdesc[UR48], gdesc[UR4], tmem[UR8], tmem[UR26], idesc[UR27], UPT ;  /* 0x00ff1a04300075ea */ /* 0x0003e2000b800308 */
        /* <DEDUP_REMOVED lines=12> */
[----:B------:R1:W-:Y:S01]  /*11d10*/  UTCQMMA gdesc[UR42], gdesc[UR6], tmem[UR44], tmem[UR22], idesc[UR23], !UPT ;  /* 0x00ff16062a0075ea */ /* 0x0003e2000f80032c */
[----:B------:R1:W-:Y:S01]  /*11d20*/  UTCQMMA gdesc[UR46], gdesc[UR4], tmem[UR52], tmem[UR54], idesc[UR55], UPT ;  /* 0x00ff36042e0075ea */ /* 0x0003e2000b800334 */
[----:B------:R1:W-:Y:S01]  /*11d30*/  UTCBAR [UR45], URZ ;  /* 0x000000ff2d0073e9 */ /* 0x0003e200080000ff */
[----:B------:R-:W-:Y:S01]  /*11d40*/  NOP ;  /* 0x0000000000007918 */ /* 0x000fe20000000000 */
.L_x_6:
[----:B-1----:R-:W-:Y:S01]  /*11d50*/  UMOV UR4, URZ ;  /* 0x000000ff00047c82 */ /* 0x002fe20008000000 */
[----:B------:R-:W-:Y:S05]  /*11d60*/  @!P2 BRA `(.L_x_7) ;  /* 0x0000012000a0a947 */ /* 0x000fea0003800000 */
[----:B0-----:R-:W-:Y:S01]  /*11d70*/  SHF.R.S32.HI R12, RZ, 0x1f, R48 ;  /* 0x0000001fff0c7819 */ /* 0x001fe20000011430 */
[----:B------:R-:W-:Y:S01]  /*11d80*/  UIADD3 UR4, UPT, UPT, UR9, 0x8000, URZ ;  /* 0x0000800009047890 */ /* 0x000fe2000fffe0ff */
[----:B------:R-:W-:Y:S01]  /*11d90*/  IMAD.MOV.U32 R13, RZ, RZ, RZ ;  /* 0x000000ffff0d7224 */ /* 0x000fe200078e00ff */
[----:B------:R-:W-:Y:S01]  /*11da0*/  UMOV UR5, URZ ;  /* 0x000000ff00057c82 */ /* 0x000fe20008000000 */
[----:B------:R-:W-:Y:S01]  /*11db0*/  LEA.HI R12, R12, R48, RZ, 0x6 ;  /* 0x000000300c0c7211 */ /* 0x000fe200078f30ff */
[----:B------:R-:W-:Y:S02]  /*11dc0*/  USHF.R.U32.HI UR16, URZ, 0x4, UR4 ;  /* 0x00000004ff107899 */ /* 0x000fe40008011604 */
[----:B------:R-:W-:Y:S01]  /*11dd0*/  UIADD3 UR4, UPT, UPT, UR9, 0x11000, URZ ;  /* 0x0001100009047890 */ /* 0x000fe2000fffe0ff */
[----:B------:R-:W-:Y:S01]  /*11de0*/  SHF.R.S32.HI R12, RZ, 0x6, R12 ;  /* 0x00000006ff0c7819 */ /* 0x000fe2000001140c */
[----:B------:R-:W-:Y:S02]  /*11df0*/  USGXT.U32 UR16, UR16, 0xe ;  /* 0x0000000e1010789a */ /* 0x000fe40008000000 */
[----:B------:R-:W-:Y:S01]  /*11e00*/  USHF.R.U32.HI UR4, URZ, 0x4, UR4 ;  /* 0x00000004ff047899 */ /* 0x000fe20008011604 */
[----:B------:R-:W-:Y:S01]  /*11e10*/  VIMNMX R12, PT, PT, R12, 0x2, !PT ;  /* 0x000000020c0c7848 */ /* 0x000fe20007fe0100 */
[----:B------:R-:W-:-:S02]  /*11e20*/  UIADD3 UR26, UP1, UPT, UR16, 0x100, URZ ;  /* 0x00000100101a7890 */ /* 0x000fc4000ff3e0ff */
[----:B------:R-:W-:Y:S02]  /*11e30*/  USGXT.U32 UR4, UR4, 0xe ;  /* 0x0000000e0404789a */ /* 0x000fe40008000000 */
[----:B------:R-:W-:Y:S01]  /*11e40*/  VIADD R12, R12, 0xfffffffe ;  /* 0xfffffffe0c0c7836 */ /* 0x000fe20000000000 */
[----:B------:R-:W-:Y:S02]  /*11e50*/  USHF.L.U32 UR20, UR12, 0x6, URZ ;  /* 0x000000060c147899 */ /* 0x000fe400080006ff */
[----:B------:R-:W-:Y:S02]  /*11e60*/  USHF.L.U32 UR21, UR13, 0x6, URZ ;  /* 0x000000060d157899 */ /* 0x000fe400080006ff */
[----:B------:R0:W-:Y:S01]  /*11e70*/  STL [R1+0xbd4], R12 ;  /* 0x000bd40c01007387 */ /* 0x0001e20000100800 */
[----:B------:R-:W-:Y:S01]  /*11e80*/  UIADD3.X UR27, UPT, UPT, UR5, 0x40004040, URZ, UP1, !UPT ;  /* 0x40004040051b7890 */ /* 0x000fe20008ffe4ff */
[----:B------:R-:W-:Y:S02]  /*11e90*/  UMOV UR12, 0xfffffffe ;  /* 0xfffffffe000c7882 */ /* 0x000fe40000000000 */
[----:B------:R0:W-:Y:S01]  /*11ea0*/  STL [R1+0xbc8], RZ ;  /* 0x000bc8ff01007387 */ /* 0x0001e20000100800 */
[----:B------:R-:W-:Y:S01]  /*11eb0*/  UMOV UR13, 0x7fffbfdf ;  /* 0x7fffbfdf000d7882 */ /* 0x000fe20000000000 */
[----:B------:R-:W-:-:S02]  /*11ec0*/  USHF.R.S32.HI UR23, URZ, 0x1f, UR20 ;  /* 0x0000001fff177899 */ /* 0x000fc40008011414 */
[----:B------:R-:W-:Y:S02]  /*11ed0*/  USHF.R.S32.HI UR54, URZ, 0x1f, UR21 ;  /* 0x0000001fff367899 */ /* 0x000fe40008011415 */
[----:B------:R-:W-:Y:S02]  /*11ee0*/  UIADD3.64 UR12, UPT, UPT, UR4, -UR12, URZ ;  /* 0x8000000c040c7297 */ /* 0x000fe4000fffe0ff */
[----:B------:R-:W-:Y:S02]  /*11ef0*/  UIADD3.64 UR28, UPT, UPT, UR26, 0x100, URZ ;  /* 0x000001001a1c7897 */ /* 0x000fe4000fffe0ff */
[----:B------:R-:W-:Y:S02]  /*11f00*/  UIADD3.64 UR30, UPT, UPT, UR26, 0x200, URZ ;  /* 0x000002001a1e7897 */ /* 0x000fe4000fffe0ff */
[----:B------:R-:W-:Y:S02]  /*11f10*/  UIADD3.64 UR32, UPT, UPT, UR26, 0x300, URZ ;  /* 0x000003001a207897 */ /* 0x000fe4000fffe0ff */
[----:B------:R-:W-:-:S02]  /*11f20*/  UIADD3.64 UR34, UPT, UPT, UR26, 0x400, URZ ;  /* 0x000004001a227897 */ /* 0x000fc4000fffe0ff */
[----:B------:R-:W-:Y:S02]  /*11f30*/  UIADD3.64 UR36, UPT, UPT, UR26, 0x500, URZ ;  /* 0x000005001a247897 */ /* 0x000fe4000fffe0ff */
[----:B------:R-:W-:Y:S01]  /*11f40*/  UIADD3.64 UR38, UPT, UPT, UR26, 0x600, URZ ;  /* 0x000006001a267897 */ /* 0x000fe2000fffe0ff */
[----:B------:R-:W-:Y:S01]  /*11f50*/  UMOV UR22, 0x1 ;  /* 0x0000000100167882 */ /* 0x000fe20000000000 */
[----:B------:R-:W-:Y:S01]  /*11f60*/  UMOV UR14, UR4 ;  /* 0x00000004000e7c82 */ /* 0x000fe20008000000 */
[----:B0-----:R-:W-:-:S09]  /*11f70*/  UMOV UR15, 0x80004020 ;  /* 0x80004020000f7882 */ /* 0x001fd20000000000 */
.L_x_10:
[----:B------:R-:W2:Y:S04]  /*11f80*/  LDL.LU R26, [R1+0x40c] ;  /* 0x00040c00011a7983 */ /* 0x000ea80000300800 */
[----:B------:R-:W3:Y:S04]  /*11f90*/  LDL.LU R25, [R1+0x538] ;  /* 0x0005380001197983 */ /* 0x000ee80000300800 */
        /* <DEDUP_REMOVED lines=9> */
[----:B-1----:R-:W4:Y:S04]  /*12030*/  LDL.LU R12, [R1+0x400] ;  /* 0x00040000010c7983 */ /* 0x002f280000300800 */
[----:B------:R-:W4:Y:S01]  /*12040*/  LDL.LU R19, [R1+0x514] ;  /* 0x0005140001137983 */ /* 0x000f220000300800 */
[----:B------:R-:W-:Y:S01]  /*12050*/  IMAD.U32 R13, R13, -0x80000000, RZ ;  /* 0x800000000d0d7824 */ /* 0x000fe200078e00ff */
[----:B--2---:R-:W-:-:S02]  /*12060*/  IADD3 R26, P4, PT, R26, UR21, RZ ;  /* 0x000000151a1a7c10 */ /* 0x004fc4000ff9e0ff */
[----:B---3--:R-:W-:-:S03]  /*12070*/  IADD3 R25, P5, PT, R25, UR21, RZ ;  /* 0x0000001519197c10 */ /* 0x008fc6000ffbe0ff */
[----:B------:R-:W-:Y:S01]  /*12080*/  STL [R1+0x40c], R26 ;  /* 0x00040c1a01007387 */ /* 0x000fe20000100800 */
[----:B----4-:R-:W-:-:S03]  /*12090*/  IADD3 R24, P6, PT, R24, UR21, RZ ;  /* 0x0000001518187c10 */ /* 0x010fc6000ffde0ff */
[----:B------:R-:W-:Y:S01]  /*120a0*/  STL [R1+0x538], R25 ;  /* 0x0005381901007387 */ /* 0x000fe20000100800 */
[----:B------:R-:W-:-:S03]  /*120b0*/  IADD3 R23, P1, PT, R23, UR21, RZ ;  /* 0x0000001517177c10 */ /* 0x000fc6000ff3e0ff */
[----:B------:R-:W-:Y:S01]  /*120c0*/  STL [R1+0x534], R24 ;  /* 0x0005341801007387 */ /* 0x000fe20000100800 */
[----:B------:R-:W-:-:S03]  /*120d0*/  IADD3 R22, P2, PT, R22, UR21, RZ ;  /* 0x0000001516167c10 */ /* 0x000fc6000ff5e0ff */
[----:B------:R-:W-:Y:S01]  /*120e0*/  STL [R1+0x530], R23 ;  /* 0x0005301701007387 */ /* 0x000fe20000100800 */
[----:B------:R-:W-:-:S03]  /*120f0*/  IADD3.X R21, PT, PT, R21, UR54, RZ, P4, !PT ;  /* 0x0000003615157c10 */ /* 0x000fc6000a7fe4ff */
[----:B------:R-:W-:Y:S01]  /*12100*/  STL [R1+0x52c], R22 ;  /* 0x00052c1601007387 */ /* 0x000fe20000100800 */
[----:B------:R-:W-:-:S03]  /*12110*/  IADD3 R20, P4, PT, R20, UR21, RZ ;  /* 0x0000001514147c10 */ /* 0x000fc6000ff9e0ff */
[----:B------:R-:W2:Y:S01]  /*12120*/  LDL.LU R39, [R1+0x3fc] ;  /* 0x0003fc0001277983 */ /* 0x000ea20000300800 */
[----:B------:R-:W-:-:S03]  /*12130*/  IADD3.X R17, PT, PT, R17, UR54, RZ, P5, !PT ;  /* 0x0000003611117c10 */ /* 0x000fc6000affe4ff */
[----:B------:R-:W-:Y:S01]  /*12140*/  STL [R1+0x3f8], R21 ;  /* 0x0003f81501007387 */ /* 0x000fe20000100800 */
[----:B------:R-:W-:-:S03]  /*12150*/  IADD3 R18, P5, PT, R18, UR21, RZ ;  /* 0x0000001512127c10 */ /* 0x000fc6000ffbe0ff */
[----:B------:R0:W-:Y:S04]  /*12160*/  STL [R1+0x408], R17 ;  /* 0x0004081101007387 */ /* 0x0001e80000100800 */
[----:B------:R-:W-:Y:S01]  /*12170*/  STL [R1+0x528], R20 ;  /* 0x0005281401007387 */ /* 0x000fe20000100800 */
[----:B------:R-:W-:-:S03]  /*12180*/  IADD3.X R16, PT, PT, R16, UR54, RZ, P6, !PT ;  /* 0x0000003610107c10 */ /* 0x000fc6000b7fe4ff */
[----:B0-----:R-:W3:Y:S04]  /*12190*/  LDL.LU R17, [R1+0x50c] ;  /* 0x00050c0001117983 */ /* 0x001ee80000300800 */
[----:B------:R0:W-:Y:S01]  /*121a0*/  STL [R1+0x524], R18 ;  /* 0x0005241201007387 */ /* 0x0001e20000100800 */
[----:B------:R-:W-:-:S03]  /*121b0*/  IADD3 R15, P6, PT, R15, UR21, RZ ;  /* 0x000000150f0f7c10 */ /* 0x000fc6000ffde0ff */
[----:B0-----:R-:W4:Y:S04]  /*121c0*/  LDL.LU R18, [R1+0x3f4] ;  /* 0x0003f40001127983 */ /* 0x001f280000300800 */
[----:B------:R0:W-:Y:S04]  /*121d0*/  STL [R1+0x404], R16 ;  /* 0x0004041001007387 */ /* 0x0001e80000100800 */
[----:B0-----:R-:W4:Y:S04]  /*121e0*/  LDL.LU R16, [R1+0x504] ;  /* 0x0005040001107983 */ /* 0x001f280000300800 */
[----:B------:R0:W-:Y:S04]  /*121f0*/  STL [R1+0x51c], R15 ;  /* 0x00051c0f01007387 */ /* 0x0001e80000100800 */
[----:B0-----:R-:W4:Y:S01]  /*12200*/  LDL.LU R15, [R1+0x520] ;  /* 0x00052000010f7983 */ /* 0x001f220000300800 */
[----:B------:R-:W-:-:S02]  /*12210*/  IADD3.X R12, PT, PT, R12, UR54, RZ, P1, !PT ;  /* 0x000000360c0c7c10 */ /* 0x000fc40008ffe4ff */
[----:B------:R-:W-:-:S03]  /*12220*/  IADD3 R19, P1, PT, R19, UR21, RZ ;  /* 0x0000001513137c10 */ /* 0x000fc6000ff3e0ff */
[----:B------:R0:W-:Y:S04]  /*12230*/  STL [R1+0x400], R12 ;  /* 0x0004000c01007387 */ /* 0x0001e80000100800 */
[----:B0-----:R-:W4:Y:S04]  /*12240*/  LDL.LU R12, [R1+0x4fc] ;  /* 0x0004fc00010c7983 */ /* 0x001f280000300800 */
[----:B------:R-:W4:Y:S04]  /*12250*/  LDL.LU R38, [R1+0x518] ;  /* 0x0005180001267983 */ /* 0x000f280000300800 */
[----:B------:R-:W4:Y:S04]  /*12260*/  LDL.LU R37, [R1+0x4f4] ;  /* 0x0004f40001257983 */ /* 0x000f280000300800 */
[----:B------:R-:W4:Y:S04]  /*12270*/  LDL.LU R36, [R1+0x510] ;  /* 0x0005100001247983 */ /* 0x000f280000300800 */
[----:B------:R0:W-:Y:S04]  /*12280*/  STL [R1+0x514], R19 ;  /* 0x0005141301007387 */ /* 0x0001e80000100800 */
        /* <DEDUP_REMOVED lines=16> */
[----:B0-----:R-:W4:Y:S01]  /*12390*/  LDL.LU R19, [R1+0x4ac] ;  /* 0x0004ac0001137983 */ /* 0x001f220000300800 */
[----:B--2---:R-:W-:-:S02]  /*123a0*/  IADD3.X R39, PT, PT, R39, UR54, RZ, P2, !PT ;  /* 0x0000003627277c10 */ /* 0x004fc400097fe4ff */
[----:B---3--:R-:W-:-:S05]  /*123b0*/  IADD3 R17, P2, PT, R17, UR21, RZ ;  /* 0x0000001511117c10 */ /* 0x008fca000ff5e0ff */
[----:B------:R0:W-:Y:S01]  /*123c0*/  STL [R1+0x50c], R17 ;  /* 0x00050c1101007387 */ /* 0x0001e20000100800 */
[----:B----4-:R-:W-:-:S03]  /*123d0*/  IADD3.X R18, PT, PT, R18, UR54, RZ, P4, !PT ;  /* 0x0000003612127c10 */ /* 0x010fc6000a7fe4ff */
[----:B0-----:R-:W2:Y:S04]  /*123e0*/  LDL.LU R17, [R1+0x4c8] ;  /* 0x0004c80001117983 */ /* 0x001ea80000300800 */
[----:B------:R-:W-:Y:S04]  /*123f0*/  STL [R1+0x3fc], R39 ;  /* 0x0003fc2701007387 */ /* 0x000fe80000100800 */
[----:B------:R0:W-:Y:S01]  /*12400*/  STL [R1+0x3f4], R18 ;  /* 0x0003f41201007387 */ /* 0x0001e20000100800 */
[----:B------:R-:W-:-:S03]  /*12410*/  IADD3 R16, P4, PT, R16, UR21, RZ ;  /* 0x0000001510107c10 */ /* 0x000fc6000ff9e0ff */
[----:B0-----:R-:W3:Y:S04]  /*12420*/  LDL.LU R18, [R1+0x4a4] ;  /* 0x0004a40001127983 */ /* 0x001ee80000300800 */
[----:B------:R0:W-:Y:S01]  /*12430*/  STL [R1+0x504], R16 ;  /* 0x0005041001007387 */ /* 0x0001e20000100800 */
[----:B------:R-:W-:-:S03]  /*12440*/  IADD3.X R15, PT, PT, R15, UR54, RZ, P5, !PT ;  /* 0x000000360f0f7c10 */ /* 0x000fc6000affe4ff */
[----:B0-----:R-:W4:Y:S04]  /*12450*/  LDL.LU R16, [R1+0x4c0] ;  /* 0x0004c00001107983 */ /* 0x001f280000300800 */
[----:B------:R0:W-:Y:S04]  /*12460*/  STL [R1+0x520], R15 ;  /* 0x0005200f01007387 */ /* 0x0001e80000100800 */
[----:B0-----:R-:W4:Y:S01]  /*12470*/  LDL.LU R15, [R1+0x49c] ;  /* 0x00049c00010f7983 */ /* 0x001f220000300800 */
[----:B------:R-:W-:Y:S02]  /*12480*/  IADD3 R12, P5, PT, R12, UR21, RZ ;  /* 0x000000150c0c7c10 */ /* 0x000fe4000ffbe0ff */
[----:B------:R-:W-:-:S02]  /*12490*/  IADD3.X R38, PT, PT, R38, UR54, RZ, P6, !PT ;  /* 0x0000003626267c10 */ /* 0x000fc4000b7fe4ff */
[----:B------:R-:W-:Y:S01]  /*124a0*/  IADD3 R37, P6, PT, R37, UR21, RZ ;  /* 0x0000001525257c10 */ /* 0x000fe2000ffde0ff */
[----:B------:R0:W-:Y:S01]  /*124b0*/  STL [R1+0x4fc], R12 ;  /* 0x0004fc0c01007387 */ /* 0x0001e20000100800 */
[----:B------:R-:W-:-:S03]  /*124c0*/  IADD3.X R36, PT, PT, R36, UR54, RZ, P1, !PT ;  /* 0x0000003624247c10 */ /* 0x000fc60008ffe4ff */
[----:B0-----:R-:W4:Y:S01]  /*124d0*/  LDL.LU R12, [R1+0x4b8] ;  /* 0x0004b800010c7983 */ /* 0x001f220000300800 */
[----:B------:R-:W-:-:S03]  /*124e0*/  IADD3 R35, P1, PT, R35, UR21, RZ ;  /* 0x0000001523237c10 */ /* 0x000fc6000ff3e0ff */
[----:B------:R-:W-:Y:S01]  /*124f0*/  STL [R1+0x518], R38 ;  /* 0x0005182601007387 */ /* 0x000fe20000100800 */
[----:B------:R-:W-:-:S03]  /*12500*/  IADD3.X R34, PT, PT, R34, UR54, RZ, P2, !PT ;  /* 0x0000003622227c10 */ /* 0x000fc600097fe4ff */
[----:B------:R-:W-:Y:S01]  /*12510*/  STL [R1+0x4f4], R37 ;  /* 0x0004f42501007387 */ /* 0x000fe20000100800 */
        /* <DEDUP_REMOVED lines=29> */
[----:B------:R-:W-:Y:S04]  /*126f0*/  STL [R1+0x4d8], R22 ;  /* 0x0004d81601007387 */ /* 0x000fe80000100800 */
[----:B------:R-:W4:Y:S04]  /*12700*/  LDL.LU R39, [R1+0x494] ;  /* 0x0004940001277983 */ /* 0x000f280000300800 */
[----:B------:R-:W-:Y:S04]  /*12710*/  STL [R1+0x4b4], R21 ;  /* 0x0004b41501007387 */ /* 0x000fe80000100800 */
[----:B------:R0:W-:Y:S04]  /*12720*/  STL [R1+0x4ac], R19 ;  /* 0x0004ac1301007387 */ /* 0x0001e80000100800 */
[----:B------:R-:W-:Y:S04]  /*12730*/  STL [R1+0x4d0], R20 ;  /* 0x0004d01401007387 */ /* 0x000fe80000100800 */
[----:B0-----:R-:W4:Y:S01]  /*12740*/  LDL.LU R19, [R1+0x4b0] ;  /* 0x0004b00001137983 */ /* 0x001f220000300800 */
[----:B--2---:R-:W-:-:S05]  /*12750*/  IADD3.X R17, PT, PT, R17, UR54, RZ, P6, !PT ;  /* 0x0000003611117c10 */ /* 0x004fca000b7fe4ff */
[----:B------:R0:W-:Y:S04]  /*12760*/  STL [R1+0x4c8], R17 ;  /* 0x0004c81101007387 */ /* 0x0001e80000100800 */
[----:B0-----:R-:W2:Y:S01]  /*12770*/  LDL.LU R17, [R1+0x48c] ;  /* 0x00048c0001117983 */ /* 0x001ea20000300800 */
[----:B---3--:R-:W-:-:S05]  /*12780*/  IADD3 R18, P6, PT, R18, UR21, RZ ;  /* 0x0000001512127c10 */ /* 0x008fca000ffde0ff */
[----:B------:R0:W-:Y:S01]  /*12790*/  STL [R1+0x4a4], R18 ;  /* 0x0004a41201007387 */ /* 0x0001e20000100800 */
[----:B----4-:R-:W-:-:S03]  /*127a0*/  IADD3.X R16, PT, PT, R16, UR54, RZ, P1, !PT ;  /* 0x0000003610107c10 */ /* 0x010fc60008ffe4ff */
[----:B0-----:R-:W3:Y:S04]  /*127b0*/  LDL.LU R18, [R1+0x4a8] ;  /* 0x0004a80001127983 */ /* 0x001ee80000300800 */
[----:B------:R0:W-:Y:S01]  /*127c0*/  STL [R1+0x4c0], R16 ;  /* 0x0004c01001007387 */ /* 0x0001e20000100800 */
[----:B------:R-:W-:-:S03]  /*127d0*/  IADD3 R15, P1, PT, R15, UR21, RZ ;  /* 0x000000150f0f7c10 */ /* 0x000fc6000ff3e0ff */
[----:B0-----:R-:W4:Y:S04]  /*127e0*/  LDL.LU R16, [R1+0x484] ;  /* 0x0004840001107983 */ /* 0x001f280000300800 */
[----:B------:R0:W-:Y:S04]  /*127f0*/  STL [R1+0x49c], R15 ;  /* 0x00049c0f01007387 */ /* 0x0001e80000100800 */
[----:B0-----:R-:W4:Y:S01]  /*12800*/  LDL.LU R15, [R1+0x4a0] ;  /* 0x0004a000010f7983 */ /* 0x001f220000300800 */
[----:B------:R-:W-:-:S03]  /*12810*/  IADD3.X R12, PT, PT, R12, UR54, RZ, P2, !PT ;  /* 0x000000360c0c7c10 */ /* 0x000fc600097fe4ff */
        /* <DEDUP_REMOVED lines=17> */
[----:B------:R-:W4:Y:S01]  /*12930*/  LDL.LU R22, [R1+0x43c] ;  /* 0x00043c0001167983 */ /* 0x000f220000300800 */
[----:B------:R-:W-:-:S03]  /*12940*/  IADD3 R39, P2, PT, R39, UR21, RZ ;  /* 0x0000001527277c10 */ /* 0x000fc6000ff5e0ff */
[----:B------:R-:W4:Y:S04]  /*12950*/  LDL.LU R21, [R1+0x458] ;  /* 0x0004580001157983 */ /* 0x000f280000300800 */
[----:B------:R-:W4:Y:S04]  /*12960*/  LDL.LU R20, [R1+0x434] ;  /* 0x0004340001147983 */ /* 0x000f280000300800 */
[----:B0-----:R-:W4:Y:S01]  /*12970*/  LDL.LU R12, [R1+0x450] ;  /* 0x00045000010c7983 */ /* 0x001f220000300800 */
[----:B------:R-:W-:-:S05]  /*12980*/  IADD3.X R19, PT, PT, R19, UR54, RZ, P4, !PT ;  /* 0x0000003613137c10 */ /* 0x000fca000a7fe4ff */
[----:B------:R0:W-:Y:S04]  /*12990*/  STL [R1+0x4b0], R19 ;  /* 0x0004b01301007387 */ /* 0x0001e80000100800 */
[----:B0-----:R-:W4:Y:S04]  /*129a0*/  LDL.LU R19, [R1+0x42c] ;  /* 0x00042c0001137983 */ /* 0x001f280000300800 */
[----:B------:R-:W-:Y:S01]  /*129b0*/  STL [R1+0x494], R39 ;  /* 0x0004942701007387 */ /* 0x000fe20000100800 */
[----:B--2---:R-:W-:-:S05]  /*129c0*/  IADD3 R17, P4, PT, R17, UR21, RZ ;  /* 0x0000001511117c10 */ /* 0x004fca000ff9e0ff */
[----:B------:R0:W-:Y:S04]  /*129d0*/  STL [R1+0x48c], R17 ;  /* 0x00048c1101007387 */ /* 0x0001e80000100800 */
[----:B0-----:R-:W2:Y:S01]  /*129e0*/  LDL.LU R17, [R1+0x448] ;  /* 0x0004480001117983 */ /* 0x001ea20000300800 */
[----:B---3--:R-:W-:-:S05]  /*129f0*/  IADD3.X R18, PT, PT, R18, UR54, RZ, P5, !PT ;  /* 0x0000003612127c10 */ /* 0x008fca000affe4ff */
[----:B------:R0:W-:Y:S01]  /*12a00*/  STL [R1+0x4a8], R18 ;  /* 0x0004a81201007387 */ /* 0x0001e20000100800 */
[----:B----4-:R-:W-:-:S03]  /*12a10*/  IADD3 R16, P5, PT, R16, UR21, RZ ;  /* 0x0000001510107c10 */ /* 0x010fc6000ffbe0ff */
        /* <DEDUP_REMOVED lines=8> */
[----:B------:R-:W-:Y:S02]  /*12aa0*/  IADD3 R36, P1, PT, R36, UR21, RZ ;  /* 0x0000001524247c10 */ /* 0x000fe4000ff3e0ff */
[----:B------:R-:W-:Y:S01]  /*12ab0*/  IADD3.X R35, PT, PT, R35, UR54, RZ, P2, !PT ;  /* 0x0000003623237c10 */ /* 0x000fe200097fe4ff */
        /* <DEDUP_REMOVED lines=32> */
[----:B------:R-:W-:Y:S04]  /*12cc0*/  STL [R1+0x43c], R22 ;  /* 0x00043c1601007387 */ /* 0x000fe80000100800 */
[----:B------:R-:W4:Y:S04]  /*12cd0*/  LDL.LU R39, [R1+0x438] ;  /* 0x0004380001277983 */ /* 0x000f280000300800 */
[----:B------:R-:W-:Y:S04]  /*12ce0*/  STL [R1+0x458], R21 ;  /* 0x0004581501007387 */ /* 0x000fe80000100800 */
[----:B------:R0:W-:Y:S04]  /*12cf0*/  STL [R1+0x450], R12 ;  /* 0x0004500c01007387 */ /* 0x0001e80000100800 */
[----:B------:R-:W-:Y:S01]  /*12d00*/  STL [R1+0x434], R20 ;  /* 0x0004341401007387 */ /* 0x000fe20000100800 */
[----:B------:R-:W-:-:S03]  /*12d10*/  IADD3 R19, P6, PT, R19, UR20, RZ ;  /* 0x0000001413137c10 */ /* 0x000fc6000ffde0ff */
[----:B0-----:R-:W4:Y:S04]  /*12d20*/  LDL.LU R12, [R1+0xb88] ;  /* 0x000b8800010c7983 */ /* 0x001f280000300800 */
[----:B------:R0:W-:Y:S04]  /*12d30*/  STL [R1+0x42c], R19 ;  /* 0x00042c1301007387 */ /* 0x0001e80000100800 */
        /* <DEDUP_REMOVED lines=32> */
[----:B------:R-:W-:-:S02]  /*12f40*/  IADD3.X R39, PT, PT, R39, UR23, RZ, P4, !PT ;  /* 0x0000001727277c10 */ /* 0x000fc4000a7fe4ff */
[----:B------:R-:W-:-:S05]  /*12f50*/  IADD3 R12, P4, PT, R12, UR20, RZ ;  /* 0x000000140c0c7c10 */ /* 0x000fca000ff9e0ff */
[----:B------:R0:W-:Y:S01]  /*12f60*/  STL [R1+0xb88], R12 ;  /* 0x000b880c01007387 */ /* 0x0001e20000100800 */
[----:B------:R-:W-:-:S03]  /*12f70*/  IADD3.X R19, PT, PT, R19, UR23, RZ, P5, !PT ;  /* 0x0000001713137c10 */ /* 0x000fc6000affe4ff */
[----:B0-----:R-:W4:Y:S04]  /*12f80*/  LDL.LU R12, [R1+0xb40] ;  /* 0x000b4000010c7983 */ /* 0x001f280000300800 */
[----:B------:R-:W-:Y:S04]  /*12f90*/  STL [R1+0x438], R39 ;  /* 0x0004382701007387 */ /* 0x000fe80000100800 */
[----:B------:R0:W-:Y:S04]  /*12fa0*/  STL [R1+0x430], R19 ;  /* 0x0004301301007387 */ /* 0x0001e80000100800 */
[----:B0-----:R-:W4:Y:S01]  /*12fb0*/  LDL.LU R19, [R1+0xb18] ;  /* 0x000b180001137983 */ /* 0x001f220000300800 */
[----:B--2---:R-:W-:-:S05]  /*12fc0*/  IADD3 R17, P5, PT, R17, UR20, RZ ;  /* 0x0000001411117c10 */ /* 0x004fca000ffbe0ff */
[----:B------:R0:W-:Y:S04]  /*12fd0*/  STL [R1+0xb80], R17 ;  /* 0x000b801101007387 */ /* 0x0001e80000100800 */
[----:B0-----:R-:W2:Y:S01]  /*12fe0*/  LDL.LU R17, [R1+0xb38] ;  /* 0x000b380001117983 */ /* 0x001ea20000300800 */
[----:B---3--:R-:W-:-:S05]  /*12ff0*/  IADD3.X R18, PT, PT, R18, UR23, RZ, P6, !PT ;  /* 0x0000001712127c10 */ /* 0x008fca000b7fe4ff */
[----:B------:R0:W-:Y:S01]  /*13000*/  STL [R1+0x428], R18 ;  /* 0x0004281201007387 */ /* 0x0001e20000100800 */
[----:B----4-:R-:W-:-:S03]  /*13010*/  IADD3 R16, P6, PT, R16, UR20, RZ ;  /* 0x0000001410107c10 */ /* 0x010fc6000ffde0ff */
[----:B0-----:R-:W3:Y:S01]  /*13020*/  LDL.LU R18, [R1+0xb10] ;  /* 0x000b100001127983 */ /* 0x001ee20000300800 */
[----:B------:R-:W-:-:S03]  /*13030*/  IADD3.X R38, PT, PT, R38, UR23, RZ, P1, !PT ;  /* 0x0000001726267c10 */ /* 0x000fc60008ffe4ff */
[----:B------:R0:W-:Y:S01]  /*13040*/  STL [R1+0xb78], R16 ;  /* 0x000b781001007387 */ /* 0x0001e20000100800 */
[----:B------:R-:W-:Y:S02]  /*13050*/  IADD3 R37, P1, PT, R37, UR20, RZ ;  /* 0x0000001425257c10 */ /* 0x000fe4000ff3e0ff */
[----:B------:R-:W-:Y:S01]  /*13060*/  IADD3.X R36, PT, PT, R36, UR23, RZ, P2, !PT ;  /* 0x0000001724247c10 */ /* 0x000fe200097fe4ff */
        /* <DEDUP_REMOVED lines=40> */
[----:B------:R-:W-:-:S05]  /*132f0*/  IADD3.X R12, PT, PT, R12, UR23, RZ, P1, !PT ;  /* 0x000000170c0c7c10 */ /* 0x000fca0008ffe4ff */
[----:B------:R0:W-:Y:S04]  /*13300*/  STL [R1+0xb40], R12 ;  /* 0x000b400c01007387 */ /* 0x0001e80000100800 */
[----:B0-----:R-:W4:Y:S01]  /*13310*/  LDL.LU R12, [R1+0xb00] ;  /* 0x000b0000010c7983 */ /* 0x001f220000300800 */
[----:B------:R-:W-:-:S05]  /*13320*/  IADD3 R19, P1, PT, R19, UR20, RZ ;  /* 0x0000001413137c10 */ /* 0x000fca000ff3e0ff */
        /* <DEDUP_REMOVED lines=30> */
[----:B------:R-:W-:-:S05]  /*13510*/  IADD3.X R15, PT, PT, R15, UR23, RZ, P5, !PT ;  /* 0x000000170f0f7c10 */ /* 0x000fca000affe4ff */
[----:B------:R0:W-:Y:S04]  /*13520*/  STL [R1+0xb24], R15 ;  /* 0x000b240f01007387 */ /* 0x0001e80000100800 */
[----:B0-----:R-:W4:Y:S01]  /*13530*/  LDL.LU R15, [R1+0x584] ;  /* 0x00058400010f7983 */ /* 0x001f220000300800 */
[----:B------:R-:W-:Y:S02]  /*13540*/  IADD3 R39, P4, PT, R39, UR20, RZ ;  /* 0x0000001427277c10 */ /* 0x000fe4000ff9e0ff */
[----:B------:R-:W-:-:S03]  /*13550*/  IADD3 R12, P5, PT, R12, UR20, RZ ;  /* 0x000000140c0c7c10 */ /* 0x000fc6000ffbe0ff */
[----:B------:R-:W-:Y:S04]  /*13560*/  STL [R1+0xb08], R39 ;  /* 0x000b082701007387 */ /* 0x000fe80000100800 */
[----:B------:R0:W-:Y:S01]  /*13570*/  STL [R1+0xb00], R12 ;  /* 0x000b000c01007387 */ /* 0x0001e20000100800 */
[----:B------:R-:W-:-:S03]  /*13580*/  IADD3.X R19, PT, PT, R19, UR23, RZ, P6, !PT ;  /* 0x0000001713137c10 */ /* 0x000fc6000b7fe4ff */
[----:B0-----:R-:W4:Y:S04]  /*13590*/  LDL.LU R12, [R1+0x544] ;  /* 0x00054400010c7983 */ /* 0x001f280000300800 */
[----:B------:R0:W-:Y:S04]  /*135a0*/  STL [R1+0xb1c], R19 ;  /* 0x000b1c1301007387 */ /* 0x0001e80000100800 */
[----:B0-----:R-:W4:Y:S01]  /*135b0*/  LDL.LU R19, [R1+0x57c] ;  /* 0x00057c0001137983 */ /* 0x001f220000300800 */
[----:B--2---:R-:W-:-:S05]  /*135c0*/  IADD3 R17, P6, PT, R17, UR20, RZ ;  /* 0x0000001411117c10 */ /* 0x004fca000ffde0ff */
[----:B------:R0:W-:Y:S04]  /*135d0*/  STL [R1+0xaf8], R17 ;  /* 0x000af81101007387 */ /* 0x0001e80000100800 */
[----:B0-----:R-:W2:Y:S01]  /*135e0*/  LDL.LU R17, [R1+0x53c] ;  /* 0x00053c0001117983 */ /* 0x001ea20000300800 */
[----:B---3--:R-:W-:Y:S02]  /*135f0*/  IADD3.X R18, PT, PT, R18, UR23, RZ, P1, !PT ;  /* 0x0000001712127c10 */ /* 0x008fe40008ffe4ff */
[----:B----4-:R-:W-:-:S03]  /*13600*/  IADD3 R38, P1, PT, R38, UR20, RZ ;  /* 0x0000001426267c10 */ /* 0x010fc6000ff3e0ff */
[----:B------:R0:W-:Y:S01]  /*13610*/  STL [R1+0xb14], R18 ;  /* 0x000b141201007387 */ /* 0x0001e20000100800 */
[----:B------:R-:W-:Y:S02]  /*13620*/  IADD3.X R37, PT, PT, R37, UR23, RZ, P2, !PT ;  /* 0x0000001725257c10 */ /* 0x000fe400097fe4ff */
[----:B------:R-:W-:Y:S01]  /*13630*/  IADD3 R36, P2, PT, R36, UR20, RZ ;  /* 0x0000001424247c10 */ /* 0x000fe2000ff5e0ff */
[----:B0-----:R-:W3:Y:S01]  /*13640*/  LDL.LU R18, [R1+0x574] ;  /* 0x0005740001127983 */ /* 0x001ee20000300800 */
        /* <DEDUP_REMOVED lines=42> */
[----:B------:R-:W-:-:S05]  /*138f0*/  IADD3.X R12, PT, PT, R12, UR23, RZ, P2, !PT ;  /* 0x000000170c0c7c10 */ /* 0x000fca00097fe4ff */
[----:B------:R0:W-:Y:S01]  /*13900*/  STL [R1+0x544], R12 ;  /* 0x0005440c01007387 */ /* 0x0001e20000100800 */
[----:B------:R-:W-:-:S03]  /*13910*/  IADD3 R19, P2, PT, R19, UR20, RZ ;  /* 0x0000001413137c10 */ /* 0x000fc6000ff5e0ff */
[----:B0-----:R-:W4:Y:S04]  /*13920*/  LDL.LU R12, [R1+0xac0] ;  /* 0x000ac000010c7983 */ /* 0x001f280000300800 */
[----:B------:R0:W-:Y:S04]  /*13930*/  STL [R1+0x57c], R19 ;  /* 0x00057c1301007387 */ /* 0x0001e80000100800 */
[----:B0-----:R-:W4:Y:S01]  /*13940*/  LDL.LU R19, [R1+0x580] ;  /* 0x0005800001137983 */ /* 0x001f220000300800 */
[----:B--2---:R-:W-:-:S05]  /*13950*/  IADD3.X R17, PT, PT, R17, UR23, RZ, P4, !PT ;  /* 0x0000001711117c10 */ /* 0x004fca000a7fe4ff */
[----:B------:R0:W-:Y:S04]  /*13960*/  STL [R1+0x53c], R17 ;  /* 0x00053c1101007387 */ /* 0x0001e80000100800 */
[----:B0-----:R-:W2:Y:S01]  /*13970*/  LDL.LU R17, [R1+0xab8] ;  /* 0x000ab80001117983 */ /* 0x001ea20000300800 */
[----:B---3--:R-:W-:-:S03]  /*13980*/  IADD3 R18, P4, PT, R18, UR20, RZ ;  /* 0x0000001412127c10 */ /* 0x008fc6000ff9e0ff */
[----:B------:R-:W3:Y:S04]  /*13990*/  LDL.LU R38, [R1+0x578] ;  /* 0x0005780001267983 */ /* 0x000ee80000300800 */
[----:B------:R-:W3:Y:S04]  /*139a0*/  LDL.LU R37, [R1+0xab0] ;  /* 0x000ab00001257983 */ /* 0x000ee80000300800 */
[----:B------:R-:W3:Y:S04]  /*139b0*/  LDL.LU R36, [R1+0x570] ;  /* 0x0005700001247983 */ /* 0x000ee80000300800 */
[----:B------:R0:W-:Y:S04]  /*139c0*/  STL [R1+0x574], R18 ;  /* 0x0005741201007387 */ /* 0x0001e80000100800 */
[----:B------:R-:W3:Y:S04]  /*139d0*/  LDL.LU R35, [R1+0xaa8] ;  /* 0x000aa80001237983 */ /* 0x000ee80000300800 */
        /* <DEDUP_REMOVED lines=13> */
[----:B------:R-:W3:Y:S01]  /*13ab0*/  LDL.LU R21, [R1+0xa70] ;  /* 0x000a700001157983 */ /* 0x000ee20000300800 */
[----:B----4-:R-:W-:-:S03]  /*13ac0*/  IADD3.X R39, PT, PT, R39, UR23, RZ, P5, !PT ;  /* 0x0000001727277c10 */ /* 0x010fc6000affe4ff */
[----:B------:R-:W4:Y:S04]  /*13ad0*/  LDL.LU R20, [R1+0xa8c] ;  /* 0x000a8c0001147983 */ /* 0x000f280000300800 */
[----:B0-----:R-:W4:Y:S01]  /*13ae0*/  LDL.LU R18, [R1+0xa68] ;  /* 0x000a680001127983 */ /* 0x001f220000300800 */
[----:B------:R-:W-:-:S05]  /*13af0*/  IADD3 R16, P5, PT, R16, UR20, RZ ;  /* 0x0000001410107c10 */ /* 0x000fca000ffbe0ff */
[----:B------:R0:W-:Y:S01]  /*13b00*/  STL [R1+0x56c], R16 ;  /* 0x00056c1001007387 */ /* 0x0001e20000100800 */
[----:B------:R-:W-:-:S03]  /*13b10*/  IADD3.X R15, PT, PT, R15, UR23, RZ, P6, !PT ;  /* 0x000000170f0f7c10 */ /* 0x000fc6000b7fe4ff */
[----:B0-----:R-:W4:Y:S04]  /*13b20*/  LDL.LU R16, [R1+0xa84] ;  /* 0x000a840001107983 */ /* 0x001f280000300800 */
[----:B------:R-:W-:Y:S04]  /*13b30*/  STL [R1+0x410], R39 ;  /* 0x0004102701007387 */ /* 0x000fe80000100800 */
[----:B------:R0:W-:Y:S04]  /*13b40*/  STL [R1+0x588], R15 ;  /* 0x0005880f01007387 */ /* 0x0001e80000100800 */
[----:B0-----:R-:W4:Y:S01]  /*13b50*/  LDL.LU R15, [R1+0xa60] ;  /* 0x000a6000010f7983 */ /* 0x001f220000300800 */
[----:B------:R-:W-:-:S05]  /*13b60*/  IADD3 R12, P6, PT, R12, UR20, RZ ;  /* 0x000000140c0c7c10 */ /* 0x000fca000ffde0ff */
[----:B------:R0:W-:Y:S01]  /*13b70*/  STL [R1+0xac0], R12 ;  /* 0x000ac00c01007387 */ /* 0x0001e20000100800 */
[----:B------:R-:W-:-:S03]  /*13b80*/  IADD3.X R19, PT, PT, R19, UR23, RZ, P1, !PT ;  /* 0x0000001713137c10 */ /* 0x000fc60008ffe4ff */
[----:B0-----:R-:W4:Y:S04]  /*13b90*/  LDL.LU R12, [R1+0xa7c] ;  /* 0x000a7c00010c7983 */ /* 0x001f280000300800 */
[----:B------:R0:W-:Y:S04]  /*13ba0*/  STL [R1+0x580], R19 ;  /* 0x0005801301007387 */ /* 0x0001e80000100800 */
[----:B0-----:R-:W4:Y:S01]  /*13bb0*/  LDL.LU R19, [R1+0xa58] ;  /* 0x000a580001137983 */ /* 0x001f220000300800 */
[----:B--2---:R-:W-:Y:S02]  /*13bc0*/  IADD3 R17, P1, PT, R17, UR20, RZ ;  /* 0x0000001411117c10 */ /* 0x004fe4000ff3e0ff */
[----:B---3--:R-:W-:-:S03]  /*13bd0*/  IADD3.X R38, PT, PT, R38, UR23, RZ, P2, !PT ;  /* 0x0000001726267c10 */ /* 0x008fc600097fe4ff */
[----:B------:R0:W-:Y:S01]  /*13be0*/  STL [R1+0xab8], R17 ;  /* 0x000ab81101007387 */ /* 0x0001e20000100800 */
[----:B------:R-:W-:Y:S02]  /*13bf0*/  IADD3 R37, P2, PT, R37, UR20, RZ ;  /* 0x0000001425257c10 */ /* 0x000fe4000ff5e0ff */
[----:B------:R-:W-:Y:S01]  /*13c00*/  IADD3.X R36, PT, PT, R36, UR23, RZ, P4, !PT ;  /* 0x0000001724247c10 */ /* 0x000fe2000a7fe4ff */
[----:B0-----:R-:W2:Y:S01]  /*13c10*/  LDL.LU R17, [R1+0xa74] ;  /* 0x000a740001117983 */ /* 0x001ea20000300800 */
        /* <DEDUP_REMOVED lines=30> */
[----:B----4-:R-:W-:-:S03]  /*13e00*/  IADD3.X R20, PT, PT, R20, UR23, RZ, P1, !PT ;  /* 0x0000001714147c10 */ /* 0x010fc60008ffe4ff */
[----:B------:R-:W-:Y:S01]  /*13e10*/  STL [R1+0xa78], R23 ;  /* 0x000a781701007387 */ /* 0x000fe20000100800 */
[----:B------:R-:W-:-:S03]  /*13e20*/  IADD3 R18, P1, PT, R18, UR20, RZ ;  /* 0x0000001412127c10 */ /* 0x000fc6000ff3e0ff */
[----:B------:R-:W-:Y:S04]  /*13e30*/  STL [R1+0xa94], R22 ;  /* 0x000a941601007387 */ /* 0x000fe80000100800 */
[----:B------:R-:W3:Y:S04]  /*13e40*/  LDL.LU R39, [R1+0xa50] ;  /* 0x000a500001277983 */ /* 0x000ee80000300800 */
        /* <DEDUP_REMOVED lines=10> */
[----:B------:R-:W-:-:S05]  /*13ef0*/  IADD3.X R12, PT, PT, R12, UR23, RZ, P4, !PT ;  /* 0x000000170c0c7c10 */ /* 0x000fca000a7fe4ff */
[----:B------:R0:W-:Y:S01]  /*13f00*/  STL [R1+0xa7c], R12 ;  /* 0x000a7c0c01007387 */ /* 0x0001e20000100800 */
[----:B------:R-:W-:-:S03]  /*13f10*/  IADD3 R19, P4, PT, R19, UR20, RZ ;  /* 0x0000001413137c10 */ /* 0x000fc6000ff9e0ff */
[----:B0-----:R-:W4:Y:S04]  /*13f20*/  LDL.LU R12, [R1+0xa40] ;  /* 0x000a4000010c7983 */ /* 0x001f280000300800 */
[----:B------:R0:W-:Y:S04]  /*13f30*/  STL [R1+0xa58], R19 ;  /* 0x000a581301007387 */ /* 0x0001e80000100800 */
[----:B0-----:R-:W4:Y:S04]  /*13f40*/  LDL.LU R19, [R1+0xa5c] ;  /* 0x000a5c0001137983 */ /* 0x001f280000300800 */
[----:B------:R-:W4:Y:S04]  /*13f50*/  LDL.LU R38, [R1+0xa38] ;  /* 0x000a380001267983 */ /* 0x000f280000300800 */
[----:B------:R-:W4:Y:S04]  /*13f60*/  LDL.LU R37, [R1+0xa54] ;  /* 0x000a540001257983 */ /* 0x000f280000300800 */
[----:B------:R-:W4:Y:S01]  /*13f70*/  LDL.LU R36, [R1+0xa30] ;  /* 0x000a300001247983 */ /* 0x000f220000300800 */
[----:B--2---:R-:W-:-:S05]  /*13f80*/  IADD3.X R17, PT, PT, R17, UR23, RZ, P5, !PT ;  /* 0x0000001711117c10 */ /* 0x004fca000affe4ff */
[----:B------:R0:W-:Y:S04]  /*13f90*/  STL [R1+0xa74], R17 ;  /* 0x000a741101007387 */ /* 0x0001e80000100800 */
[----:B------:R-:W2:Y:S04]  /*13fa0*/  LDL.LU R35, [R1+0xa4c] ;  /* 0x000a4c0001237983 */ /* 0x000ea80000300800 */
        /* <DEDUP_REMOVED lines=15> */
[----:B0-----:R-:W2:Y:S01]  /*140a0*/  LDL.LU R17, [R1+0xa0c] ;  /* 0x000a0c0001117983 */ /* 0x001ea20000300800 */
[----:B---3--:R-:W-:-:S02]  /*140b0*/  IADD3 R39, P5, PT, R39, UR20, RZ ;  /* 0x0000001427277c10 */ /* 0x008fc4000ffbe0ff */
[----:B----4-:R-:W-:-:S05]  /*140c0*/  IADD3.X R18, PT, PT, R18, UR23, RZ, P6, !PT ;  /* 0x0000001712127c10 */ /* 0x010fca000b7fe4ff */
[----:B------:R0:W-:Y:S04]  /*140d0*/  STL [R1+0xa6c], R18 ;  /* 0x000a6c1201007387 */ /* 0x0001e80000100800 */
[----:B0-----:R-:W3:Y:S01]  /*140e0*/  LDL.LU R18, [R1+0x54c] ;  /* 0x00054c0001127983 */ /* 0x001ee20000300800 */
[----:B------:R-:W-:-:S03]  /*140f0*/  IADD3 R16, P6, PT, R16, UR20, RZ ;  /* 0x0000001410107c10 */ /* 0x000fc6000ffde0ff */
[----:B------:R-:W-:Y:S04]  /*14100*/  STL [R1+0xa50], R39 ;  /* 0x000a502701007387 */ /* 0x000fe80000100800 */
[----:B------:R0:W-:Y:S04]  /*14110*/  STL [R1+0xa48], R16 ;  /* 0x000a481001007387 */ /* 0x0001e80000100800 */
[----:B0-----:R-:W4:Y:S01]  /*14120*/  LDL.LU R16, [R1+0xa04] ;  /* 0x000a040001107983 */ /* 0x001f220000300800 */
[----:B------:R-:W-:-:S05]  /*14130*/  IADD3.X R15, PT, PT, R15, UR23, RZ, P1, !PT ;  /* 0x000000170f0f7c10 */ /* 0x000fca0008ffe4ff */
[----:B------:R0:W-:Y:S04]  /*14140*/  STL [R1+0xa64], R15 ;  /* 0x000a640f01007387 */ /* 0x0001e80000100800 */
[----:B0-----:R-:W4:Y:S01]  /*14150*/  LDL.LU R15, [R1+0x664] ;  /* 0x00066400010f7983 */ /* 0x001f220000300800 */
[----:B------:R-:W-:-:S05]  /*14160*/  IADD3 R12, P1, PT, R12, UR20, RZ ;  /* 0x000000140c0c7c10 */ /* 0x000fca000ff3e0ff */
[----:B------:R0:W-:Y:S01]  /*14170*/  STL [R1+0xa40], R12 ;  /* 0x000a400c01007387 */ /* 0x0001e20000100800 */
[----:B------:R-:W-:-:S03]  /*14180*/  IADD3.X R19, PT, PT, R19, UR23, RZ, P2, !PT ;  /* 0x0000001713137c10 */ /* 0x000fc600097fe4ff */
[----:B0-----:R-:W4:Y:S01]  /*14190*/  LDL.LU R12, [R1+0x560] ;  /* 0x00056000010c7983 */ /* 0x001f220000300800 */
[----:B------:R-:W-:-:S03]  /*141a0*/  IADD3 R38, P2, PT, R38, UR20, RZ ;  /* 0x0000001426267c10 */ /* 0x000fc6000ff5e0ff */
[----:B------:R0:W-:Y:S01]  /*141b0*/  STL [R1+0xa5c], R19 ;  /* 0x000a5c1301007387 */ /* 0x0001e20000100800 */
[----:B------:R-:W-:Y:S02]  /*141c0*/  IADD3.X R37, PT, PT, R37, UR23, RZ, P4, !PT ;  /* 0x0000001725257c10 */ /* 0x000fe4000a7fe4ff */
[----:B------:R-:W-:Y:S01]  /*141d0*/  IADD3 R36, P4, PT, R36, UR20, RZ ;  /* 0x0000001424247c10 */ /* 0x000fe2000ff9e0ff */
[----:B0-----:R-:W4:Y:S04]  /*141e0*/  LDL.LU R19, [R1+0x65c] ;  /* 0x00065c0001137983 */ /* 0x001f280000300800 */
[----:B------:R-:W-:Y:S04]  /*141f0*/  STL [R1+0xa38], R38 ;  /* 0x000a382601007387 */ /* 0x000fe80000100800 */
[----:B------:R-:W-:Y:S04]  /*14200*/  STL [R1+0xa54], R37 ;  /* 0x000a542501007387 */ /* 0x000fe80000100800 */
[----:B------:R-:W-:Y:S01]  /*14210*/  STL [R1+0xa30], R36 ;  /* 0x000a302401007387 */ /* 0x000fe20000100800 */
[----:B--2---:R-:W-:-:S02]  /*14220*/  IADD3.X R35, PT, PT, R35, UR23, RZ, P5, !PT ;  /* 0x0000001723237c10 */ /* 0x004fc4000affe4ff */
        /* <DEDUP_REMOVED lines=31> */
[----:B------:R-:W-:Y:S04]  /*14420*/  STL [R1+0xa14], R21 ;  /* 0x000a141501007387 */ /* 0x000fe80000100800 */
[----:B------:R0:W-:Y:S04]  /*14430*/  STL [R1+0xa0c], R17 ;  /* 0x000a0c1101007387 */ /* 0x0001e80000100800 */
[----:B------:R-:W-:Y:S04]  /*14440*/  STL [R1+0x554], R20 ;  /* 0x0005541401007387 */ /* 0x000fe80000100800 */
[----:B0-----:R-:W2:Y:S01]  /*14450*/  LDL.LU R17, [R1+0x654] ;  /* 0x0006540001117983 */ /* 0x001ea20000300800 */
[----:B---3--:R-:W-:-:S05]  /*14460*/  IADD3 R18, P2, PT, R18, UR20, RZ ;  /* 0x0000001412127c10 */ /* 0x008fca000ff5e0ff */
[----:B------:R0:W-:Y:S04]  /*14470*/  STL [R1+0x54c], R18 ;  /* 0x00054c1201007387 */ /* 0x0001e80000100800 */
[----:B0-----:R-:W3:Y:S01]  /*14480*/  LDL.LU R18, [R1+0x550] ;  /* 0x0005500001127983 */ /* 0x001ee20000300800 */
[----:B----4-:R-:W-:-:S05]  /*14490*/  IADD3.X R16, PT, PT, R16, UR23, RZ, P4, !PT ;  /* 0x0000001710107c10 */ /* 0x010fca000a7fe4ff */
        /* <DEDUP_REMOVED lines=31> */
[----:B------:R-:W-:-:S05]  /*14690*/  IADD3 R17, P6, PT, R17, UR20, RZ ;  /* 0x0000001411117c10 */ /* 0x000fca000ffde0ff */
[----:B------:R0:W-:Y:S04]  /*146a0*/  STL [R1+0x654], R17 ;  /* 0x0006541101007387 */ /* 0x0001e80000100800 */
[----:B0-----:R-:W2:Y:S04]  /*146b0*/  LDL.LU R17, [R1+0x9cc] ;  /* 0x0009cc0001117983 */ /* 0x001ea80000300800 */
[----:B------:R-:W-:Y:S01]  /*146c0*/  STL [R1+0x558], R39 ;  /* 0x0005582701007387 */ /* 0x000fe20000100800 */
[----:B---3--:R-:W-:-:S05]  /*146d0*/  IADD3.X R18, PT, PT, R18, UR23, RZ, P1, !PT ;  /* 0x0000001712127c10 */ /* 0x008fca0008ffe4ff */
[----:B------:R0:W-:Y:S04]  /*146e0*/  STL [R1+0x550], R18 ;  /* 0x0005501201007387 */ /* 0x0001e80000100800 */
[----:B0-----:R-:W3:Y:S01]  /*146f0*/  LDL.LU R18, [R1+0x9a8] ;  /* 0x0009a80001127983 */ /* 0x001ee20000300800 */
[----:B----4-:R-:W-:-:S05]  /*14700*/  IADD3 R16, P1, PT, R16, UR20, RZ ;  /* 0x0000001410107c10 */ /* 0x010fca000ff3e0ff */
[----:B------:R0:W-:Y:S04]  /*14710*/  STL [R1+0x64c], R16 ;  /* 0x00064c1001007387 */ /* 0x0001e80000100800 */
[----:B0-----:R-:W4:Y:S01]  /*14720*/  LDL.LU R16, [R1+0x9c4] ;  /* 0x0009c40001107983 */ /* 0x001f220000300800 */
[----:B------:R-:W-:-:S05]  /*14730*/  IADD3.X R15, PT, PT, R15, UR23, RZ, P2, !PT ;  /* 0x000000170f0f7c10 */ /* 0x000fca00097fe4ff */
[----:B------:R0:W-:Y:S04]  /*14740*/  STL [R1+0x3f0], R15 ;  /* 0x0003f00f01007387 */ /* 0x0001e80000100800 */
[----:B0-----:R-:W4:Y:S01]  /*14750*/  LDL.LU R15, [R1+0x9a0] ;  /* 0x0009a000010f7983 */ /* 0x001f220000300800 */
[----:B------:R-:W-:Y:S02]  /*14760*/  IADD3 R12, P2, PT, R12, UR20, RZ ;  /* 0x000000140c0c7c10 */ /* 0x000fe4000ff5e0ff */
        /* <DEDUP_REMOVED lines=96> */
[----:B------:R-:W-:Y:S02]  /*14d70*/  IADD3.X R37, PT, PT, R37, UR23, RZ, P5, !PT ;  /* 0x0000001725257c10 */ /* 0x000fe4000affe4ff */
        /* <DEDUP_REMOVED lines=52> */
[----:B------:R-:W-:-:S03]  /*150c0*/  IADD3 R15, P6, PT, R15, UR20, RZ ;  /* 0x000000140f0f7c10 */ /* 0x000fc6000ffde0ff */
        /* <DEDUP_REMOVED lines=33> */
[----:B------:R0:W-:Y:S04]  /*152e0*/  STL [R1+0x630], R18 ;  /* 0x0006301201007387 */ /* 0x0001e80000100800 */
[----:B0-----:R-:W3:Y:S01]  /*152f0*/  LDL.LU R18, [R1+0x8fc] ;  /* 0x0008fc0001127983 */ /* 0x001ee20000300800 */
[----:B----4-:R-:W-:Y:S02]  /*15300*/  IADD3 R16, P4, PT, R16, UR20, RZ ;  /* 0x0000001410107c10 */ /* 0x010fe4000ff9e0ff */
        /* <DEDUP_REMOVED lines=56> */
[----:B----4-:R-:W-:-:S03]  /*15690*/  IADD3.X R16, PT, PT, R16, UR23, RZ, P1, !PT ;  /* 0x0000001710107c10 */ /* 0x010fc60008ffe4ff */
        /* <DEDUP_REMOVED lines=27> */
[----:B------:R0:W-:Y:S04]  /*15850*/  STL [R1+0x8ec], R12 ;  /* 0x0008ec0c01007387 */ /* 0x0001e80000100800 */
[----:B0-----:R-:W4:Y:S01]  /*15860*/  LDL.LU R12, [R1+0xba4] ;  /* 0x000ba400010c7983 */ /* 0x001f220000300800 */
[----:B------:R-:W-:-:S05]  /*15870*/  IADD3.X R19, PT, PT, R19, UR23, RZ, P4, !PT ;  /* 0x0000001713137c10 */ /* 0x000fca000a7fe4ff */
        /* <DEDUP_REMOVED lines=48> */
[----:B------:R-:W-:Y:S04]  /*15b80*/  STL [R1+0x604], R20 ;  /* 0x0006041401007387 */ /* 0x000fe80000100800 */
[----:B0-----:R-:W4:Y:S01]  /*15b90*/  LDL.LU R16, [R1+0x5e4] ;  /* 0x0005e40001107983 */ /* 0x001f220000300800 */
[----:B------:R-:W-:-:S05]  /*15ba0*/  IADD3 R15, P5, PT, R15, UR20, RZ ;  /* 0x000000140f0f7c10 */ /* 0x000fca000ffbe0ff */
[----:B------:R0:W-:Y:S04]  /*15bb0*/  STL [R1+0x5fc], R15 ;  /* 0x0005fc0f01007387 */ /* 0x0001e80000100800 */
        /* <DEDUP_REMOVED lines=9> */
[----:B0-----:R-:W2:Y:S04]  /*15c50*/  LDL.LU R17, [R1+0x5d4] ;  /* 0x0005d40001117983 */ /* 0x001ea80000300800 */
[----:B------:R-:W2:Y:S04]  /*15c60*/  LDL.LU R38, [R1+0x5f0] ;  /* 0x0005f00001267983 */ /* 0x000ea80000300800 */
[----:B------:R-:W2:Y:S04]  /*15c70*/  LDL.LU R37, [R1+0x5cc] ;  /* 0x0005cc0001257983 */ /* 0x000ea80000300800 */
[----:B------:R-:W2:Y:S01]  /*15c80*/  LDL.LU R36, [R1+0x5e8] ;  /* 0x0005e80001247983 */ /* 0x000ea20000300800 */
[----:B---3--:R-:W-:-:S05]  /*15c90*/  IADD3 R18, P1, PT, R18, UR20, RZ ;  /* 0x0000001412127c10 */ /* 0x008fca000ff3e0ff */
        /* <DEDUP_REMOVED lines=17> */
[----:B0-----:R-:W3:Y:S01]  /*15db0*/  LDL.LU R18, [R1+0x868] ;  /* 0x0008680001127983 */ /* 0x001ee20000300800 */
[----:B----4-:R-:W-:-:S02]  /*15dc0*/  IADD3.X R39, PT, PT, R39, UR23, RZ, P2, !PT ;  /* 0x0000001727277c10 */ /* 0x010fc400097fe4ff */
[----:B------:R-:W-:-:S05]  /*15dd0*/  IADD3 R16, P2, PT, R16, UR20, RZ ;  /* 0x0000001410107c10 */ /* 0x000fca000ff5e0ff */
[----:B------:R0:W-:Y:S04]  /*15de0*/  STL [R1+0x5e4], R16 ;  /* 0x0005e41001007387 */ /* 0x0001e80000100800 */
[----:B0-----:R-:W4:Y:S01]  /*15df0*/  LDL.LU R16, [R1+0x884] ;  /* 0x0008840001107983 */ /* 0x001f220000300800 */
[----:B------:R-:W-:-:S03]  /*15e00*/  IADD3.X R15, PT, PT, R15, UR23, RZ, P4, !PT ;  /* 0x000000170f0f7c10 */ /* 0x000fc6000a7fe4ff */
[----:B------:R-:W-:Y:S04]  /*15e10*/  STL [R1+0x8ac], R39 ;  /* 0x0008ac2701007387 */ /* 0x000fe80000100800 */
[----:B------:R0:W-:Y:S04]  /*15e20*/  STL [R1+0x600], R15 ;  /* 0x0006000f01007387 */ /* 0x0001e80000100800 */
[----:B0-----:R-:W4:Y:S01]  /*15e30*/  LDL.LU R15, [R1+0x860] ;  /* 0x00086000010f7983 */ /* 0x001f220000300800 */
[----:B------:R-:W-:-:S05]  /*15e40*/  IADD3 R12, P4, PT, R12, UR20, RZ ;  /* 0x000000140c0c7c10 */ /* 0x000fca000ff9e0ff */
[----:B------:R0:W-:Y:S04]  /*15e50*/  STL [R1+0x5dc], R12 ;  /* 0x0005dc0c01007387 */ /* 0x0001e80000100800 */
[----:B0-----:R-:W4:Y:S01]  /*15e60*/  LDL.LU R12, [R1+0x87c] ;  /* 0x00087c00010c7983 */ /* 0x001f220000300800 */
[----:B------:R-:W-:-:S05]  /*15e70*/  IADD3.X R19, PT, PT, R19, UR23, RZ, P5, !PT ;  /* 0x0000001713137c10 */ /* 0x000fca000affe4ff */
[----:B------:R0:W-:Y:S04]  /*15e80*/  STL [R1+0x5f8], R19 ;  /* 0x0005f81301007387 */ /* 0x0001e80000100800 */
[----:B0-----:R-:W4:Y:S01]  /*15e90*/  LDL.LU R19, [R1+0x858] ;  /* 0x0008580001137983 */ /* 0x001f220000300800 */
[----:B--2---:R-:W-:Y:S02]  /*15ea0*/  IADD3 R17, P5, PT, R17, UR20, RZ ;  /* 0x0000001411117c10 */ /* 0x004fe4000ffbe0ff */
[----:B------:R-:W-:-:S03]  /*15eb0*/  IADD3.X R38, PT, PT, R38, UR23, RZ, P6, !PT ;  /* 0x0000001726267c10 */ /* 0x000fc6000b7fe4ff */
[----:B------:R0:W-:Y:S01]  /*15ec0*/  STL [R1+0x5d4], R17 ;  /* 0x0005d41101007387 */ /* 0x0001e20000100800 */
[----:B------:R-:W-:Y:S02]  /*15ed0*/  IADD3 R37, P6, PT, R37, UR20, RZ ;  /* 0x0000001425257c10 */ /* 0x000fe4000ffde0ff */
[----:B------:R-:W-:Y:S01]  /*15ee0*/  IADD3.X R36, PT, PT, R36, UR23, RZ, P1, !PT ;  /* 0x0000001724247c10 */ /* 0x000fe20008ffe4ff */
[----:B0-----:R-:W2:Y:S04]  /*15ef0*/  LDL.LU R17, [R1+0x874] ;  /* 0x0008740001117983 */ /* 0x001ea80000300800 */
[----:B------:R-:W-:Y:S04]  /*15f00*/  STL [R1+0x5f0], R38 ;  /* 0x0005f02601007387 */ /* 0x000fe80000100800 */
[----:B------:R-:W-:Y:S01]  /*15f10*/  STL [R1+0x5cc], R37 ;  /* 0x0005cc2501007387 */ /* 0x000fe20000100800 */
[----:B---3--:R-:W-:-:S03]  /*15f20*/  IADD3 R35, P1, PT, R35, UR20, RZ ;  /* 0x0000001423237c10 */ /* 0x008fc6000ff3e0ff */
        /* <DEDUP_REMOVED lines=30> */
[----:B------:R-:W3:Y:S01]  /*16110*/  LDL.LU R39, [R1+0x850] ;  /* 0x0008500001277983 */ /* 0x000ee20000300800 */
[----:B------:R-:W-:-:S03]  /*16120*/  IADD3 R18, P5, PT, R18, UR20, RZ ;  /* 0x0000001412127c10 */ /* 0x000fc6000ffbe0ff */
[----:B------:R-:W-:Y:S04]  /*16130*/  STL [R1+0x870], R21 ;  /* 0x0008701501007387 */ /* 0x000fe80000100800 */
[----:B------:R0:W-:Y:S04]  /*16140*/  STL [R1+0x868], R18 ;  /* 0x0008681201007387 */ /* 0x0001e80000100800 */
[----:B------:R-:W-:Y:S04]  /*16150*/  STL [R1+0x88c], R20 ;  /* 0x00088c1401007387 */ /* 0x000fe80000100800 */
        /* <DEDUP_REMOVED lines=36> */
[----:B------:R-:W-:-:S05]  /*163a0*/  IADD3.X R18, PT, PT, R18, UR23, RZ, P4, !PT ;  /* 0x0000001712127c10 */ /* 0x000fca000a7fe4ff */
[----:B------:R0:W-:Y:S04]  /*163b0*/  STL [R1+0x86c], R18 ;  /* 0x00086c1201007387 */ /* 0x0001e80000100800 */
[----:B0-----:R-:W3:Y:S04]  /*163c0*/  LDL.LU R18, [R1+0x5c4] ;  /* 0x0005c40001127983 */ /* 0x001ee80000300800 */
[----:B------:R-:W-:Y:S01]  /*163d0*/  STL [R1+0x850], R39 ;  /* 0x0008502701007387 */ /* 0x000fe20000100800 */
[----:B----4-:R-:W-:-:S05]  /*163e0*/  IADD3 R16, P4, PT, R16, UR20, RZ ;  /* 0x0000001410107c10 */ /* 0x010fca000ff9e0ff */
        /* <DEDUP_REMOVED lines=8> */
[----:B------:R-:W-:Y:S02]  /*16470*/  IADD3.X R19, PT, PT, R19, UR23, RZ, P6, !PT ;  /* 0x0000001713137c10 */ /* 0x000fe4000b7fe4ff */
        /* <DEDUP_REMOVED lines=148> */
[----:B0-----:R-:W4:Y:S04]  /*16dc0*/  LDL.LU R15, [R1+0x7a0] ;  /* 0x0007a000010f7983 */ /* 0x001f280000300800 */
[----:B------:R-:W4:Y:S01]  /*16dd0*/  LDL.LU R38, [R1+0x77c] ;  /* 0x00077c0001267983 */ /* 0x000f220000300800 */
[----:B------:R-:W-:-:S03]  /*16de0*/  IADD3.X R12, PT, PT, R12, UR23, RZ, P4, !PT ;  /* 0x000000170c0c7c10 */ /* 0x000fc6000a7fe4ff */
        /* <DEDUP_REMOVED lines=115> */
[----:B------:R0:W-:Y:S04]  /*17520*/  STL [R1+0x714], R12 ;  /* 0x0007140c01007387 */ /* 0x0001e80000100800 */
[----:B0-----:R-:W4:Y:S01]  /*17530*/  LDL.LU R12, [R1+0x6d0] ;  /* 0x0006d000010c7983 */ /* 0x001f220000300800 */
[----:B------:R-:W-:-:S03]  /*17540*/  IADD3.X R19, PT, PT, R19, UR23, RZ, P6, !PT ;  /* 0x0000001713137c10 */ /* 0x000fc6000b7fe4ff */
        /* <DEDUP_REMOVED lines=65> */
[----:B0-----:R-:W3:Y:S04]  /*17960*/  LDL.LU R18, [R1+0x6a8] ;  /* 0x0006a80001127983 */ /* 0x001ee80000300800 */
[----:B------:R-:W3:Y:S04]  /*17970*/  LDL.LU R38, [R1+0x684] ;  /* 0x0006840001267983 */ /* 0x000ee80000300800 */
[----:B------:R-:W3:Y:S04]  /*17980*/  LDL.LU R37, [R1+0x6a0] ;  /* 0x0006a00001257983 */ /* 0x000ee80000300800 */
[----:B------:R-:W3:Y:S01]  /*17990*/  LDL.LU R36, [R1+0x67c] ;  /* 0x00067c0001247983 */ /* 0x000ee20000300800 */
[----:B----4-:R-:W-:-:S05]  /*179a0*/  IADD3.X R16, PT, PT, R16, UR23, RZ, P5, !PT ;  /* 0x0000001710107c10 */ /* 0x010fca000affe4ff */
        /* <DEDUP_REMOVED lines=33> */
[----:B------:R-:W-:-:S03]  /*17bc0*/  IADD3 R38, P2, PT, R38, UR20, RZ ;  /* 0x0000001426267c10 */ /* 0x000fc6000ff5e0ff */
[----:B------:R0:W-:Y:S01]  /*17bd0*/  STL [R1+0x6a8], R18 ;  /* 0x0006a81201007387 */ /* 0x0001e20000100800 */
[----:B------:R-:W-:Y:S02]  /*17be0*/  IADD3.X R37, PT, PT, R37, UR23, RZ, P4, !PT ;  /* 0x0000001725257c10 */ /* 0x000fe4000a7fe4ff */
[----:B------:R-:W-:Y:S01]  /*17bf0*/  IADD3 R36, P4, PT, R36, UR20, RZ ;  /* 0x0000001424247c10 */ /* 0x000fe2000ff9e0ff */
[----:B0-----:R-:W3:Y:S04]  /*17c00*/  LDL.LU R18, [R1+0x3a8] ;  /* 0x0003a80001127983 */ /* 0x001ee80000300800 */
[----:B------:R-:W-:Y:S04]  /*17c10*/  STL [R1+0x684], R38 ;  /* 0x0006842601007387 */ /* 0x000fe80000100800 */
[----:B------:R-:W-:Y:S01]  /*17c20*/  STL [R1+0x6a0], R37 ;  /* 0x0006a02501007387 */ /* 0x000fe20000100800 */
[----:B----4-:R-:W-:-:S03]  /*17c30*/  IADD3.X R35, PT, PT, R35, UR23, RZ, P5, !PT ;  /* 0x0000001723237c10 */ /* 0x010fc6000affe4ff */
        /* <DEDUP_REMOVED lines=30> */
[----:B------:R-:W4:Y:S01]  /*17e20*/  LDL.LU R39, [R1+0x3c4] ;  /* 0x0003c40001277983 */ /* 0x000f220000300800 */
[----:B------:R-:W-:-:S03]  /*17e30*/  IADD3.X R16, PT, PT, R16, UR23, RZ, P2, !PT ;  /* 0x0000001710107c10 */ /* 0x000fc600097fe4ff */
        /* <DEDUP_REMOVED lines=41> */
[----:B0-----:R-:W4:Y:S04]  /*180d0*/  LDL.LU R16, [R1+0x35c] ;  /* 0x00035c0001107983 */ /* 0x001f280000300800 */
[----:B------:R-:W-:Y:S01]  /*180e0*/  STL [R1+0x3c4], R39 ;  /* 0x0003c42701007387 */ /* 0x000fe20000100800 */
[----:B------:R-:W-:-:S05]  /*180f0*/  IADD3.X R15, PT, PT, R15, UR23, RZ, P1, !PT ;  /* 0x000000170f0f7c10 */ /* 0x000fca0008ffe4ff */
        /* <DEDUP_REMOVED lines=65> */
[----:B------:R-:W-:Y:S04]  /*18510*/  STL [R1+0x330], R19 ;  /* 0x0003301301007387 */ /* 0x000fe80000100800 */
        /* <DEDUP_REMOVED lines=17> */
[----:B0-----:R-:W2:Y:S04]  /*18630*/  LDL R17, [R1+0xbc8] ;  /* 0x000bc80001117983 */ /* 0x001ea80000100800 */
[----:B------:R-:W2:Y:S04]  /*18640*/  LDL.LU R21, [R1+0x2e4] ;  /* 0x0002e40001157983 */ /* 0x000ea80000300800 */
[----:B------:R-:W2:Y:S04]  /*18650*/  LDL.LU R20, [R1+0x2c8] ;  /* 0x0002c80001147983 */ /* 0x000ea80000300800 */
[----:B------:R-:W2:Y:S01]  /*18660*/  LDL.LU R19, [R1+0x2dc] ;  /* 0x0002dc0001137983 */ /* 0x000ea20000300800 */
        /* <DEDUP_REMOVED lines=14> */
[----:B------:R-:W1:Y:S01]  /*18750*/  SYNCS.PHASECHK.TRANS64.TRYWAIT P4, [UR11], R13 ;  /* 0x0000000dff0075a7 */ /* 0x000e62000808110b */
[----:B------:R-:W-:Y:S02]  /*18760*/  IADD3.X R37, PT, PT, R37, UR23, RZ, P5, !PT ;  /* 0x0000001725257c10 */ /* 0x000fe4000affe4ff */
[----:B------:R0:W-:Y:S01]  /*18770*/  STL [R1+0x334], R38 ;  /* 0x0003342601007387 */ /* 0x0001e20000100800 */
[----:B------:R-:W-:-:S03]  /*18780*/  IADD3 R36, P5, PT, R36, UR20, RZ ;  /* 0x0000001424247c10 */ /* 0x000fc6000ffbe0ff */
[----:B------:R1:W-:Y:S01]  /*18790*/  STL [R1+0x32c], R37 ;  /* 0x00032c2501007387 */ /* 0x0003e20000100800 */
[----:B------:R-:W-:-:S03]  /*187a0*/  IADD3.X R35, PT, PT, R35, UR23, RZ, P6, !PT ;  /* 0x0000001723237c10 */ /* 0x000fc6000b7fe4ff */
[----:B------:R1:W-:Y:S01]  /*187b0*/  STL [R1+0x310], R36 ;  /* 0x0003102401007387 */ /* 0x0003e20000100800 */
[----:B0-----:R-:W0:Y:S03]  /*187c0*/  LDC R12, c[0x0][0x3a0] ;  /* 0x0000e800ff0c7b82 */ /* 0x001e260000000800 */
[----:B------:R0:W-:Y:S01]  /*187d0*/  STL [R1+0x324], R35 ;  /* 0x0003242301007387 */ /* 0x0001e20000100800 */
[----:B------:R-:W-:Y:S02]  /*187e0*/  PRMT R14, RZ, 0x7610, R14 ;  /* 0x00007610ff0e7816 */ /* 0x000fe4000000000e */
[----:B--2---:R-:W-:Y:S02]  /*187f0*/  IADD3 R34, P6, PT, R34, UR20, RZ ;  /* 0x0000001422227c10 */ /* 0x004fe4000ffde0ff */
[----:B------:R-:W-:-:S03]  /*18800*/  IADD3.X R33, PT, PT, R33, UR23, RZ, P1, !PT ;  /* 0x0000001721217c10 */ /* 0x000fc60008ffe4ff */
[----:B------:R2:W-:Y:S01]  /*18810*/  STL [R1+0x308], R34 ;  /* 0x0003082201007387 */ /* 0x0005e20000100800 */
[----:B------:R-:W-:-:S03]  /*18820*/  IADD3 R32, P1, PT, R32, UR20, RZ ;  /* 0x0000001420207c10 */ /* 0x000fc6000ff3e0ff */
[----:B------:R2:W-:Y:S01]  /*18830*/  STL [R1+0x31c], R33 ;  /* 0x00031c2101007387 */ /* 0x0005e20000100800 */
        /* <DEDUP_REMOVED lines=20> */
[----:B------:R-:W-:-:S03]  /*18980*/  VIADD R17, R17, 0x1 ;  /* 0x0000000111117836 */ /* 0x000fc60000000000 */
[----:B------:R2:W-:Y:S01]  /*18990*/  STL [R1+0x2d0], R22 ;  /* 0x0002d01601007387 */ /* 0x0005e20000100800 */
[----:B------:R-:W-:-:S03]  /*189a0*/  IADD3.X R21, PT, PT, R21, UR23, RZ, P5, !PT ;  /* 0x0000001715157c10 */ /* 0x000fc6000affe4ff */
[----:B------:R2:W-:Y:S01]  /*189b0*/  STL [R1+0xbcc], R17 ;  /* 0x000bcc1101007387 */ /* 0x0005e20000100800 */
[----:B------:R-:W-:-:S03]  /*189c0*/  IADD3 R20, P5, PT, R20, UR20, RZ ;  /* 0x0000001414147c10 */ /* 0x000fc6000ffbe0ff */
[----:B------:R2:W-:Y:S01]  /*189d0*/  STL [R1+0x2e4], R21 ;  /* 0x0002e41501007387 */ /* 0x0005e20000100800 */
[----:B------:R-:W-:-:S03]  /*189e0*/  IADD3.X R19, PT, PT, R19, UR23, RZ, P6, !PT ;  /* 0x0000001713137c10 */ /* 0x000fc6000b7fe4ff */
[----:B------:R2:W-:Y:S04]  /*189f0*/  STL [R1+0x2c8], R20 ;  /* 0x0002c81401007387 */ /* 0x0005e80000100800 */
[----:B------:R2:W-:Y:S01]  /*18a00*/  STL [R1+0x2dc], R19 ;  /* 0x0002dc1301007387 */ /* 0x0005e20000100800 */
[----:B-----5:R-:W-:Y:S01]  /*18a10*/  IADD3 R7, P6, PT, R7, UR20, RZ ;  /* 0x0000001407077c10 */ /* 0x020fe2000ffde0ff */
[----:B0-----:R-:W-:-:S03]  /*18a20*/  IMAD R12, R17, -0x40, R12 ;  /* 0xffffffc0110c7824 */ /* 0x001fc600078e020c */
[----:B------:R-:W-:Y:S02]  /*18a30*/  IADD3.X R8, PT, PT, R8, UR23, RZ, P6, !PT ;  /* 0x0000001708087c10 */ /* 0x000fe4000b7fe4ff */
[----:B------:R-:W-:Y:S02]  /*18a40*/  IADD3 R0, P6, PT, R0, UR20, RZ ;  /* 0x0000001400007c10 */ /* 0x000fe4000ffde0ff */
[----:B---3--:R-:W-:-:S05]  /*18a50*/  IADD3.X R18, PT, PT, R18, UR23, RZ, P1, !PT ;  /* 0x0000001712127c10 */ /* 0x008fca0008ffe4ff */
[----:B------:R2:W-:Y:S01]  /*18a60*/  STL [R1+0x2d4], R18 ;  /* 0x0002d41201007387 */ /* 0x0005e20000100800 */
[----:B------:R-:W-:Y:S02]  /*18a70*/  IADD3 R5, P1, PT, R5, UR20, RZ ;  /* 0x0000001405057c10 */ /* 0x000fe4000ff3e0ff */
[----:B------:R-:W-:Y:S02]  /*18a80*/  IADD3.X R2, PT, PT, R2, UR23, RZ, P6, !PT ;  /* 0x0000001702027c10 */ /* 0x000fe4000b7fe4ff */
[----:B------:R-:W-:Y:S02]  /*18a90*/  IADD3.X R6, PT, PT, R6, UR23, RZ, P1, !PT ;  /* 0x0000001706067c10 */ /* 0x000fe40008ffe4ff */
[----:B----4-:R-:W-:-:S05]  /*18aa0*/  IADD3.X R16, PT, PT, R16, UR23, RZ, P2, !PT ;  /* 0x0000001710107c10 */ /* 0x010fca00097fe4ff */
[----:B------:R2:W-:Y:S01]  /*18ab0*/  STL [R1+0x2cc], R16 ;  /* 0x0002cc1001007387 */ /* 0x0005e20000100800 */
[----:B------:R-:W-:-:S04]  /*18ac0*/  IADD3 R3, P2, PT, R3, UR20, RZ ;  /* 0x0000001403037c10 */ /* 0x000fc8000ff5e0ff */
[----:B------:R-:W-:Y:S02]  /*18ad0*/  IADD3.X R4, PT, PT, R4, UR23, RZ, P2, !PT ;  /* 0x0000001704047c10 */ /* 0x000fe400097fe4ff */
[----:B------:R-:W-:-:S05]  /*18ae0*/  IADD3.X R15, PT, PT, R15, UR23, RZ, P5, !PT ;  /* 0x000000170f0f7c10 */ /* 0x000fca000affe4ff */
[----:B------:R2:W-:Y:S04]  /*18af0*/  STL [R1+0x2c4], R15 ;  /* 0x0002c40f01007387 */ /* 0x0005e80000100800 */
[----:B------:R2:W-:Y:S01]  /*18b00*/  STL.S16 [R1+0x2a0], R14 ;  /* 0x0002a00e01007387 */ /* 0x0005e20000100600 */
[----:B------:R-:W-:Y:S01]  /*18b10*/  ISETP.GT.AND P5, PT, R12, RZ, PT ;  /* 0x000000ff0c00720c */ /* 0x000fe20003fa4270 */
[----:B-1----:R-:W-:-:S12]  /*18b20*/  @!P4 BRA `(.L_x_8) ;  /* 0x0000014c0008c947 */ /* 0x002fd80003800000 */
.L_x_16:
[----:B------:R0:W-:Y:S04]  /*18b30*/  STL [R1+0xe60], R6 ;  /* 0x000e600601007387 */ /* 0x0001e80000100800 */
[----:B0-----:R-:W3:Y:S01]  /*18b40*/  LDL R6, [R1+0x2a0] ;  /* 0x0002a00001067983 */ /* 0x001ee20000100800 */
[----:B--2---:R-:W-:Y:S01]  /*18b50*/  @P5 IMAD.MOV.U32 R14, RZ, RZ, R0 ;  /* 0x000000ffff0e5224 */ /* 0x004fe200078e0000 */
[----:B------:R-:W-:Y:S01]  /*18b60*/  ISETP.GT.AND P1, PT, R12, 0x1, PT ;  /* 0x000000010c00780c */ /* 0x000fe20003f24270 */
[----:B------:R-:W-:Y:S01]  /*18b70*/  @P5 IMAD.MOV.U32 R15, RZ, RZ, R2 ;  /* 0x000000ffff0f5224 */ /* 0x000fe200078e0002 */
[----:B------:R0:W-:Y:S04]  /*18b80*/  STL [R1+0xe5c], R7 ;  /* 0x000e5c0701007387 */ /* 0x0001e80000100800 */
[----:B------:R-:W-:Y:S04]  /*18b90*/  STL [R1+0xe58], R8 ;  /* 0x000e580801007387 */ /* 0x000fe80000100800 */
[----:B------:R-:W-:Y:S01]  /*18ba0*/  STL [R1+0xdc4], R46 ;  /* 0x000dc42e01007387 */ /* 0x000fe20000100800 */
[----:B0-----:R-:W-:-:S03]  /*18bb0*/  PRMT R7, RZ, 0x7610, R7 ;  /* 0x00007610ff077816 */ /* 0x001fc60000000007 */
        /* <DEDUP_REMOVED lines=71> */
[----:B---3--:R-:W2:Y:S04]  /*19030*/  @P5 LDG.E.U8 R6, desc[UR24][R14.64] ;  /* 0x000000180e065981 */ /* 0x008ea8000c1e1100 */
        /* <DEDUP_REMOVED lines=48> */
[----:B--2---:R0:W-:Y:S04]  /*19340*/  @P5 STL [R1+0x2a0], R6 ;  /* 0x0002a00601005387 */ /* 0x0041e80000100800 */
[----:B0-----:R-:W2:Y:S01]  /*19350*/  LDL.LU R6, [R1+0xe60] ;  /* 0x000e600001067983 */ /* 0x001ea20000300800 */
[----:B------:R-:W-:-:S02]  /*19360*/  @P5 IMAD.MOV.U32 R14, RZ, RZ, R3 ;  /* 0x000000ffff0e5224 */ /* 0x000fc400078e0003 */
[----:B------:R-:W-:Y:S01]  /*19370*/  @P5 IMAD.MOV.U32 R15, RZ, RZ, R4 ;  /* 0x000000ffff0f5224 */ /* 0x000fe200078e0004 */
[----:B------:R-:W-:-:S04]  /*19380*/  PRMT R8, RZ, 0x7610, R8 ;  /* 0x00007610ff087816 */ /* 0x000fc80000000008 */
[----:B------:R0:W3:Y:S02]  /*19390*/  @P5 LDG.E.U8 R7, desc[UR24][R14.64] ;  /* 0x000000180e075981 */ /* 0x0000e4000c1e1100 */
[----:B0-----:R-:W-:Y:S02]  /*193a0*/  @P5 IMAD.MOV.U32 R14, RZ, RZ, R5 ;  /* 0x000000ffff0e5224 */ /* 0x001fe400078e0005 */
[----:B--2---:R-:W-:-:S05]  /*193b0*/  @P5 IMAD.MOV.U32 R15, RZ, RZ, R6 ;  /* 0x000000ffff0f5224 */ /* 0x004fca00078e0006 */
[----:B------:R-:W2:Y:S04]  /*193c0*/  @P5 LDG.E.U8 R8, desc[UR24][R14.64] ;  /* 0x000000180e085981 */ /* 0x000ea8000c1e1100 */
[----:B------:R-:W-:Y:S04]  /*193d0*/  STL [R1+0xbe4], R3 ;  /* 0x000be40301007387 */ /* 0x000fe80000100800 */
[----:B------:R-:W-:Y:S04]  /*193e0*/  STL [R1+0xbe0], R4 ;  /* 0x000be00401007387 */ /* 0x000fe80000100800 */
[----:B---3--:R0:W-:Y:S04]  /*193f0*/  STL [R1+0x29c], R7 ;  /* 0x00029c0701007387 */ /* 0x0081e80000100800 */
[----:B0-----:R-:W3:Y:S04]  /*19400*/  LDL.LU R7, [R1+0xe5c] ;  /* 0x000e5c0001077983 */ /* 0x001ee80000300800 */
[----:B------:R-:W-:Y:S04]  /*19410*/  STL [R1+0xbec], R5 ;  /* 0x000bec0501007387 */ /* 0x000fe80000100800 */
[----:B------:R-:W-:Y:S04]  /*19420*/  STL [R1+0xbe8], R6 ;  /* 0x000be80601007387 */ /* 0x000fe80000100800 */
[----:B--2---:R0:W-:Y:S04]  /*19430*/  STL [R1+0x298], R8 ;  /* 0x0002980801007387 */ /* 0x0041e80000100800 */
[----:B0-----:R-:W2:Y:S01]  /*19440*/  LDL.LU R8, [R1+0xe58] ;  /* 0x000e580001087983 */ /* 0x001ea20000300800 */
[----:B------:R-:W-:Y:S01]  /*19450*/  PRMT R46, RZ, 0x7610, R46 ;  /* 0x00007610ff2e7816 */ /* 0x000fe2000000002e */
[----:B---3--:R-:W-:-:S02]  /*19460*/  @P5 IMAD.MOV.U32 R14, RZ, RZ, R7 ;  /* 0x000000ffff0e5224 */ /* 0x008fc400078e0007 */
[----:B--2---:R-:W-:-:S05]  /*19470*/  @P5 IMAD.MOV.U32 R15, RZ, RZ, R8 ;  /* 0x000000ffff0f5224 */ /* 0x004fca00078e0008 */
[----:B------:R-:W2:Y:S04]  /*19480*/  @P5 LDG.E.U8 R46, desc[UR24][R14.64] ;  /* 0x000000180e2e5981 */ /* 0x000ea8000c1e1100 */
[----:B------:R-:W-:Y:S04]  /*19490*/  STL [R1+0xbf4], R7 ;  /* 0x000bf40701007387 */ /* 0x000fe80000100800 */
[----:B------:R-:W-:Y:S04]  /*194a0*/  STL [R1+0xbf0], R8 ;  /* 0x000bf00801007387 */ /* 0x000fe80000100800 */
[----:B--2---:R0:W-:Y:S04]  /*194b0*/  STL [R1+0x294], R46 ;  /* 0x0002942e01007387 */ /* 0x0041e80000100800 */
[----:B0-----:R-:W2:Y:S04]  /*194c0*/  LDL.LU R46, [R1+0xe54] ;  /* 0x000e5400012e7983 */ /* 0x001ea80000300800 */
[----:B------:R-:W3:Y:S04]  /*194d0*/  LDL R14, [R1+0x2c4] ;  /* 0x0002c400010e7983 */ /* 0x000ee80000100800 */
[----:B------:R-:W3:Y:S01]  /*194e0*/  LDL R15, [R1+0x2c8] ;  /* 0x0002c800010f7983 */ /* 0x000ee20000100800 */
[----:B------:R-:W-:-:S02]  /*194f0*/  PRMT R47, RZ, 0x7610, R47 ;  /* 0x00007610ff2f7816 */ /* 0x000fc4000000002f */
[----:B---3--:R-:W-:-:S04]  /*19500*/  @P1 LOP3.LUT R15, R15, R14, RZ, 0x3c, !PT ;  /* 0x0000000e0f0f1212 */ /* 0x008fc800078e3cff */
[----:B------:R-:W-:-:S04]  /*19510*/  @P1 LOP3.LUT R14, R15, R14, RZ, 0x3c, !PT ;  /* 0x0000000e0f0e1212 */ /* 0x000fc800078e3cff */
[----:B------:R-:W-:-:S05]  /*19520*/  @P1 LOP3.LUT R15, R15, R14, RZ, 0x3c, !PT ;  /* 0x0000000e0f0f1212 */ /* 0x000fca00078e3cff */
[----:B------:R-:W3:Y:S04]  /*19530*/  @P1 LDG.E.U8 R47, desc[UR24][R14.64] ;  /* 0x000000180e2f1981 */ /* 0x000ee8000c1e1100 */
[----:B---3--:R0:W-:Y:S04]  /*19540*/  STL [R1+0x290], R47 ;  /* 0x0002902f01007387 */ /* 0x0081e80000100800 */
[----:B0-----:R-:W3:Y:S04]  /*19550*/  LDL.LU R47, [R1+0xe50] ;  /* 0x000e5000012f7983 */ /* 0x001ee80000300800 */
[----:B------:R-:W4:Y:S04]  /*19560*/  LDL R14, [R1+0x2cc] ;  /* 0x0002cc00010e7983 */ /* 0x000f280000100800 */
[----:B------:R-:W4:Y:S01]  /*19570*/  LDL R15, [R1+0x2d0] ;  /* 0x0002d000010f7983 */ /* 0x000f220000100800 */
[----:B--2---:R-:W-:-:S02]  /*19580*/  PRMT R46, RZ, 0x7610, R46 ;  /* 0x00007610ff2e7816 */ /* 0x004fc4000000002e */
[----:B----4-:R-:W-:-:S04]  /*19590*/  @P1 LOP3.LUT R15, R15, R14, RZ, 0x3c, !PT ;  /* 0x0000000e0f0f1212 */ /* 0x010fc800078e3cff */
[----:B------:R-:W-:-:S04]  /*195a0*/  @P1 LOP3.LUT R14, R15, R14, RZ, 0x3c, !PT ;  /* 0x0000000e0f0e1212 */ /* 0x000fc800078e3cff */
[----:B------:R-:W-:-:S05]  /*195b0*/  @P1 LOP3.LUT R15, R15, R14, RZ, 0x3c, !PT ;  /* 0x0000000e0f0f1212 */ /* 0x000fca00078e3cff */
[----:B------:R-:W2:Y:S04]  /*195c0*/  @P1 LDG.E.U8 R46, desc[UR24][R14.64] ;  /* 0x000000180e2e1981 */ /* 0x000ea8000c1e1100 */
[----:B--2---:R0:W-:Y:S04]  /*195d0*/  STL [R1+0x288], R46 ;  /* 0x0002882e01007387 */ /* 0x0041e80000100800 */
[----:B0-----:R-:W2:Y:S04]  /*195e0*/  LDL.LU R46, [R1+0xe4c] ;  /* 0x000e4c00012e7983 */ /* 0x001ea80000300800 */
[----:B------:R-:W4:Y:S04]  /*195f0*/  LDL R14, [R1+0x2d4] ;  /* 0x0002d400010e7983 */ /* 0x000f280000100800 */
[----:B------:R-:W4:Y:S01]  /*19600*/  LDL R15, [R1+0x2d8] ;  /* 0x0002d800010f7983 */ /* 0x000f220000100800 */
[----:B---3--:R-:W-:-:S02]  /*19610*/  PRMT R47, RZ, 0x7610, R47 ;  /* 0x00007610ff2f7816 */ /* 0x008fc4000000002f */
[----:B----4-:R-:W-:-:S04]  /*19620*/  @P1 LOP3.LUT R15, R15, R14, RZ, 0x3c, !PT ;  /* 0x0000000e0f0f1212 */ /* 0x010fc800078e3cff */
        /* <DEDUP_REMOVED lines=11> */
[----:B------:R-:W2:Y:S01]  /*196e0*/  @P1 LDG.E.U8 R46, desc[UR24][R14.64] ;  /* 0x000000180e2e1981 */ /* 0x000ea2000c1e1100 */
[----:B------:R-:W-:-:S03]  /*196f0*/  ISETP.GT.AND P2, PT, R12, 0x2, PT ;  /* 0x000000020c00780c */ /* 0x000fc60003f44270 */
        /* <DEDUP_REMOVED lines=309> */
[----:B------:R-:W-:-:S02]  /*1aa50*/  PRMT R45, RZ, 0x7610, R45 ;  /* 0x00007610ff2d7816 */ /* 0x000fc4000000002d */
[----:B----4-:R-:W-:-:S04]  /*1aa60*/  @P2 LOP3.LUT R15, R15, R14, RZ, 0x3c, !PT ;  /* 0x0000000e0f0f2212 */ /* 0x010fc800078e3cff */
[----:B------:R-:W-:-:S04]  /*1aa70*/  @P2 LOP3.LUT R14, R15, R14, RZ, 0x3c, !PT ;  /* 0x0000000e0f0e2212 */ /* 0x000fc800078e3cff */
[----:B------:R-:W-:-:S05]  /*1aa80*/  @P2 LOP3.LUT R15, R15, R14, RZ, 0x3c, !PT ;  /* 0x0000000e0f0f2212 */ /* 0x000fca00078e3cff */
[----:B------:R-:W4:Y:S04]  /*1aa90*/  @P2 LDG.E.U8 R45, desc[UR24][R14.64] ;  /* 0x000000180e2d2981 */ /* 0x000f28000c1e1100 */
[----:B----4-:R0:W-:Y:S04]  /*1aaa0*/  STL [R1+0x1d8], R45 ;  /* 0x0001d82d01007387 */ /* 0x0101e80000100800 */
[----:B0-----:R-:W4:Y:S04]  /*1aab0*/  LDL.LU R45, [R1+0xdbc] ;  /* 0x000dbc00012d7983 */ /* 0x001f280000300800 */
[----:B------:R-:W2:Y:S04]  /*1aac0*/  LDL R14, [R1+0x678] ;  /* 0x00067800010e7983 */ /* 0x000ea80000100800 */
[----:B------:R-:W2:Y:S01]  /*1aad0*/  LDL R15, [R1+0x67c] ;  /* 0x00067c00010f7983 */ /* 0x000ea20000100800 */
[----:B------:R-:W-:-:S02]  /*1aae0*/  PRMT R44, RZ, 0x7610, R44 ;  /* 0x00007610ff2c7816 */ /* 0x000fc4000000002c */
[----:B--2---:R-:W-:-:S04]  /*1aaf0*/  @P2 LOP3.LUT R15, R15, R14, RZ, 0x3c, !PT ;  /* 0x0000000e0f0f2212 */ /* 0x004fc800078e3cff */
[----:B------:R-:W-:-:S04]  /*1ab00*/  @P2 LOP3.LUT R14, R15, R14, RZ, 0x3c, !PT ;  /* 0x0000000e0f0e2212 */ /* 0x000fc800078e3cff */
[----:B------:R-:W-:-:S05]  /*1ab10*/  @P2 LOP3.LUT R15, R15, R14, RZ, 0x3c, !PT ;  /* 0x0000000e0f0f2212 */ /* 0x000fca00078e3cff */
[----:B------:R-:W2:Y:S04]  /*1ab20*/  @P2 LDG.E.U8 R44, desc[UR24][R14.64] ;  /* 0x000000180e2c2981 */ /* 0x000ea8000c1e1100 */
[----:B--2---:R0:W-:Y:S04]  /*1ab30*/  STL [R1+0x1d0], R44 ;  /* 0x0001d02c01007387 */ /* 0x0041e80000100800 */
[----:B0-----:R-:W2:Y:S04]  /*1ab40*/  LDL.LU R44, [R1+0xdb8] ;  /* 0x000db800012c7983 */ /* 0x001ea80000300800 */
[----:B------:R-:W2:Y:S04]  /*1ab50*/  LDL R14, [R1+0x680] ;  /* 0x00068000010e7983 */ /* 0x000ea80000100800 */
[----:B------:R-:W2:Y:S01]  /*1ab60*/  LDL R15, [R1+0x684] ;  /* 0x00068400010f7983 */ /* 0x000ea20000100800 */
[----:B------:R-:W-:-:S02]  /*1ab70*/  PRMT R43, RZ, 0x7610, R43 ;  /* 0x00007610ff2b7816 */ /* 0x000fc4000000002b */
[----:B--2---:R-:W-:-:S04]  /*1ab80*/  @P2 LOP3.LUT R15, R15, R14, RZ, 0x3c, !PT ;  /* 0x0000000e0f0f2212 */ /* 0x004fc800078e3cff */
[----:B------:R-:W-:-:S04]  /*1ab90*/  @P2 LOP3.LUT R14, R15, R14, RZ, 0x3c, !PT ;  /* 0x0000000e0f0e2212 */ /* 0x000fc800078e3cff */
[----:B------:R-:W-:-:S05]  /*1aba0*/  @P2 LOP3.LUT R15, R15, R14, RZ, 0x3c, !PT ;  /* 0x0000000e0f0f2212 */ /* 0x000fca00078e3cff */
[----:B------:R-:W2:Y:S01]  /*1abb0*/  @P2 LDG.E.U8 R43, desc[UR24][R14.64] ;  /* 0x000000180e2b2981 */ /* 0x000ea2000c1e1100 */
[----:B------:R-:W-:-:S03]  /*1abc0*/  ISETP.GT.AND P1, PT, R12, 0xb, PT ;  /* 0x0000000b0c00780c */ /* 0x000fc60003f24270 */
        /* <DEDUP_REMOVED lines=627> */
[----:B------:R0:W2:Y:S04]  /*1d300*/  @P1 LDG.E.U8 R46, desc[UR24][R14.64] ;  /* 0x000000180e2e1981 */ /* 0x0000a8000c1e1100 */
[----:B------:R-:W0:Y:S04]  /*1d310*/  LDL R14, [R1+0x86c] ;  /* 0x00086c00010e7983 */ /* 0x000e280000100800 */
[----:B------:R-:W0:Y:S01]  /*1d320*/  LDL R15, [R1+0x870] ;  /* 0x00087000010f7983 */ /* 0x000e220000100800 */
[----:B------:R-:W-:Y:S02]  /*1d330*/  ISETP.GT.AND P2, PT, R12, 0x1c, PT ;  /* 0x0000001c0c00780c */ /* 0x000fe40003f44270 */
[----:B------:R-:W-:-:S11]  /*1d340*/  PRMT R75, RZ, 0x7610, R75 ;  /* 0x00007610ff4b7816 */ /* 0x000fd6000000004b */
[----:B0-----:R-:W-:-:S04]  /*1d350*/  @P2 LOP3.LUT R15, R15, R14, RZ, 0x3c, !PT ;  /* 0x0000000e0f0f2212 */ /* 0x001fc800078e3cff */
[----:B------:R-:W-:-:S04]  /*1d360*/  @P2 LOP3.LUT R14, R15, R14, RZ, 0x3c, !PT ;  /* 0x0000000e0f0e2212 */ /* 0x000fc800078e3cff */
[----:B------:R-:W-:-:S05]  /*1d370*/  @P2 LOP3.LUT R15, R15, R14, RZ, 0x3c, !PT ;  /* 0x0000000e0f0f2212 */ /* 0x000fca00078e3cff */
[----:B------:R-:W3:Y:S04]  /*1d380*/  @P2 LDG.E.U8 R75, desc[UR24][R14.64] ;  /* 0x000000180e4b2981 */ /* 0x000ee8000c1e1100 */
[----:B--2---:R0:W-:Y:S04]  /*1d390*/  STL [R1+0xc4], R46 ;  /* 0x0000c42e01007387 */ /* 0x0041e80000100800 */
[----:B0-----:R-:W2:Y:S04]  /*1d3a0*/  LDL R46, [R1+0x898] ;  /* 0x00089800012e7983 */ /* 0x001ea80000100800 */
[----:B---3--:R0:W-:Y:S04]  /*1d3b0*/  STL [R1+0xc0], R75 ;  /* 0x0000c04b01007387 */ /* 0x0081e80000100800 */
[----:B0-----:R-:W3:Y:S04]  /*1d3c0*/  LDL.LU R75, [R1+0xca4] ;  /* 0x000ca400014b7983 */ /* 0x001ee80000300800 */
        /* <DEDUP_REMOVED lines=35> */
[----:B------:R-:W-:-:S03]  /*1d600*/  PRMT R85, RZ, 0x7610, R85 ;  /* 0x00007610ff557816 */ /* 0x000fc60000000055 */
[----:B--2---:R0:W-:Y:S04]  /*1d610*/  STL [R1+0xb0], R83 ;  /* 0x0000b05301007387 */ /* 0x0041e80000100800 */
[----:B0-----:R-:W2:Y:S04]  /*1d620*/  LDL.LU R83, [R1+0xc94] ;  /* 0x000c940001537983 */ /* 0x001ea80000300800 */
[----:B------:R-:W2:Y:S01]  /*1d630*/  LDL R15, [R1+0x894] ;  /* 0x00089400010f7983 */ /* 0x000ea20000100800 */
[----:B------:R-:W-:-:S03]  /*1d640*/  @P1 IMAD.MOV.U32 R14, RZ, RZ, R46 ;  /* 0x000000ffff0e1224 */ /* 0x000fc600078e002e */
[----:B------:R-:W3:Y:S04]  /*1d650*/  LDL R46, [R1+0x5dc] ;  /* 0x0005dc00012e7983 */ /* 0x000ee80000100800 */
[----:B--2---:R-:W2:Y:S04]  /*1d660*/  @P1 LDG.E.U8 R85, desc[UR24][R14.64] ;  /* 0x000000180e551981 */ /* 0x004ea8000c1e1100 */
        /* <DEDUP_REMOVED lines=30> */
[----:B------:R-:W-:Y:S02]  /*1d850*/  PRMT R91, RZ, 0x7610, R91 ;  /* 0x00007610ff5b7816 */ /* 0x000fe4000000005b */
        /* <DEDUP_REMOVED lines=8> */
[----:B------:R-:W2:Y:S01]  /*1d8e0*/  LDL R15, [R1+0x5d8] ;  /* 0x0005d800010f7983 */ /* 0x000ea20000100800 */
[----:B------:R-:W-:Y:S01]  /*1d8f0*/  PRMT R93, RZ, 0x7610, R93 ;  /* 0x00007610ff5d7816 */ /* 0x000fe2000000005d */
[----:B------:R-:W-:-:S02]  /*1d900*/  @P2 IMAD.MOV.U32 R14, RZ, RZ, R46 ;  /* 0x000000ffff0e2224 */ /* 0x000fc400078e002e */
[----:B------:R-:W3:Y:S04]  /*1d910*/  LDL R46, [R1+0x5fc] ;  /* 0x0005fc00012e7983 */ /* 0x000ee80000100800 */
[----:B--2---:R-:W2:Y:S04]  /*1d920*/  @P2 LDG.E.U8 R93, desc[UR24][R14.64] ;  /* 0x000000180e5d2981 */ /* 0x004ea8000c1e1100 */
[----:B--2---:R0:W-:Y:S04]  /*1d930*/  STL [R1+0x1e0], R93 ;  /* 0x0001e05d01007387 */ /* 0x0041e80000100800 */
[----:B0-----:R-:W2:Y:S04]  /*1d940*/  LDL.LU R93, [R1+0xc80] ;  /* 0x000c8000015d7983 */ /* 0x001ea80000300800 */
[----:B------:R-:W2:Y:S04]  /*1d950*/  LDL R14, [R1+0x5e0] ;  /* 0x0005e000010e7983 */ /* 0x000ea80000100800 */
[----:B------:R-:W2:Y:S01]  /*1d960*/  LDL R15, [R1+0x5e4] ;  /* 0x0005e400010f7983 */ /* 0x000ea20000100800 */
[----:B----4-:R-:W-:-:S02]  /*1d970*/  PRMT R45, RZ, 0x7610, R45 ;  /* 0x00007610ff2d7816 */ /* 0x010fc4000000002d */
[----:B--2---:R-:W-:-:S04]  /*1d980*/  @P2 LOP3.LUT R15, R15, R14, RZ, 0x3c, !PT ;  /* 0x0000000e0f0f2212 */ /* 0x004fc800078e3cff */
[----:B------:R-:W-:-:S04]  /*1d990*/  @P2 LOP3.LUT R14, R15, R14, RZ, 0x3c, !PT ;  /* 0x0000000e0f0e2212 */ /* 0x000fc800078e3cff */
[----:B------:R-:W-:-:S05]  /*1d9a0*/  @P2 LOP3.LUT R15, R15, R14, RZ, 0x3c, !PT ;  /* 0x0000000e0f0f2212 */ /* 0x000fca00078e3cff */
[----:B------:R-:W2:Y:S04]  /*1d9b0*/  @P2 LDG.E.U8 R45, desc[UR24][R14.64] ;  /* 0x000000180e2d2981 */ /* 0x000ea8000c1e1100 */
[----:B------:R-:W4:Y:S04]  /*1d9c0*/  LDL R14, [R1+0x5e8] ;  /* 0x0005e800010e7983 */ /* 0x000f280000100800 */
[----:B------:R-:W4:Y:S01]  /*1d9d0*/  LDL R15, [R1+0x5ec] ;  /* 0x0005ec00010f7983 */ /* 0x000f220000100800 */
[----:B------:R-:W-:Y:S02]  /*1d9e0*/  ISETP.GT.AND P1, PT, R12, 0x1f, PT ;  /* 0x0000001f0c00780c */ /* 0x000fe40003f24270 */
[----:B------:R-:W-:Y:S01]  /*1d9f0*/  PRMT R7, RZ, 0x7610, R7 ;  /* 0x00007610ff077816 */ /* 0x000fe20000000007 */
[----:B--2---:R0:W-:Y:S01]  /*1da00*/  STL [R1+0x1d4], R45 ;  /* 0x0001d42d01007387 */ /* 0x0041e20000100800 */
[----:B------:R-:W-:-:S03]  /*1da10*/  PRMT R8, RZ, 0x7610, R8 ;  /* 0x00007610ff087816 */ /* 0x000fc60000000008 */
[----:B0-----:R-:W2:Y:S06]  /*1da20*/  LDL R45, [R1+0x604] ;  /* 0x00060400012d7983 */ /* 0x001eac0000100800 */
[----:B----4-:R-:W-:-:S04]  /*1da30*/  @P1 LOP3.LUT R15, R15, R14, RZ, 0x3c, !PT ;  /* 0x0000000e0f0f1212 */ /* 0x010fc800078e3cff */
[----:B------:R-:W-:-:S04]  /*1da40*/  @P1 LOP3.LUT R14, R15, R14, RZ, 0x3c, !PT ;  /* 0x0000000e0f0e1212 */ /* 0x000fc800078e3cff */
[----:B------:R-:W-:-:S05]  /*1da50*/  @P1 LOP3.LUT R15, R15, R14, RZ, 0x3c, !PT ;  /* 0x0000000e0f0f1212 */ /* 0x000fca00078e3cff */
[----:B------:R0:W4:Y:S04]  /*1da60*/  @P1 LDG.E.U8 R7, desc[UR24][R14.64] ;  /* 0x000000180e071981 */ /* 0x000128000c1e1100 */
[----:B------:R-:W2:Y:S01]  /*1da70*/  LDL R15, [R1+0x5f0] ;  /* 0x0005f000010f7983 */ /* 0x000ea20000100800 */
[----:B0-----:R-:W-:-:S03]  /*1da80*/  @P1 IMAD.MOV.U32 R14, RZ, RZ, R47 ;  /* 0x000000ffff0e1224 */ /* 0x001fc600078e002f */
[----:B----4-:R-:W-:Y:S01]  /*1da90*/  STL [R1+0xbf8], R7 ;  /* 0x000bf80701007387 */ /* 0x010fe20000100800 */
[----:B------:R-:W-:-:S03]  /*1daa0*/  PRMT R5, RZ, 0x7610, R5 ;  /* 0x00007610ff057816 */ /* 0x000fc60000000005 */
[----:B------:R-:W4:Y:S04]  /*1dab0*/  LDL R47, [R1+0xbb4] ;  /* 0x000bb400012f7983 */ /* 0x000f280000100800 */
[----:B--2---:R3:W2:Y:S04]  /*1dac0*/  @P1 LDG.E.U8 R8, desc[UR24][R14.64] ;  /* 0x000000180e081981 */ /* 0x0046a8000c1e1100 */
[----:B------:R-:W4:Y:S01]  /*1dad0*/  LDL R15, [R1+0x5f8] ;  /* 0x0005f800010f7983 */ /* 0x000f220000100800 */
[----:B---3--:R-:W-:-:S03]  /*1dae0*/  @P1 IMAD.MOV.U32 R14, RZ, RZ, R46 ;  /* 0x000000ffff0e1224 */ /* 0x008fc600078e002e */
[----:B--2---:R-:W-:Y:S01]  /*1daf0*/  STL [R1+0xbfc], R8 ;  /* 0x000bfc0801007387 */ /* 0x004fe20000100800 */
[----:B------:R-:W-:-:S03]  /*1db00*/  PRMT R6, RZ, 0x7610, R6 ;  /* 0x00007610ff067816 */ /* 0x000fc60000000006 */
[----:B------:R-:W2:Y:S04]  /*1db10*/  LDL R46, [R1+0xbb0] ;  /* 0x000bb000012e7983 */ /* 0x000ea80000100800 */
[----:B----4-:R0:W3:Y:S04]  /*1db20*/  @P1 LDG.E.U8 R5, desc[UR24][R14.64] ;  /* 0x000000180e051981 */ /* 0x0100e8000c1e1100 */
[----:B------:R-:W4:Y:S01]  /*1db30*/  LDL R15, [R1+0x600] ;  /* 0x00060000010f7983 */ /* 0x000f220000100800 */
[----:B0-----:R-:W-:Y:S01]  /*1db40*/  @P1 IMAD.MOV.U32 R14, RZ, RZ, R45 ;  /* 0x000000ffff0e1224 */ /* 0x001fe200078e002d */
[----:B------:R-:W-:-:S02]  /*1db50*/  ISETP.GT.AND P2, PT, R12, 0x20, PT ;  /* 0x000000200c00780c */ /* 0x000fc40003f44270 */
[----:B---3--:R-:W-:Y:S01]  /*1db60*/  STL [R1+0xc00], R5 ;  /* 0x000c000501007387 */ /* 0x008fe20000100800 */
[----:B------:R-:W-:-:S03]  /*1db70*/  PRMT R44, RZ, 0x7610, R44 ;  /* 0x00007610ff2c7816 */ /* 0x000fc6000000002c */
[----:B------:R-:W3:Y:S04]  /*1db80*/  LDL R45, [R1+0xbac] ;  /* 0x000bac00012d7983 */ /* 0x000ee80000100800 */
[----:B----4-:R-:W4:Y:S04]  /*1db90*/  @P1 LDG.E.U8 R6, desc[UR24][R14.64] ;  /* 0x000000180e061981 */ /* 0x010f28000c1e1100 */
[----:B------:R-:W2:Y:S04]  /*1dba0*/  LDL R14, [R1+0x8ac] ;  /* 0x0008ac00010e7983 */ /* 0x000ea80000100800 */
[----:B------:R-:W2:Y:S04]  /*1dbb0*/  LDL R15, [R1+0x8b0] ;  /* 0x0008b000010f7983 */ /* 0x000ea80000100800 */
[----:B----4-:R-:W-:Y:S01]  /*1dbc0*/  STL [R1+0xc04], R6 ;  /* 0x000c040601007387 */ /* 0x010fe20000100800 */
[----:B--2---:R-:W-:-:S04]  /*1dbd0*/  @P2 LOP3.LUT R15, R15, R14, RZ, 0x3c, !PT ;  /* 0x0000000e0f0f2212 */ /* 0x004fc800078e3cff */
[----:B------:R-:W-:-:S04]  /*1dbe0*/  @P2 LOP3.LUT R14, R15, R14, RZ, 0x3c, !PT ;  /* 0x0000000e0f0e2212 */ /* 0x000fc800078e3cff */
[----:B------:R-:W-:-:S05]  /*1dbf0*/  @P2 LOP3.LUT R15, R15, R14, RZ, 0x3c, !PT ;  /* 0x0000000e0f0f2212 */ /* 0x000fca00078e3cff */
[----:B------:R0:W2:Y:S04]  /*1dc00*/  @P2 LDG.E.U8 R44, desc[UR24][R14.64] ;  /* 0x000000180e2c2981 */ /* 0x0000a8000c1e1100 */
[----:B------:R-:W4:Y:S01]  /*1dc10*/  LDL R15, [R1+0x8b4] ;  /* 0x0008b400010f7983 */ /* 0x000f220000100800 */
[----:B------:R-:W-:Y:S01]  /*1dc20*/  PRMT R43, RZ, 0x7610, R43 ;  /* 0x00007610ff2b7816 */ /* 0x000fe2000000002b */
[----:B0-----:R-:W-:Y:S02]  /*1dc30*/  @P2 IMAD.MOV.U32 R14, RZ, RZ, R47 ;  /* 0x000000ffff0e2224 */ /* 0x001fe400078e002f */
[----:B--2---:R0:W-:Y:S01]  /*1dc40*/  STL [R1+0xa0], R44 ;  /* 0x0000a02c01007387 */ /* 0x0041e20000100800 */
[----:B------:R-:W-:-:S03]  /*1dc50*/  PRMT R42, RZ, 0x7610, R42 ;  /* 0x00007610ff2a7816 */ /* 0x000fc6000000002a */
[----:B------:R-:W2:Y:S04]  /*1dc60*/  LDL R47, [R1+0x8c0] ;  /* 0x0008c000012f7983 */ /* 0x000ea80000100800 */
[----:B----4-:R1:W4:Y:S04]  /*1dc70*/  @P2 LDG.E.U8 R43, desc[UR24][R14.64] ;  /* 0x000000180e2b2981 */ /* 0x010328000c1e1100 */
[----:B0-----:R-:W2:Y:S04]  /*1dc80*/  LDL R44, [R1+0x8bc] ;  /* 0x0008bc00012c7983 */ /* 0x001ea80000100800 */
[----:B------:R-:W2:Y:S01]  /*1dc90*/  LDL R15, [R1+0xba4] ;  /* 0x000ba400010f7983 */ /* 0x000ea20000100800 */
[----:B-1----:R-:W-:-:S03]  /*1dca0*/  @P2 IMAD.MOV.U32 R14, RZ, RZ, R46 ;  /* 0x000000ffff0e2224 */ /* 0x002fc600078e002e */
[----:B----4-:R0:W-:Y:S01]  /*1dcb0*/  STL [R1+0x9c], R43 ;  /* 0x00009c2b01007387 */ /* 0x0101e20000100800 */
[----:B------:R-:W-:-:S03]  /*1dcc0*/  PRMT R20, RZ, 0x7610, R20 ;  /* 0x00007610ff147816 */ /* 0x000fc60000000014 */
[----:B------:R-:W4:Y:S04]  /*1dcd0*/  LDL R46, [R1+0x8c8] ;  /* 0x0008c800012e7983 */ /* 0x000f280000100800 */
[----:B--2---:R3:W2:Y:S04]  /*1dce0*/  @P2 LDG.E.U8 R42, desc[UR24][R14.64] ;  /* 0x000000180e2a2981 */ /* 0x0046a8000c1e1100 */
[----:B0-----:R-:W4:Y:S04]  /*1dcf0*/  LDL R43, [R1+0x8c4] ;  /* 0x0008c400012b7983 */ /* 0x001f280000100800 */
[----:B------:R-:W4:Y:S01]  /*1dd00*/  LDL R15, [R1+0xba8] ;  /* 0x000ba800010f7983 */ /* 0x000f220000100800 */
[----:B---3--:R-:W-:Y:S01]  /*1dd10*/  @P2 IMAD.MOV.U32 R14, RZ, RZ, R45 ;  /* 0x000000ffff0e2224 */ /* 0x008fe200078e002d */
[----:B------:R-:W-:-:S02]  /*1dd20*/  ISETP.GT.AND P1, PT, R12, 0x21, PT ;  /* 0x000000210c00780c */ /* 0x000fc40003f24270 */
[----:B--2---:R0:W-:Y:S01]  /*1dd30*/  STL [R1+0x98], R42 ;  /* 0x0000982a01007387 */ /* 0x0041e20000100800 */
[----:B------:R-:W-:Y:S02]  /*1dd40*/  PRMT R32, RZ, 0x7610, R32 ;  /* 0x00007610ff207816 */ /* 0x000fe40000000020 */
[----:B------:R-:W-:Y:S01]  /*1dd50*/  PRMT R21, RZ, 0x7610, R21 ;  /* 0x00007610ff157816 */ /* 0x000fe20000000015 */
[----:B------:R-:W2:Y:S04]  /*1dd60*/  LDL R45, [R1+0x8d0] ;  /* 0x0008d000012d7983 */ /* 0x000ea80000100800 */
[----:B----4-:R1:W3:Y:S04]  /*1dd70*/  @P2 LDG.E.U8 R20, desc[UR24][R14.64] ;  /* 0x000000180e142981 */ /* 0x0102e8000c1e1100 */
[----:B0-----:R-:W4:Y:S04]  /*1dd80*/  LDL R42, [R1+0x8cc] ;  /* 0x0008cc00012a7983 */ /* 0x001f280000100800 */
[----:B------:R-:W2:Y:S01]  /*1dd90*/  LDL R15, [R1+0x8b8] ;  /* 0x0008b800010f7983 */ /* 0x000ea20000100800 */
[----:B-1----:R-:W-:Y:S01]  /*1dda0*/  @P1 IMAD.MOV.U32 R14, RZ, RZ, R44 ;  /* 0x000000ffff0e1224 */ /* 0x002fe200078e002c */
[----:B------:R-:W-:-:S04]  /*1ddb0*/  PRMT R22, RZ, 0x7610, R22 ;  /* 0x00007610ff167816 */ /* 0x000fc80000000016 */
[----:B--2---:R0:W2:Y:S02]  /*1ddc0*/  @P1 LDG.E.U8 R32, desc[UR24][R14.64] ;  /* 0x000000180e201981 */ /* 0x0040a4000c1e1100 */
[----:B0-----:R-:W-:Y:S02]  /*1ddd0*/  @P1 IMAD.MOV.U32 R14, RZ, RZ, R43 ;  /* 0x000000ffff0e1224 */ /* 0x001fe400078e002b */
[----:B------:R-:W-:-:S05]  /*1dde0*/  @P1 IMAD.MOV.U32 R15, RZ, RZ, R47 ;  /* 0x000000ffff0f1224 */ /* 0x000fca00078e002f */
[----:B------:R4:W2:Y:S02]  /*1ddf0*/  @P1 LDG.E.U8 R21, desc[UR24][R14.64] ;  /* 0x000000180e151981 */ /* 0x0008a4000c1e1100 */
[----:B----4-:R-:W-:Y:S02]  /*1de00*/  @P1 IMAD.MOV.U32 R14, RZ, RZ, R42 ;  /* 0x000000ffff0e1224 */ /* 0x010fe400078e002a */
[----:B------:R-:W-:-:S05]  /*1de10*/  @P1 IMAD.MOV.U32 R15, RZ, RZ, R46 ;  /* 0x000000ffff0f1224 */ /* 0x000fca00078e002e */
[----:B------:R-:W4:Y:S04]  /*1de20*/  @P1 LDG.E.U8 R22, desc[UR24][R14.64] ;  /* 0x000000180e161981 */ /* 0x000f28000c1e1100 */
[----:B---3--:R0:W-:Y:S04]  /*1de30*/  STL [R1+0x94], R20 ;  /* 0x0000941401007387 */ /* 0x0081e80000100800 */
[----:B------:R-:W3:Y:S04]  /*1de40*/  LDL R44, [R1+0x8d8] ;  /* 0x0008d800012c7983 */ /* 0x000ee80000100800 */
[----:B0-----:R-:W3:Y:S04]  /*1de50*/  LDL R20, [R1+0x8d4] ;  /* 0x0008d40001147983 */ /* 0x001ee80000100800 */
[----:B--2---:R0:W-:Y:S04]  /*1de60*/  STL [R1+0x90], R32 ;  /* 0x0000902001007387 */ /* 0x0041e80000100800 */
[----:B------:R-:W2:Y:S04]  /*1de70*/  LDL R43, [R1+0x8e0] ;  /* 0x0008e000012b7983 */ /* 0x000ea80000100800 */
[----:B0-----:R-:W2:Y:S01]  /*1de80*/  LDL R32, [R1+0x8dc] ;  /* 0x0008dc0001207983 */ /* 0x001ea20000100800 */
[----:B------:R-:W-:-:S03]  /*1de90*/  ISETP.GT.AND P2, PT, R12, 0x22, PT ;  /* 0x000000220c00780c */ /* 0x000fc60003f44270 */
[----:B------:R0:W-:Y:S04]  /*1dea0*/  STL [R1+0x8c], R21 ;  /* 0x00008c1501007387 */ /* 0x0001e80000100800 */
[----:B------:R-:W2:Y:S04]  /*1deb0*/  LDL R42, [R1+0x8e8] ;  /* 0x0008e800012a7983 */ /* 0x000ea80000100800 */
[----:B0-----:R-:W2:Y:S01]  /*1dec0*/  LDL R21, [R1+0x8e4] ;  /* 0x0008e40001157983 */ /* 0x001ea20000100800 */
[----:B------:R-:W-:-:S03]  /*1ded0*/  PRMT R19, RZ, 0x7610, R19 ;  /* 0x00007610ff137816 */ /* 0x000fc60000000013 */
[----:B----4-:R0:W-:Y:S01]  /*1dee0*/  STL [R1+0x88], R22 ;  /* 0x0000881601007387 */ /* 0x0101e20000100800 */
[----:B------:R-:W-:-:S03]  /*1def0*/  @P1 IMAD.MOV.U32 R15, RZ, RZ, R45 ;  /* 0x000000ffff0f1224 */ /* 0x000fc600078e002d */
[----:B0-----:R-:W4:Y:S01]  /*1df00*/  LDL R22, [R1+0x8ec] ;  /* 0x0008ec0001167983 */ /* 0x001f220000100800 */
[----:B---3--:R-:W-:Y:S01]  /*1df10*/  @P1 IMAD.MOV.U32 R14, RZ, RZ, R20 ;  /* 0x000000ffff0e1224 */ /* 0x008fe200078e0014 */
[----:B------:R-:W-:Y:S02]  /*1df20*/  PRMT R17, RZ, 0x7610, R17 ;  /* 0x00007610ff117816 */ /* 0x000fe40000000011 */
[----:B------:R-:W3:Y:S04]  /*1df30*/  LDL R20, [R1+0x8f0] ;  /* 0x0008f00001147983 */ /* 0x000ee80000100800 */
[----:B------:R0:W3:Y:S02]  /*1df40*/  @P1 LDG.E.U8 R19, desc[UR24][R14.64] ;  /* 0x000000180e131981 */ /* 0x0000e4000c1e1100 */
[----:B0-----:R-:W-:-:S02]  /*1df50*/  @P2 IMAD.MOV.U32 R15, RZ, RZ, R44 ;  /* 0x000000ffff0f2224 */ /* 0x001fc400078e002c */
[----:B--2---:R-:W-:-:S05]  /*1df60*/  @P2 IMAD.MOV.U32 R14, RZ, RZ, R32 ;  /* 0x000000ffff0e2224 */ /* 0x004fca00078e0020 */
[----:B------:R0:W2:Y:S01]  /*1df70*/  @P2 LDG.E.U8 R17, desc[UR24][R14.64] ;  /* 0x000000180e112981 */ /* 0x0000a2000c1e1100 */
[----:B------:R-:W-:Y:S02]  /*1df80*/  PRMT R18, RZ, 0x7610, R18 ;  /* 0x00007610ff127816 */ /* 0x000fe40000000012 */
[----:B------:R-:W-:Y:S01]  /*1df90*/  PRMT R24, RZ, 0x7610, R24 ;  /* 0x00007610ff187816 */ /* 0x000fe20000000018 */
[----:B0-----:R-:W-:Y:S02]  /*1dfa0*/  @P2 IMAD.MOV.U32 R15, RZ, RZ, R43 ;  /* 0x000000ffff0f2224 */ /* 0x001fe400078e002b */
[----:B------:R-:W-:-:S05]  /*1dfb0*/  @P2 IMAD.MOV.U32 R14, RZ, RZ, R21 ;  /* 0x000000ffff0e2224 */ /* 0x000fca00078e0015 */
[----:B------:R0:W2:Y:S02]  /*1dfc0*/  @P2 LDG.E.U8 R18, desc[UR24][R14.64] ;  /* 0x000000180e122981 */ /* 0x0000a4000c1e1100 */
[----:B0-----:R-:W-:Y:S02]  /*1dfd0*/  @P2 IMAD.MOV.U32 R15, RZ, RZ, R42 ;  /* 0x000000ffff0f2224 */ /* 0x001fe400078e002a */
[----:B----4-:R-:W-:-:S05]  /*1dfe0*/  @P2 IMAD.MOV.U32 R14, RZ, RZ, R22 ;  /* 0x000000ffff0e2224 */ /* 0x010fca00078e0016 */
        /* <DEDUP_REMOVED lines=14> */
[----:B------:R-:W4:Y:S04]  /*1e0d0*/  LDL R20, [R1+0x910] ;  /* 0x0009100001147983 */ /* 0x000f280000100800 */
[----:B0-----:R-:W4:Y:S01]  /*1e0e0*/  LDL R24, [R1+0x908] ;  /* 0x0009080001187983 */ /* 0x001f220000100800 */
[----:B---3--:R-:W-:-:S03]  /*1e0f0*/  @P2 IMAD.MOV.U32 R14, RZ, RZ, R19 ;  /* 0x000000ffff0e2224 */ /* 0x008fc600078e0013 */
[----:B------:R-:W3:Y:S04]  /*1e100*/  LDL R19, [R1+0x914] ;  /* 0x0009140001137983 */ /* 0x000ee80000100800 */
[----:B------:R0:W3:Y:S02]  /*1e110*/  @P2 LDG.E.U8 R41, desc[UR24][R14.64] ;  /* 0x000000180e292981 */ /* 0x0000e4000c1e1100 */
[----:B0-----:R-:W-:Y:S02]  /*1e120*/  @P1 IMAD.MOV.U32 R15, RZ, RZ, R32 ;  /* 0x000000ffff0f1224 */ /* 0x001fe400078e0020 */
[----:B------:R-:W3:Y:S01]  /*1e130*/  LDL R32, [R1+0x918] ;  /* 0x0009180001207983 */ /* 0x000ee20000100800 */
[----:B--2---:R-:W-:-:S03]  /*1e140*/  @P1 IMAD.MOV.U32 R14, RZ, RZ, R17 ;  /* 0x000000ffff0e1224 */ /* 0x004fc600078e0011 */
[----:B------:R-:W2:Y:S01]  /*1e150*/  LDL R17, [R1+0x91c] ;  /* 0x00091c0001117983 */ /* 0x000ea20000100800 */
[----:B------:R-:W-:Y:S02]  /*1e160*/  PRMT R40, RZ, 0x7610, R40 ;  /* 0x00007610ff287816 */ /* 0x000fe40000000028 */
[----:B------:R-:W-:-:S04]  /*1e170*/  PRMT R39, RZ, 0x7610, R39 ;  /* 0x00007610ff277816 */ /* 0x000fc80000000027 */
[----:B------:R0:W2:Y:S01]  /*1e180*/  @P1 LDG.E.U8 R40, desc[UR24][R14.64] ;  /* 0x000000180e281981 */ /* 0x0000a2000c1e1100 */
[----:B------:R-:W-:Y:S02]  /*1e190*/  ISETP.GT.AND P2, PT, R12, 0x24, PT ;  /* 0x000000240c00780c */ /* 0x000fe40003f44270 */
[----:B------:R-:W-:Y:S01]  /*1e1a0*/  PRMT R38, RZ, 0x7610, R38 ;  /* 0x00007610ff267816 */ /* 0x000fe20000000026 */
[----:B0-----:R-:W-:Y:S02]  /*1e1b0*/  @P1 IMAD.MOV.U32 R14, RZ, RZ, R18 ;  /* 0x000000ffff0e1224 */ /* 0x001fe400078e0012 */
[----:B------:R-:W-:Y:S01]  /*1e1c0*/  @P1 IMAD.MOV.U32 R15, RZ, RZ, R21 ;  /* 0x000000ffff0f1224 */ /* 0x000fe200078e0015 */
[----:B------:R-:W2:Y:S04]  /*1e1d0*/  LDL R18, [R1+0x924] ;  /* 0x0009240001127983 */ /* 0x000ea80000100800 */
[----:B------:R-:W2:Y:S04]  /*1e1e0*/  LDL R21, [R1+0x920] ;  /* 0x0009200001157983 */ /* 0x000ea80000100800 */
[----:B------:R0:W2:Y:S01]  /*1e1f0*/  @P1 LDG.E.U8 R39, desc[UR24][R14.64] ;  /* 0x000000180e271981 */ /* 0x0000a2000c1e1100 */
[----:B------:R-:W-:Y:S01]  /*1e200*/  PRMT R37, RZ, 0x7610, R37 ;  /* 0x00007610ff257816 */ /* 0x000fe20000000025 */
[----:B0-----:R-:W-:-:S02]  /*1e210*/  @P1 IMAD.MOV.U32 R14, RZ, RZ, R22 ;  /* 0x000000ffff0e1224 */ /* 0x001fc400078e0016 */
[----:B----4-:R-:W-:Y:S01]  /*1e220*/  @P1 IMAD.MOV.U32 R15, RZ, RZ, R24 ;  /* 0x000000ffff0f1224 */ /* 0x010fe200078e0018 */
[----:B------:R-:W4:Y:S04]  /*1e230*/  LDL R22, [R1+0x92c] ;  /* 0x00092c0001167983 */ /* 0x000f280000100800 */
[----:B------:R-:W4:Y:S04]  /*1e240*/  LDL R24, [R1+0x928] ;  /* 0x0009280001187983 */ /* 0x000f280000100800 */
[----:B------:R3:W4:Y:S02]  /*1e250*/  @P1 LDG.E.U8 R38, desc[UR24][R14.64] ;  /* 0x000000180e261981 */ /* 0x000724000c1e1100 */
[----:B---3--:R-:W-:-:S02]  /*1e260*/  @P1 IMAD.MOV.U32 R14, RZ, RZ, R19 ;  /* 0x000000ffff0e1224 */ /* 0x008fc400078e0013 */
[----:B------:R-:W-:Y:S01]  /*1e270*/  @P1 IMAD.MOV.U32 R15, RZ, RZ, R20 ;  /* 0x000000ffff0f1224 */ /* 0x000fe200078e0014 */
[----:B------:R-:W3:Y:S04]  /*1e280*/  LDL R19, [R1+0x934] ;  /* 0x0009340001137983 */ /* 0x000ee80000100800 */
[----:B------:R-:W3:Y:S04]  /*1e290*/  LDL R20, [R1+0x930] ;  /* 0x0009300001147983 */ /* 0x000ee80000100800 */
[----:B------:R0:W3:Y:S02]  /*1e2a0*/  @P1 LDG.E.U8 R37, desc[UR24][R14.64] ;  /* 0x000000180e251981 */ /* 0x0000e4000c1e1100 */
[----:B0-----:R-:W-:-:S02]  /*1e2b0*/  @P2 IMAD.MOV.U32 R15, RZ, RZ, R32 ;  /* 0x000000ffff0f2224 */ /* 0x001fc400078e0020 */
        /* <DEDUP_REMOVED lines=8> */
[----:B0-----:R-:W-:Y:S01]  /*1e340*/  @P2 IMAD.MOV.U32 R14, RZ, RZ, R18 ;  /* 0x000000ffff0e2224 */ /* 0x001fe200078e0012 */
[----:B------:R-:W-:Y:S01]  /*1e350*/  PRMT R33, RZ, 0x7610, R33 ;  /* 0x00007610ff217816 */ /* 0x000fe20000000021 */
[----:B------:R-:W2:Y:S01]  /*1e360*/  LDL R18, [R1+0x944] ;  /* 0x0009440001127983 */ /* 0x000ea20000100800 */
[----:B------:R-:W-:Y:S01]  /*1e370*/  @P2 IMAD.MOV.U32 R15, RZ, RZ, R21 ;  /* 0x000000ffff0f2224 */ /* 0x000fe200078e0015 */
[----:B------:R-:W-:Y:S02]  /*1e380*/  PRMT R28, RZ, 0x7610, R28 ;  /* 0x00007610ff1c7816 */ /* 0x000fe4000000001c */
[----:B------:R-:W2:Y:S04]  /*1e390*/  LDL R21, [R1+0x940] ;  /* 0x0009400001157983 */ /* 0x000ea80000100800 */
[----:B------:R4:W2:Y:S02]  /*1e3a0*/  @P2 LDG.E.U8 R35, desc[UR24][R14.64] ;  /* 0x000000180e232981 */ /* 0x0008a4000c1e1100 */
[----:B----4-:R-:W-:-:S02]  /*1e3b0*/  @P2 IMAD.MOV.U32 R14, RZ, RZ, R22 ;  /* 0x000000ffff0e2224 */ /* 0x010fc400078e0016 */
[----:B------:R-:W-:-:S05]  /*1e3c0*/  @P2 IMAD.MOV.U32 R15, RZ, RZ, R24 ;  /* 0x000000ffff0f2224 */ /* 0x000fca00078e0018 */
[----:B------:R3:W4:Y:S02]  /*1e3d0*/  @P2 LDG.E.U8 R34, desc[UR24][R14.64] ;  /* 0x000000180e222981 */ /* 0x000724000c1e1100 */
[----:B---3--:R-:W-:Y:S02]  /*1e3e0*/  @P2 IMAD.MOV.U32 R14, RZ, RZ, R19 ;  /* 0x000000ffff0e2224 */ /* 0x008fe400078e0013 */
[----:B------:R-:W-:-:S05]  /*1e3f0*/  @P2 IMAD.MOV.U32 R15, RZ, RZ, R20 ;  /* 0x000000ffff0f2224 */ /* 0x000fca00078e0014 */
[----:B------:R0:W3:Y:S02]  /*1e400*/  @P2 LDG.E.U8 R33, desc[UR24][R14.64] ;  /* 0x000000180e212981 */ /* 0x0000e4000c1e1100 */
[----:B0-----:R-:W-:Y:S02]  /*1e410*/  @P1 IMAD.MOV.U32 R15, RZ, RZ, R32 ;  /* 0x000000ffff0f1224 */ /* 0x001fe400078e0020 */
[----:B--2---:R-:W-:-:S05]  /*1e420*/  @P1 IMAD.MOV.U32 R14, RZ, RZ, R17 ;  /* 0x000000ffff0e1224 */ /* 0x004fca00078e0011 */
[----:B------:R-:W2:Y:S04]  /*1e430*/  @P1 LDG.E.U8 R28, desc[UR24][R14.64] ;  /* 0x000000180e1c1981 */ /* 0x000ea8000c1e1100 */
[----:B------:R-:W-:Y:S04]  /*1e440*/  STL [R1+0x74], R41 ;  /* 0x0000742901007387 */ /* 0x000fe80000100800 */
[----:B------:R-:W3:Y:S04]  /*1e450*/  LDL R24, [R1+0x948] ;  /* 0x0009480001187983 */ /* 0x000ee80000100800 */
[----:B------:R-:W3:Y:S04]  /*1e460*/  LDL R22, [R1+0x94c] ;  /* 0x00094c0001167983 */ /* 0x000ee80000100800 */
[----:B------:R-:W-:Y:S04]  /*1e470*/  STL [R1+0x70], R40 ;  /* 0x0000702801007387 */ /* 0x000fe80000100800 */
[----:B------:R-:W3:Y:S04]  /*1e480*/  LDL R20, [R1+0x950] ;  /* 0x0009500001147983 */ /* 0x000ee80000100800 */
[----:B------:R-:W3:Y:S04]  /*1e490*/  LDL R19, [R1+0x954] ;  /* 0x0009540001137983 */ /* 0x000ee80000100800 */
[----:B------:R-:W-:Y:S04]  /*1e4a0*/  STL [R1+0x6c], R39 ;  /* 0x00006c2701007387 */ /* 0x000fe80000100800 */
[----:B------:R-:W4:Y:S04]  /*1e4b0*/  LDL R17, [R1+0x60c] ;  /* 0x00060c0001117983 */ /* 0x000f280000100800 */
[----:B------:R-:W-:Y:S04]  /*1e4c0*/  STL [R1+0x68], R38 ;  /* 0x0000682601007387 */ /* 0x000fe80000100800 */
[----:B--2---:R0:W-:Y:S04]  /*1e4d0*/  STL [R1+0x50], R28 ;  /* 0x0000501c01007387 */ /* 0x0041e80000100800 */
[----:B0-----:R-:W2:Y:S01]  /*1e4e0*/  LDL R28, [R1+0x608] ;  /* 0x00060800011c7983 */ /* 0x001ea20000100800 */
[----:B------:R-:W-:Y:S01]  /*1e4f0*/  PRMT R31, RZ, 0x7610, R31 ;  /* 0x00007610ff1f7816 */ /* 0x000fe2000000001f */
[----:B------:R-:W-:-:S02]  /*1e500*/  @P1 IMAD.MOV.U32 R14, RZ, RZ, R18 ;  /* 0x000000ffff0e1224 */ /* 0x000fc400078e0012 */
[----:B------:R-:W-:Y:S01]  /*1e510*/  @P1 IMAD.MOV.U32 R15, RZ, RZ, R21 ;  /* 0x000000ffff0f1224 */ /* 0x000fe200078e0015 */
[----:B------:R-:W-:Y:S01]  /*1e520*/  PRMT R26, RZ, 0x7610, R26 ;  /* 0x00007610ff1a7816 */ /* 0x000fe2000000001a */
[----:B------:R-:W2:Y:S04]  /*1e530*/  LDL R21, [R1+0x610] ;  /* 0x0006100001157983 */ /* 0x000ea80000100800 */
[----:B------:R3:W2:Y:S01]  /*1e540*/  @P1 LDG.E.U8 R31, desc[UR24][R14.64] ;  /* 0x000000180e1f1981 */ /* 0x0006a2000c1e1100 */
[----:B------:R-:W-:Y:S01]  /*1e550*/  ISETP.GT.AND P2, PT, R12, 0x26, PT ;  /* 0x000000260c00780c */ /* 0x000fe20003f44270 */
[----:B---3--:R-:W-:Y:S02]  /*1e560*/  @P1 IMAD.MOV.U32 R14, RZ, RZ, R22 ;  /* 0x000000ffff0e1224 */ /* 0x008fe400078e0016 */
[----:B------:R-:W-:Y:S01]  /*1e570*/  @P1 IMAD.MOV.U32 R15, RZ, RZ, R24 ;  /* 0x000000ffff0f1224 */ /* 0x000fe200078e0018 */
[----:B------:R-:W-:-:S04]  /*1e580*/  PRMT R30, RZ, 0x7610, R30 ;  /* 0x00007610ff1e7816 */ /* 0x000fc8000000001e */
[----:B------:R0:W3:Y:S01]  /*1e590*/  @P1 LDG.E.U8 R26, desc[UR24][R14.64] ;  /* 0x000000180e1a1981 */ /* 0x0000e2000c1e1100 */
[----:B------:R-:W-:Y:S01]  /*1e5a0*/  PRMT R6, RZ, 0x7610, R6 ;  /* 0x00007610ff067816 */ /* 0x000fe20000000006 */
[----:B0-----:R-:W-:Y:S02]  /*1e5b0*/  @P1 IMAD.MOV.U32 R14, RZ, RZ, R19 ;  /* 0x000000ffff0e1224 */ /* 0x001fe400078e0013 */
[----:B------:R-:W-:-:S05]  /*1e5c0*/  @P1 IMAD.MOV.U32 R15, RZ, RZ, R20 ;  /* 0x000000ffff0f1224 */ /* 0x000fca00078e0014 */
[----:B------:R4:W3:Y:S04]  /*1e5d0*/  @P1 LDG.E.U8 R30, desc[UR24][R14.64] ;  /* 0x000000180e1e1981 */ /* 0x0008e8000c1e1100 */
[----:B------:R-:W-:Y:S04]  /*1e5e0*/  STL [R1+0x64], R37 ;  /* 0x0000642501007387 */ /* 0x000fe80000100800 */
[----:B------:R-:W3:Y:S01]  /*1e5f0*/  LDL R18, [R1+0x614] ;  /* 0x0006140001127983 */ /* 0x000ee20000100800 */
[----:B----4-:R-:W-:-:S03]  /*1e600*/  @P2 IMAD.MOV.U32 R14, RZ, RZ, R17 ;  /* 0x000000ffff0e2224 */ /* 0x010fc600078e0011 */
[----:B------:R-:W4:Y:S04]  /*1e610*/  LDL R24, [R1+0x618] ;  /* 0x0006180001187983 */ /* 0x000f280000100800 */
[----:B------:R-:W4:Y:S01]  /*1e620*/  LDL R22, [R1+0x61c] ;  /* 0x00061c0001167983 */ /* 0x000f220000100800 */
[----:B--2---:R-:W-:-:S05]  /*1e630*/  @P2 IMAD.MOV.U32 R15, RZ, RZ, R28 ;  /* 0x000000ffff0f2224 */ /* 0x004fca00078e001c */
[----:B------:R0:W2:Y:S04]  /*1e640*/  @P2 LDG.E.U8 R6, desc[UR24][R14.64] ;  /* 0x000000180e062981 */ /* 0x0000a8000c1e1100 */
[----:B------:R-:W-:Y:S04]  /*1e650*/  STL [R1+0x60], R36 ;  /* 0x0000602401007387 */ /* 0x000fe80000100800 */
[----:B------:R1:W-:Y:S04]  /*1e660*/  STL [R1+0x4c], R31 ;  /* 0x00004c1f01007387 */ /* 0x0003e80000100800 */
[----:B-1----:R-:W4:Y:S04]  /*1e670*/  LDL R31, [R1+0x620] ;  /* 0x00062000011f7983 */ /* 0x002f280000100800 */
[----:B------:R-:W-:Y:S04]  /*1e680*/  STL [R1+0x5c], R35 ;  /* 0x00005c2301007387 */ /* 0x000fe80000100800 */
[----:B---3--:R1:W-:Y:S04]  /*1e690*/  STL [R1+0x48], R26 ;  /* 0x0000481a01007387 */ /* 0x0083e80000100800 */
[----:B------:R-:W3:Y:S04]  /*1e6a0*/  LDL R20, [R1+0x628] ;  /* 0x0006280001147983 */ /* 0x000ee80000100800 */
[----:B------:R-:W3:Y:S04]  /*1e6b0*/  LDL R19, [R1+0x62c] ;  /* 0x00062c0001137983 */ /* 0x000ee80000100800 */
[----:B-1----:R-:W3:Y:S04]  /*1e6c0*/  LDL R26, [R1+0x624] ;  /* 0x00062400011a7983 */ /* 0x002ee80000100800 */
[----:B------:R-:W-:Y:S04]  /*1e6d0*/  STL [R1+0x58], R34 ;  /* 0x0000582201007387 */ /* 0x000fe80000100800 */
[----:B------:R1:W-:Y:S01]  /*1e6e0*/  STL [R1+0x44], R30 ;  /* 0x0000441e01007387 */ /* 0x0003e20000100800 */
[----:B------:R-:W-:Y:S01]  /*1e6f0*/  PRMT R5, RZ, 0x7610, R5 ;  /* 0x00007610ff057816 */ /* 0x000fe20000000005 */
[----:B0-----:R-:W-:-:S02]  /*1e700*/  @P2 IMAD.MOV.U32 R14, RZ, RZ, R18 ;  /* 0x000000ffff0e2224 */ /* 0x001fc400078e0012 */
[----:B-1----:R-:W3:Y:S04]  /*1e710*/  LDL R30, [R1+0x630] ;  /* 0x00063000011e7983 */ /* 0x002ee80000100800 */
[----:B------:R-:W-:Y:S04]  /*1e720*/  STL [R1+0x54], R33 ;  /* 0x0000542101007387 */ /* 0x000fe80000100800 */
[----:B------:R-:W3:Y:S01]  /*1e730*/  LDL R17, [R1+0x634] ;  /* 0x0006340001117983 */ /* 0x000ee20000100800 */
[----:B------:R-:W-:-:S05]  /*1e740*/  @P2 IMAD.MOV.U32 R15, RZ, RZ, R21 ;  /* 0x000000ffff0f2224 */ /* 0x000fca00078e0015 */
[----:B------:R4:W3:Y:S04]  /*1e750*/  @P2 LDG.E.U8 R5, desc[UR24][R14.64] ;  /* 0x000000180e052981 */ /* 0x0008e8000c1e1100 */
[----:B--2---:R-:W-:Y:S04]  /*1e760*/  STL [R1+0xc08], R6 ;  /* 0x000c080601007387 */ /* 0x004fe80000100800 */
[----:B------:R-:W2:Y:S04]  /*1e770*/  LDL R28, [R1+0x638] ;  /* 0x00063800011c7983 */ /* 0x000ea80000100800 */
[----:B------:R-:W2:Y:S01]  /*1e780*/  LDL R18, [R1+0x63c] ;  /* 0x00063c0001127983 */ /* 0x000ea20000100800 */
[----:B------:R-:W-:Y:S01]  /*1e790*/  PRMT R8, RZ, 0x7610, R8 ;  /* 0x00007610ff087816 */ /* 0x000fe20000000008 */
[----:B----4-:R-:W-:-:S02]  /*1e7a0*/  @P2 IMAD.MOV.U32 R14, RZ, RZ, R22 ;  /* 0x000000ffff0e2224 */ /* 0x010fc400078e0016 */
[----:B------:R-:W-:Y:S01]  /*1e7b0*/  @P2 IMAD.MOV.U32 R15, RZ, RZ, R24 ;  /* 0x000000ffff0f2224 */ /* 0x000fe200078e0018 */
[----:B------:R-:W-:Y:S01]  /*1e7c0*/  ISETP.GT.AND P1, PT, R12, 0x27, PT ;  /* 0x000000270c00780c */ /* 0x000fe20003f24270 */
[----:B------:R-:W4:Y:S04]  /*1e7d0*/  LDL R21, [R1+0x644] ;  /* 0x0006440001157983 */ /* 0x000f280000100800 */
[----:B------:R0:W4:Y:S01]  /*1e7e0*/  @P2 LDG.E.U8 R8, desc[UR24][R14.64] ;  /* 0x000000180e082981 */ /* 0x000122000c1e1100 */
[----:B------:R-:W-:Y:S02]  /*1e7f0*/  PRMT R7, RZ, 0x7610, R7 ;  /* 0x00007610ff077816 */ /* 0x000fe40000000007 */
[----:B------:R-:W-:Y:S01]  /*1e800*/  PRMT R3, RZ, 0x7610, R3 ;  /* 0x00007610ff037816 */ /* 0x000fe20000000003 */
[----:B0-----:R-:W-:-:S02]  /*1e810*/  @P2 IMAD.MOV.U32 R15, RZ, RZ, R31 ;  /* 0x000000ffff0f2224 */ /* 0x001fc400078e001f */
[----:B---3--:R-:W-:-:S05]  /*1e820*/  @P2 IMAD.MOV.U32 R14, RZ, RZ, R26 ;  /* 0x000000ffff0e2224 */ /* 0x008fca00078e001a */
[----:B------:R0:W3:Y:S01]  /*1e830*/  @P2 LDG.E.U8 R7, desc[UR24][R14.64] ;  /* 0x000000180e072981 */ /* 0x0000e2000c1e1100 */
[----:B------:R-:W-:Y:S01]  /*1e840*/  PRMT R4, RZ, 0x7610, R4 ;  /* 0x00007610ff047816 */ /* 0x000fe20000000004 */
[----:B0-----:R-:W-:Y:S02]  /*1e850*/  @P1 IMAD.MOV.U32 R14, RZ, RZ, R19 ;  /* 0x000000ffff0e1224 */ /* 0x001fe400078e0013 */
[----:B------:R-:W-:-:S05]  /*1e860*/  @P1 IMAD.MOV.U32 R15, RZ, RZ, R20 ;  /* 0x000000ffff0f1224 */ /* 0x000fca00078e0014 */
[----:B------:R0:W3:Y:S01]  /*1e870*/  @P1 LDG.E.U8 R3, desc[UR24][R14.64] ;  /* 0x000000180e031981 */ /* 0x0000e2000c1e1100 */
[----:B------:R-:W-:Y:S01]  /*1e880*/  PRMT R0, RZ, 0x7610, R0 ;  /* 0x00007610ff007816 */ /* 0x000fe20000000000 */
[----:B0-----:R-:W-:Y:S02]  /*1e890*/  @P1 IMAD.MOV.U32 R14, RZ, RZ, R17 ;  /* 0x000000ffff0e1224 */ /* 0x001fe400078e0011 */
[----:B------:R-:W-:-:S05]  /*1e8a0*/  @P1 IMAD.MOV.U32 R15, RZ, RZ, R30 ;  /* 0x000000ffff0f1224 */ /* 0x000fca00078e001e */
[----:B------:R2:W3:Y:S04]  /*1e8b0*/  @P1 LDG.E.U8 R4, desc[UR24][R14.64] ;  /* 0x000000180e041981 */ /* 0x0004e8000c1e1100 */
[----:B------:R-:W-:Y:S04]  /*1e8c0*/  STL [R1+0xc0c], R5 ;  /* 0x000c0c0501007387 */ /* 0x000fe80000100800 */
[----:B------:R-:W3:Y:S04]  /*1e8d0*/  LDL R22, [R1+0x640] ;  /* 0x0006400001167983 */ /* 0x000ee80000100800 */
[----:B------:R-:W3:Y:S01]  /*1e8e0*/  LDL R24, [R1+0xba0] ;  /* 0x000ba00001187983 */ /* 0x000ee20000100800 */
[----:B--2---:R-:W-:-:S02]  /*1e8f0*/  @P1 IMAD.MOV.U32 R15, RZ, RZ, R28 ;  /* 0x000000ffff0f1224 */ /* 0x004fc400078e001c */
[----:B------:R-:W-:-:S05]  /*1e900*/  @P1 IMAD.MOV.U32 R14, RZ, RZ, R18 ;  /* 0x000000ffff0e1224 */ /* 0x000fca00078e0012 */
[----:B------:R0:W2:Y:S04]  /*1e910*/  @P1 LDG.E.U8 R0, desc[UR24][R14.64] ;  /* 0x000000180e001981 */ /* 0x0000a8000c1e1100 */
[----:B----4-:R-:W-:Y:S04]  /*1e920*/  STL [R1+0xc10], R8 ;  /* 0x000c100801007387 */ /* 0x010fe80000100800 */
[----:B------:R-:W4:Y:S01]  /*1e930*/  LDL R26, [R1+0xb90] ;  /* 0x000b9000011a7983 */ /* 0x000f220000100800 */
[----:B------:R-:W-:Y:S01]  /*1e940*/  PRMT R2, RZ, 0x7610, R2 ;  /* 0x00007610ff027816 */ /* 0x000fe20000000002 */
[----:B0-----:R-:W-:-:S02]  /*1e950*/  @P1 IMAD.MOV.U32 R14, RZ, RZ, R21 ;  /* 0x000000ffff0e1224 */ /* 0x001fc400078e0015 */
[----:B---3--:R-:W-:Y:S04]  /*1e960*/  STL [R1+0xc14], R7 ;  /* 0x000c140701007387 */ /* 0x008fe80000100800 */
[----:B------:R-:W3:Y:S04]  /*1e970*/  LDL R20, [R1+0xb94] ;  /* 0x000b940001147983 */ /* 0x000ee80000100800 */
[----:B------:R-:W3:Y:S04]  /*1e980*/  LDL R19, [R1+0xb98] ;  /* 0x000b980001137983 */ /* 0x000ee80000100800 */
[----:B------:R-:W-:Y:S04]  /*1e990*/  STL [R1+0xc18], R3 ;  /* 0x000c180301007387 */ /* 0x000fe80000100800 */
[----:B------:R-:W3:Y:S04]  /*1e9a0*/  LDL R17, [R1+0xb9c] ;  /* 0x000b9c0001117983 */ /* 0x000ee80000100800 */
[----:B------:R-:W-:Y:S04]  /*1e9b0*/  STL [R1+0xc1c], R4 ;  /* 0x000c1c0401007387 */ /* 0x000fe80000100800 */
[----:B------:R-:W3:Y:S01]  /*1e9c0*/  LDL R18, [R1+0x958] ;  /* 0x0009580001127983 */ /* 0x000ee20000100800 */
[----:B------:R-:W-:-:S05]  /*1e9d0*/  @P1 IMAD.MOV.U32 R15, RZ, RZ, R22 ;  /* 0x000000ffff0f1224 */ /* 0x000fca00078e0016 */
[----:B------:R0:W3:Y:S04]  /*1e9e0*/  @P1 LDG.E.U8 R2, desc[UR24][R14.64] ;  /* 0x000000180e021981 */ /* 0x0000e8000c1e1100 */
[----:B--2---:R-:W-:Y:S04]  /*1e9f0*/  STL [R1+0xc20], R0 ;  /* 0x000c200001007387 */ /* 0x004fe80000100800 */
[----:B------:R-:W2:Y:S04]  /*1ea00*/  LDL R22, [R1+0x95c] ;  /* 0x00095c0001167983 */ /* 0x000ea80000100800 */
[----:B------:R-:W2:Y:S01]  /*1ea10*/  LDL R21, [R1+0x960] ;  /* 0x0009600001157983 */ /* 0x000ea20000100800 */
[----:B------:R-:W-:-:S02]  /*1ea20*/  ISETP.GT.AND P2, PT, R12, 0x28, PT ;  /* 0x000000280c00780c */ /* 0x000fc40003f44270 */
[----:B------:R-:W-:-:S11]  /*1ea30*/  PRMT R23, RZ, 0x7610, R23 ;  /* 0x00007610ff177816 */ /* 0x000fd60000000017 */
[----:B0-----:R-:W-:Y:S02]  /*1ea40*/  @P2 IMAD.MOV.U32 R14, RZ, RZ, R24 ;  /* 0x000000ffff0e2224 */ /* 0x001fe400078e0018 */
[----:B----4-:R-:W-:-:S05]  /*1ea50*/  @P2 IMAD.MOV.U32 R15, RZ, RZ, R26 ;  /* 0x000000ffff0f2224 */ /* 0x010fca00078e001a */
[----:B------:R3:W4:Y:S01]  /*1ea60*/  @P2 LDG.E.U8 R23, desc[UR24][R14.64] ;  /* 0x000000180e172981 */ /* 0x000722000c1e1100 */
[----:B------:R-:W-:Y:S02]  /*1ea70*/  PRMT R29, RZ, 0x7610, R29 ;  /* 0x00007610ff1d7816 */ /* 0x000fe4000000001d */
[----:B------:R-:W-:Y:S01]  /*1ea80*/  PRMT R27, RZ, 0x7610, R27 ;  /* 0x00007610ff1b7816 */ /* 0x000fe2000000001b */
[----:B---3--:R-:W-:Y:S02]  /*1ea90*/  @P2 IMAD.MOV.U32 R14, RZ, RZ, R19 ;  /* 0x000000ffff0e2224 */ /* 0x008fe400078e0013 */
        /* <DEDUP_REMOVED lines=8> */
[----:B------:R-:W3:Y:S04]  /*1eb20*/  LDL R28, [R1+0x964] ;  /* 0x00096400011c7983 */ /* 0x000ee80000100800 */
[----:B------:R-:W3:Y:S01]  /*1eb30*/  LDL R24, [R1+0x96c] ;  /* 0x00096c0001187983 */ /* 0x000ee20000100800 */
[----:B--2---:R-:W-:-:S02]  /*1eb40*/  @P2 IMAD.MOV.U32 R15, RZ, RZ, R22 ;  /* 0x000000ffff0f2224 */ /* 0x004fc400078e0016 */
[----:B------:R-:W-:-:S05]  /*1eb50*/  @P2 IMAD.MOV.U32 R14, RZ, RZ, R21 ;  /* 0x000000ffff0e2224 */ /* 0x000fca00078e0015 */
[----:B------:R0:W2:Y:S04]  /*1eb60*/  @P2 LDG.E.U8 R9, desc[UR24][R14.64] ;  /* 0x000000180e092981 */ /* 0x0000a8000c1e1100 */
[----:B----4-:R1:W-:Y:S04]  /*1eb70*/  STL [R1+0x40], R23 ;  /* 0x0000401701007387 */ /* 0x0103e80000100800 */
[----:B------:R-:W4:Y:S04]  /*1eb80*/  LDL R20, [R1+0x974] ;  /* 0x0009740001147983 */ /* 0x000f280000100800 */
[----:B------:R-:W4:Y:S04]  /*1eb90*/  LDL R19, [R1+0x978] ;  /* 0x0009780001137983 */ /* 0x000f280000100800 */
[----:B-1----:R-:W4:Y:S01]  /*1eba0*/  LDL R23, [R1+0x970] ;  /* 0x0009700001177983 */ /* 0x002f220000100800 */
[----:B------:R-:W-:-:S03]  /*1ebb0*/  ISETP.GT.AND P1, PT, R12, 0x29, PT ;  /* 0x000000290c00780c */ /* 0x000fc60003f24270 */
[----:B------:R-:W4:Y:S04]  /*1ebc0*/  LDL R18, [R1+0x97c] ;  /* 0x00097c0001127983 */ /* 0x000f280000100800 */
[----:B------:R-:W4:Y:S04]  /*1ebd0*/  LDL R17, [R1+0x980] ;  /* 0x0009800001117983 */ /* 0x000f280000100800 */
[----:B---3--:R1:W-:Y:S04]  /*1ebe0*/  STL [R1+0x38], R27 ;  /* 0x0000381b01007387 */ /* 0x0083e80000100800 */
[----:B------:R-:W3:Y:S04]  /*1ebf0*/  LDL R22, [R1+0x988] ;  /* 0x0009880001167983 */ /* 0x000ee80000100800 */
[----:B------:R-:W3:Y:S04]  /*1ec00*/  LDL R21, [R1+0x990] ;  /* 0x0009900001157983 */ /* 0x000ee80000100800 */
[----:B-1----:R-:W3:Y:S01]  /*1ec10*/  LDL R27, [R1+0x984] ;  /* 0x00098400011b7983 */ /* 0x002ee20000100800 */
[----:B0-----:R-:W-:-:S03]  /*1ec20*/  @P1 IMAD.MOV.U32 R14, RZ, RZ, R26 ;  /* 0x000000ffff0e1224 */ /* 0x001fc600078e001a */
[----:B--2---:R0:W-:Y:S04]  /*1ec30*/  STL [R1+0xc68], R9 ;  /* 0x000c680901007387 */ /* 0x0041e80000100800 */
[----:B------:R-:W2:Y:S01]  /*1ec40*/  LDL R26, [R1+0x98c] ;  /* 0x00098c00011a7983 */ /* 0x000ea20000100800 */
[----:B------:R-:W-:Y:S01]  /*1ec50*/  PRMT R25, RZ, 0x7610, R25 ;  /* 0x00007610ff197816 */ /* 0x000fe20000000019 */
[----:B------:R-:W-:Y:S01]  /*1ec60*/  @P1 IMAD.MOV.U32 R15, RZ, RZ, R28 ;  /* 0x000000ffff0f1224 */ /* 0x000fe200078e001c */
[----:B------:R-:W-:-:S04]  /*1ec70*/  PRMT R4, RZ, 0x7610, R4 ;  /* 0x00007610ff047816 */ /* 0x000fc80000000004 */
[----:B------:R1:W2:Y:S02]  /*1ec80*/  @P1 LDG.E.U8 R25, desc[UR24][R14.64] ;  /* 0x000000180e191981 */ /* 0x0002a4000c1e1100 */
[----:B-1----:R-:W-:Y:S02]  /*1ec90*/  @P1 IMAD.MOV.U32 R15, RZ, RZ, R24 ;  /* 0x000000ffff0f1224 */ /* 0x002fe400078e0018 */
[----:B----4-:R-:W-:-:S05]  /*1eca0*/  @P1 IMAD.MOV.U32 R14, RZ, RZ, R23 ;  /* 0x000000ffff0e1224 */ /* 0x010fca00078e0017 */
[----:B------:R1:W4:Y:S01]  /*1ecb0*/  @P1 LDG.E.U8 R4, desc[UR24][R14.64] ;  /* 0x000000180e041981 */ /* 0x000322000c1e1100 */
[----:B------:R-:W-:Y:S02]  /*1ecc0*/  ISETP.GT.AND P2, PT, R12, 0x2a, PT ;  /* 0x0000002a0c00780c */ /* 0x000fe40003f44270 */
[----:B------:R-:W-:Y:S02]  /*1ecd0*/  PRMT R2, RZ, 0x7610, R2 ;  /* 0x00007610ff027816 */ /* 0x000fe40000000002 */
[----:B------:R-:W-:Y:S01]  /*1ece0*/  PRMT R10, RZ, 0x7610, R10 ;  /* 0x00007610ff0a7816 */ /* 0x000fe2000000000a */
[----:B-1----:R-:W-:Y:S02]  /*1ecf0*/  @P1 IMAD.MOV.U32 R14, RZ, RZ, R19 ;  /* 0x000000ffff0e1224 */ /* 0x002fe400078e0013 */
[----:B------:R-:W-:-:S05]  /*1ed00*/  @P1 IMAD.MOV.U32 R15, RZ, RZ, R20 ;  /* 0x000000ffff0f1224 */ /* 0x000fca00078e0014 */
[----:B------:R1:W4:Y:S01]  /*1ed10*/  @P1 LDG.E.U8 R2, desc[UR24][R14.64] ;  /* 0x000000180e021981 */ /* 0x000322000c1e1100 */
[----:B------:R-:W-:Y:S01]  /*1ed20*/  PRMT R0, RZ, 0x7610, R0 ;  /* 0x00007610ff007816 */ /* 0x000fe20000000000 */
[----:B-1----:R-:W-:Y:S02]  /*1ed30*/  @P1 IMAD.MOV.U32 R14, RZ, RZ, R17 ;  /* 0x000000ffff0e1224 */ /* 0x002fe400078e0011 */
[----:B------:R-:W-:-:S05]  /*1ed40*/  @P1 IMAD.MOV.U32 R15, RZ, RZ, R18 ;  /* 0x000000ffff0f1224 */ /* 0x000fca00078e0012 */
[----:B------:R3:W4:Y:S01]  /*1ed50*/  @P1 LDG.E.U8 R10, desc[UR24][R14.64] ;  /* 0x000000180e0a1981 */ /* 0x000722000c1e1100 */
[----:B------:R-:W-:Y:S01]  /*1ed60*/  PRMT R16, RZ, 0x7610, R16 ;  /* 0x00007610ff107816 */ /* 0x000fe20000000010 */
[----:B---3--:R-:W-:Y:S02]  /*1ed70*/  @P2 IMAD.MOV.U32 R14, RZ, RZ, R22 ;  /* 0x000000ffff0e2224 */ /* 0x008fe400078e0016 */
[----:B------:R-:W-:-:S05]  /*1ed80*/  @P2 IMAD.MOV.U32 R15, RZ, RZ, R27 ;  /* 0x000000ffff0f2224 */ /* 0x000fca00078e001b */
[----:B------:R1:W3:Y:S02]  /*1ed90*/  @P2 LDG.E.U8 R0, desc[UR24][R14.64] ;  /* 0x000000180e002981 */ /* 0x0002e4000c1e1100 */
[----:B-1----:R-:W-:Y:S02]  /*1eda0*/  @P2 IMAD.MOV.U32 R14, RZ, RZ, R21 ;  /* 0x000000ffff0e2224 */ /* 0x002fe400078e0015 */
[----:B--2---:R-:W-:-:S05]  /*1edb0*/  @P2 IMAD.MOV.U32 R15, RZ, RZ, R26 ;  /* 0x000000ffff0f2224 */ /* 0x004fca00078e001a */
[----:B------:R-:W2:Y:S04]  /*1edc0*/  @P2 LDG.E.U8 R16, desc[UR24][R14.64] ;  /* 0x000000180e102981 */ /* 0x000ea8000c1e1100 */
[----:B------:R1:W-:Y:S04]  /*1edd0*/  STL [R1+0x30], R25 ;  /* 0x0000301901007387 */ /* 0x0003e80000100800 */
[----:B0-----:R-:W2:Y:S04]  /*1ede0*/  LDL R9, [R1+0x998] ;  /* 0x0009980001097983 */ /* 0x001ea80000100800 */
[----:B------:R-:W2:Y:S04]  /*1edf0*/  LDL R23, [R1+0x9a0] ;  /* 0x0009a00001177983 */ /* 0x000ea80000100800 */
[----:B-1----:R-:W2:Y:S04]  /*1ee00*/  LDL R25, [R1+0x994] ;  /* 0x0009940001197983 */ /* 0x002ea80000100800 */
[----:B----4-:R0:W-:Y:S04]  /*1ee10*/  STL [R1+0xc48], R4 ;  /* 0x000c480401007387 */ /* 0x0101e80000100800 */
[----:B------:R-:W4:Y:S04]  /*1ee20*/  LDL R24, [R1+0x99c] ;  /* 0x00099c0001187983 */ /* 0x000f280000100800 */
[----:B------:R-:W4:Y:S04]  /*1ee30*/  LDL R20, [R1+0x9a4] ;  /* 0x0009a40001147983 */ /* 0x000f280000100800 */
[----:B------:R-:W4:Y:S04]  /*1ee40*/  LDL R19, [R1+0x9a8] ;  /* 0x0009a80001137983 */ /* 0x000f280000100800 */
[----:B------:R-:W-:Y:S04]  /*1ee50*/  STL [R1+0x3c], R29 ;  /* 0x00003c1d01007387 */ /* 0x000fe80000100800 */
[----:B------:R1:W-:Y:S04]  /*1ee60*/  STL [R1+0xc4c], R2 ;  /* 0x000c4c0201007387 */ /* 0x0003e80000100800 */
[----:B------:R-:W4:Y:S04]  /*1ee70*/  LDL R18, [R1+0x9ac] ;  /* 0x0009ac0001127983 */ /* 0x000f280000100800 */
[----:B------:R-:W4:Y:S04]  /*1ee80*/  LDL R17, [R1+0x9b0] ;  /* 0x0009b00001117983 */ /* 0x000f280000100800 */
[----:B------:R1:W-:Y:S04]  /*1ee90*/  STL [R1+0xc50], R10 ;  /* 0x000c500a01007387 */ /* 0x0003e80000100800 */
[----:B------:R-:W4:Y:S04]  /*1eea0*/  LDL R22, [R1+0x9b4] ;  /* 0x0009b40001167983 */ /* 0x000f280000100800 */
[----:B0-----:R-:W4:Y:S04]  /*1eeb0*/  LDL R4, [R1+0x9b8] ;  /* 0x0009b80001047983 */ /* 0x001f280000100800 */
[----:B---3--:R-:W-:Y:S04]  /*1eec0*/  STL [R1+0xc3c], R0 ;  /* 0x000c3c0001007387 */ /* 0x008fe80000100800 */
[----:B------:R-:W3:Y:S04]  /*1eed0*/  LDL R21, [R1+0x9bc] ;  /* 0x0009bc0001157983 */ /* 0x000ee80000100800 */
[----:B--2---:R0:W-:Y:S01]  /*1eee0*/  STL [R1+0x1c], R16 ;  /* 0x00001c1001007387 */ /* 0x0041e20000100800 */
[----:B-1----:R-:W-:-:S02]  /*1eef0*/  PRMT R2, RZ, 0x7610, R2 ;  /* 0x00007610ff027816 */ /* 0x002fc40000000002 */
[----:B------:R-:W-:Y:S01]  /*1ef00*/  ISETP.GT.AND P1, PT, R12, 0x2b, PT ;  /* 0x0000002b0c00780c */ /* 0x000fe20003f24270 */
[----:B------:R-:W2:Y:S04]  /*1ef10*/  LDL R10, [R1+0x9c4] ;  /* 0x0009c400010a7983 */ /* 0x000ea80000100800 */
[----:B0-----:R-:W2:Y:S01]  /*1ef20*/  LDL R16, [R1+0x9c0] ;  /* 0x0009c00001107983 */ /* 0x001ea20000100800 */
[----:B------:R-:W-:Y:S01]  /*1ef30*/  @P2 IMAD.MOV.U32 R14, RZ, RZ, R9 ;  /* 0x000000ffff0e2224 */ /* 0x000fe200078e0009 */
[----:B------:R-:W-:Y:S02]  /*1ef40*/  PRMT R11, RZ, 0x7610, R11 ;  /* 0x00007610ff0b7816 */ /* 0x000fe4000000000b */
[----:B------:R-:W-:Y:S01]  /*1ef50*/  PRMT R8, RZ, 0x7610, R8 ;  /* 0x00007610ff087816 */ /* 0x000fe20000000008 */
[----:B------:R-:W2:Y:S01]  /*1ef60*/  LDL R9, [R1+0x9c8] ;  /* 0x0009c80001097983 */ /* 0x000ea20000100800 */
[----:B------:R-:W-:-:S05]  /*1ef70*/  @P2 IMAD.MOV.U32 R15, RZ, RZ, R25 ;  /* 0x000000ffff0f2224 */ /* 0x000fca00078e0019 */
[----:B------:R0:W2:Y:S02]  /*1ef80*/  @P2 LDG.E.U8 R2, desc[UR24][R14.64] ;  /* 0x000000180e022981 */ /* 0x0000a4000c1e1100 */
[----:B0-----:R-:W-:Y:S02]  /*1ef90*/  @P2 IMAD.MOV.U32 R14, RZ, RZ, R23 ;  /* 0x000000ffff0e2224 */ /* 0x001fe400078e0017 */
[----:B----4-:R-:W-:-:S05]  /*1efa0*/  @P2 IMAD.MOV.U32 R15, RZ, RZ, R24 ;  /* 0x000000ffff0f2224 */ /* 0x010fca00078e0018 */
[----:B------:R0:W4:Y:S02]  /*1efb0*/  @P2 LDG.E.U8 R11, desc[UR24][R14.64] ;  /* 0x000000180e0b2981 */ /* 0x000124000c1e1100 */
[----:B0-----:R-:W-:Y:S02]  /*1efc0*/  @P1 IMAD.MOV.U32 R14, RZ, RZ, R19 ;  /* 0x000000ffff0e1224 */ /* 0x001fe400078e0013 */
[----:B------:R-:W-:-:S05]  /*1efd0*/  @P1 IMAD.MOV.U32 R15, RZ, RZ, R20 ;  /* 0x000000ffff0f1224 */ /* 0x000fca00078e0014 */
[----:B------:R0:W4:Y:S01]  /*1efe0*/  @P1 LDG.E.U8 R8, desc[UR24][R14.64] ;  /* 0x000000180e081981 */ /* 0x000122000c1e1100 */
[----:B------:R-:W-:Y:S02]  /*1eff0*/  PRMT R5, RZ, 0x7610, R5 ;  /* 0x00007610ff057816 */ /* 0x000fe40000000005 */
[----:B------:R-:W-:Y:S01]  /*1f000*/  PRMT R3, RZ, 0x7610, R3 ;  /* 0x00007610ff037816 */ /* 0x000fe20000000003 */
[----:B0-----:R-:W-:Y:S02]  /*1f010*/  @P1 IMAD.MOV.U32 R14, RZ, RZ, R17 ;  /* 0x000000ffff0e1224 */ /* 0x001fe400078e0011 */
[----:B------:R-:W-:-:S05]  /*1f020*/  @P1 IMAD.MOV.U32 R15, RZ, RZ, R18 ;  /* 0x000000ffff0f1224 */ /* 0x000fca00078e0012 */
[----:B------:R0:W4:Y:S01]  /*1f030*/  @P1 LDG.E.U8 R5, desc[UR24][R14.64] ;  /* 0x000000180e051981 */ /* 0x000122000c1e1100 */
[----:B------:R-:W-:Y:S01]  /*1f040*/  PRMT R7, RZ, 0x7610, R7 ;  /* 0x00007610ff077816 */ /* 0x000fe20000000007 */
[----:B0-----:R-:W-:Y:S02]  /*1f050*/  @P1 IMAD.MOV.U32 R14, RZ, RZ, R4 ;  /* 0x000000ffff0e1224 */ /* 0x001fe400078e0004 */
[----:B------:R-:W-:-:S05]  /*1f060*/  @P1 IMAD.MOV.U32 R15, RZ, RZ, R22 ;  /* 0x000000ffff0f1224 */ /* 0x000fca00078e0016 */
[----:B------:R3:W4:Y:S02]  /*1f070*/  @P1 LDG.E.U8 R3, desc[UR24][R14.64] ;  /* 0x000000180e031981 */ /* 0x000724000c1e1100 */
[----:B---3--:R-:W-:Y:S02]  /*1f080*/  @P1 IMAD.MOV.U32 R15, RZ, RZ, R21 ;  /* 0x000000ffff0f1224 */ /* 0x008fe400078e0015 */
[----:B--2---:R-:W-:-:S05]  /*1f090*/  @P1 IMAD.MOV.U32 R14, RZ, RZ, R16 ;  /* 0x000000ffff0e1224 */ /* 0x004fca00078e0010 */
[----:B------:R-:W2:Y:S04]  /*1f0a0*/  @P1 LDG.E.U8 R7, desc[UR24][R14.64] ;  /* 0x000000180e071981 */ /* 0x000ea8000c1e1100 */
[----:B----4-:R-:W-:Y:S04]  /*1f0b0*/  STL [R1+0xc34], R11 ;  /* 0x000c340b01007387 */ /* 0x010fe80000100800 */
[----:B------:R0:W-:Y:S04]  /*1f0c0*/  STL [R1+0x18], R2 ;  /* 0x0000180201007387 */ /* 0x0001e80000100800 */
[----:B------:R-:W3:Y:S04]  /*1f0d0*/  LDL R0, [R1+0x9d0] ;  /* 0x0009d00001007983 */ /* 0x000ee80000100800 */
[----:B0-----:R-:W4:Y:S04]  /*1f0e0*/  LDL R2, [R1+0x9cc] ;  /* 0x0009cc0001027983 */ /* 0x001f280000100800 */
[----:B------:R0:W-:Y:S04]  /*1f0f0*/  STL [R1+0xc28], R8 ;  /* 0x000c280801007387 */ /* 0x0001e80000100800 */
[----:B------:R-:W4:Y:S04]  /*1f100*/  LDL R20, [R1+0x9d4] ;  /* 0x0009d40001147983 */ /* 0x000f280000100800 */
[----:B------:R-:W4:Y:S04]  /*1f110*/  LDL R19, [R1+0x9d8] ;  /* 0x0009d80001137983 */ /* 0x000f280000100800 */
[----:B------:R-:W4:Y:S04]  /*1f120*/  LDL R18, [R1+0x9dc] ;  /* 0x0009dc0001127983 */ /* 0x000f280000100800 */
[----:B------:R-:W4:Y:S04]  /*1f130*/  LDL R17, [R1+0x9e0] ;  /* 0x0009e00001117983 */ /* 0x000f280000100800 */
[----:B------:R-:W-:Y:S04]  /*1f140*/  STL [R1+0xc2c], R5 ;  /* 0x000c2c0501007387 */ /* 0x000fe80000100800 */
[----:B0-----:R-:W4:Y:S04]  /*1f150*/  LDL R8, [R1+0x9e4] ;  /* 0x0009e40001087983 */ /* 0x001f280000100800 */
[----:B------:R-:W4:Y:S04]  /*1f160*/  LDL R4, [R1+0x9e8] ;  /* 0x0009e80001047983 */ /* 0x000f280000100800 */
[----:B------:R-:W-:Y:S04]  /*1f170*/  STL [R1+0xc30], R3 ;  /* 0x000c300301007387 */ /* 0x000fe80000100800 */
[----:B--2---:R-:W-:Y:S04]  /*1f180*/  STL [R1+0xc38], R7 ;  /* 0x000c380701007387 */ /* 0x004fe80000100800 */
[----:B------:R-:W2:Y:S04]  /*1f190*/  LDL R16, [R1+0x9ec] ;  /* 0x0009ec0001107983 */ /* 0x000ea80000100800 */
[----:B------:R-:W2:Y:S01]  /*1f1a0*/  LDL R11, [R1+0x9f0] ;  /* 0x0009f000010b7983 */ /* 0x000ea20000100800 */
[----:B------:R-:W-:-:S02]  /*1f1b0*/  ISETP.GT.AND P2, PT, R12, 0x2c, PT ;  /* 0x0000002c0c00780c */ /* 0x000fc40003f44270 */
[----:B------:R-:W-:Y:S02]  /*1f1c0*/  PRMT R6, RZ, 0x7610, R6 ;  /* 0x00007610ff067816 */ /* 0x000fe40000000006 */
[----:B------:R-:W-:-:S09]  /*1f1d0*/  PRMT R92, RZ, 0x7610, R92 ;  /* 0x00007610ff5c7816 */ /* 0x000fd2000000005c */
[----:B------:R-:W-:Y:S02]  /*1f1e0*/  @P2 IMAD.MOV.U32 R14, RZ, RZ, R9 ;  /* 0x000000ffff0e2224 */ /* 0x000fe400078e0009 */
[----:B------:R-:W-:Y:S01]  /*1f1f0*/  @P2 IMAD.MOV.U32 R15, RZ, RZ, R10 ;  /* 0x000000ffff0f2224 */ /* 0x000fe200078e000a */
[----:B------:R-:W-:Y:S01]  /*1f200*/  PRMT R90, RZ, 0x7610, R90 ;  /* 0x00007610ff5a7816 */ /* 0x000fe2000000005a */
[----:B------:R-:W2:Y:S04]  /*1f210*/  LDL R10, [R1+0x9f4] ;  /* 0x0009f400010a7983 */ /* 0x000ea80000100800 */
[----:B------:R3:W2:Y:S01]  /*1f220*/  @P2 LDG.E.U8 R6, desc[UR24][R14.64] ;  /* 0x000000180e062981 */ /* 0x0006a2000c1e1100 */
[----:B------:R-:W-:Y:S02]  /*1f230*/  PRMT R88, RZ, 0x7610, R88 ;  /* 0x00007610ff587816 */ /* 0x000fe40000000058 */
[----:B------:R-:W-:Y:S01]  /*1f240*/  ISETP.GT.AND P1, PT, R12, 0x2d, PT ;  /* 0x0000002d0c00780c */ /* 0x000fe20003f24270 */
[----:B------:R-:W2:Y:S01]  /*1f250*/  LDL R9, [R1+0x9f8] ;  /* 0x0009f80001097983 */ /* 0x000ea20000100800 */
[----:B---3--:R-:W-:-:S02]  /*1f260*/  @P2 IMAD.MOV.U32 R14, RZ, RZ, R0 ;  /* 0x000000ffff0e2224 */ /* 0x008fc400078e0000 */
[----:B----4-:R-:W-:-:S05]  /*1f270*/  @P2 IMAD.MOV.U32 R15, RZ, RZ, R2 ;  /* 0x000000ffff0f2224 */ /* 0x010fca00078e0002 */
[----:B------:R0:W3:Y:S02]  /*1f280*/  @P2 LDG.E.U8 R92, desc[UR24][R14.64] ;  /* 0x000000180e5c2981 */ /* 0x0000e4000c1e1100 */
[----:B0-----:R-:W-:Y:S02]  /*1f290*/  @P2 IMAD.MOV.U32 R14, RZ, RZ, R19 ;  /* 0x000000ffff0e2224 */ /* 0x001fe400078e0013 */
[----:B------:R-:W-:-:S05]  /*1f2a0*/  @P2 IMAD.MOV.U32 R15, RZ, RZ, R20 ;  /* 0x000000ffff0f2224 */ /* 0x000fca00078e0014 */
        /* <DEDUP_REMOVED lines=8> */
[----:B------:R2:W4:Y:S02]  /*1f330*/  @P1 LDG.E.U8 R86, desc[UR24][R14.64] ;  /* 0x000000180e561981 */ /* 0x000524000c1e1100 */
[----:B--2---:R-:W-:Y:S02]  /*1f340*/  @P1 IMAD.MOV.U32 R15, RZ, RZ, R16 ;  /* 0x000000ffff0f1224 */ /* 0x004fe400078e0010 */
[----:B------:R-:W-:-:S05]  /*1f350*/  @P1 IMAD.MOV.U32 R14, RZ, RZ, R11 ;  /* 0x000000ffff0e1224 */ /* 0x000fca00078e000b */
[----:B------:R0:W2:Y:S04]  /*1f360*/  @P1 LDG.E.U8 R84, desc[UR24][R14.64] ;  /* 0x000000180e541981 */ /* 0x0000a8000c1e1100 */
[----:B------:R1:W-:Y:S04]  /*1f370*/  STL [R1+0xc40], R6 ;  /* 0x000c400601007387 */ /* 0x0003e80000100800 */
[----:B------:R-:W2:Y:S04]  /*1f380*/  LDL R2, [R1+0x9fc] ;  /* 0x0009fc0001027983 */ /* 0x000ea80000100800 */
[----:B------:R-:W2:Y:S04]  /*1f390*/  LDL R0, [R1+0xa00] ;  /* 0x000a000001007983 */ /* 0x000ea80000100800 */
[----:B---3--:R-:W-:Y:S04]  /*1f3a0*/  STL [R1+0xc44], R92 ;  /* 0x000c445c01007387 */ /* 0x008fe80000100800 */
[----:B----4-:R-:W-:Y:S04]  /*1f3b0*/  STL [R1+0xc54], R90 ;  /* 0x000c545a01007387 */ /* 0x010fe80000100800 */
[----:B-1----:R-:W3:Y:S04]  /*1f3c0*/  LDL R6, [R1+0x648] ;  /* 0x0006480001067983 */ /* 0x002ee80000100800 */
[----:B------:R-:W4:Y:S04]  /*1f3d0*/  LDL R5, [R1+0x64c] ;  /* 0x00064c0001057983 */ /* 0x000f280000100800 */
[----:B------:R-:W-:Y:S04]  /*1f3e0*/  STL [R1+0xc58], R88 ;  /* 0x000c585801007387 */ /* 0x000fe80000100800 */
[----:B------:R-:W4:Y:S04]  /*1f3f0*/  LDL R8, [R1+0x650] ;  /* 0x0006500001087983 */ /* 0x000f280000100800 */
[----:B------:R-:W4:Y:S04]  /*1f400*/  LDL R7, [R1+0x654] ;  /* 0x0006540001077983 */ /* 0x000f280000100800 */
[----:B------:R-:W4:Y:S04]  /*1f410*/  LDL R4, [R1+0x658] ;  /* 0x0006580001047983 */ /* 0x000f280000100800 */
[----:B------:R-:W4:Y:S01]  /*1f420*/  LDL R3, [R1+0x65c] ;  /* 0x00065c0001037983 */ /* 0x000f220000100800 */
[----:B------:R-:W-:Y:S01]  /*1f430*/  PRMT R82, RZ, 0x7610, R82 ;  /* 0x00007610ff527816 */ /* 0x000fe20000000052 */
[----:B0-----:R-:W-:-:S02]  /*1f440*/  @P1 IMAD.MOV.U32 R14, RZ, RZ, R9 ;  /* 0x000000ffff0e1224 */ /* 0x001fc400078e0009 */
[----:B------:R-:W-:Y:S01]  /*1f450*/  STL [R1+0xc5c], R86 ;  /* 0x000c5c5601007387 */ /* 0x000fe20000100800 */
[----:B------:R-:W-:-:S05]  /*1f460*/  @P1 IMAD.MOV.U32 R15, RZ, RZ, R10 ;  /* 0x000000ffff0f1224 */ /* 0x000fca00078e000a */
[----:B------:R0:W4:Y:S04]  /*1f470*/  @P1 LDG.E.U8 R82, desc[UR24][R14.64] ;  /* 0x000000180e521981 */ /* 0x000128000c1e1100 */
[----:B--2---:R-:W-:Y:S04]  /*1f480*/  STL [R1+0xc60], R84 ;  /* 0x000c605401007387 */ /* 0x004fe80000100800 */
[----:B------:R-:W2:Y:S04]  /*1f490*/  LDL R16, [R1+0x660] ;  /* 0x0006600001107983 */ /* 0x000ea80000100800 */
[----:B------:R-:W2:Y:S01]  /*1f4a0*/  LDL R11, [R1+0x664] ;  /* 0x00066400010b7983 */ /* 0x000ea20000100800 */
[----:B------:R-:W-:-:S02]  /*1f4b0*/  ISETP.GT.AND P2, PT, R12, 0x2e, PT ;  /* 0x0000002e0c00780c */ /* 0x000fc40003f44270 */
[----:B------:R-:W-:Y:S02]  /*1f4c0*/  PRMT R80, RZ, 0x7610, R80 ;  /* 0x00007610ff507816 */ /* 0x000fe40000000050 */
[----:B------:R-:W-:Y:S01]  /*1f4d0*/  PRMT R78, RZ, 0x7610, R78 ;  /* 0x00007610ff4e7816 */ /* 0x000fe2000000004e */
[----:B0-----:R-:W-:Y:S02]  /*1f4e0*/  @P1 IMAD.MOV.U32 R15, RZ, RZ, R2 ;  /* 0x000000ffff0f1224 */ /* 0x001fe400078e0002 */
[----:B------:R-:W-:-:S05]  /*1f4f0*/  @P1 IMAD.MOV.U32 R14, RZ, RZ, R0 ;  /* 0x000000ffff0e1224 */ /* 0x000fca00078e0000 */
[----:B------:R3:W2:Y:S01]  /*1f500*/  @P1 LDG.E.U8 R80, desc[UR24][R14.64] ;  /* 0x000000180e501981 */ /* 0x0006a2000c1e1100 */
[----:B------:R-:W-:Y:S01]  /*1f510*/  PRMT R76, RZ, 0x7610, R76 ;  /* 0x00007610ff4c7816 */ /* 0x000fe2000000004c */
[----:B---3--:R-:W-:Y:S02]  /*1f520*/  @P2 IMAD.MOV.U32 R15, RZ, RZ, R6 ;  /* 0x000000ffff0f2224 */ /* 0x008fe400078e0006 */
[----:B----4-:R-:W-:-:S05]  /*1f530*/  @P2 IMAD.MOV.U32 R14, RZ, RZ, R5 ;  /* 0x000000ffff0e2224 */ /* 0x010fca00078e0005 */
[----:B------:R0:W3:Y:S02]  /*1f540*/  @P2 LDG.E.U8 R78, desc[UR24][R14.64] ;  /* 0x000000180e4e2981 */ /* 0x0000e4000c1e1100 */
[----:B0-----:R-:W-:Y:S02]  /*1f550*/  @P2 IMAD.MOV.U32 R15, RZ, RZ, R8 ;  /* 0x000000ffff0f2224 */ /* 0x001fe400078e0008 */
[----:B------:R-:W-:-:S05]  /*1f560*/  @P2 IMAD.MOV.U32 R14, RZ, RZ, R7 ;  /* 0x000000ffff0e2224 */ /* 0x000fca00078e0007 */
[----:B------:R0:W4:Y:S01]  /*1f570*/  @P2 LDG.E.U8 R76, desc[UR24][R14.64] ;  /* 0x000000180e4c2981 */ /* 0x000122000c1e1100 */
[----:B------:R-:W-:Y:S02]  /*1f580*/  PRMT R74, RZ, 0x7610, R74 ;  /* 0x00007610ff4a7816 */ /* 0x000fe4000000004a */
[----:B------:R-:W-:Y:S01]  /*1f590*/  PRMT R72, RZ, 0x7610, R72 ;  /* 0x00007610ff487816 */ /* 0x000fe20000000048 */
[----:B0-----:R-:W-:Y:S02]  /*1f5a0*/  @P2 IMAD.MOV.U32 R14, RZ, RZ, R3 ;  /* 0x000000ffff0e2224 */ /* 0x001fe400078e0003 */
[----:B------:R-:W-:-:S05]  /*1f5b0*/  @P2 IMAD.MOV.U32 R15, RZ, RZ, R4 ;  /* 0x000000ffff0f2224 */ /* 0x000fca00078e0004 */
[----:B------:R2:W4:Y:S04]  /*1f5c0*/  @P2 LDG.E.U8 R74, desc[UR24][R14.64] ;  /* 0x000000180e4a2981 */ /* 0x000528000c1e1100 */
[----:B------:R-:W-:Y:S04]  /*1f5d0*/  STL [R1+0xc64], R82 ;  /* 0x000c645201007387 */ /* 0x000fe80000100800 */
[----:B------:R-:W4:Y:S04]  /*1f5e0*/  LDL R2, [R1+0x3f0] ;  /* 0x0003f00001027983 */ /* 0x000f280000100800 */
[----:B------:R-:W4:Y:S04]  /*1f5f0*/  LDL R0, [R1+0x54c] ;  /* 0x00054c0001007983 */ /* 0x000f280000100800 */
[----:B------:R-:W4:Y:S04]  /*1f600*/  LDL R10, [R1+0x550] ;  /* 0x00055000010a7983 */ /* 0x000f280000100800 */
[----:B------:R-:W4:Y:S01]  /*1f610*/  LDL R9, [R1+0x554] ;  /* 0x0005540001097983 */ /* 0x000f220000100800 */
[----:B--2---:R-:W-:-:S02]  /*1f620*/  @P2 IMAD.MOV.U32 R15, RZ, RZ, R16 ;  /* 0x000000ffff0f2224 */ /* 0x004fc400078e0010 */
[----:B------:R-:W-:-:S05]  /*1f630*/  @P2 IMAD.MOV.U32 R14, RZ, RZ, R11 ;  /* 0x000000ffff0e2224 */ /* 0x000fca00078e000b */
[----:B------:R0:W2:Y:S04]  /*1f640*/  @P2 LDG.E.U8 R72, desc[UR24][R14.64] ;  /* 0x000000180e482981 */ /* 0x0000a8000c1e1100 */
[----:B------:R-:W-:Y:S04]  /*1f650*/  STL [R1+0xc6c], R80 ;  /* 0x000c6c5001007387 */ /* 0x000fe80000100800 */
[----:B------:R-:W2:Y:S04]  /*1f660*/  LDL R6, [R1+0x558] ;  /* 0x0005580001067983 */ /* 0x000ea80000100800 */
[----:B------:R-:W2:Y:S01]  /*1f670*/  LDL R5, [R1+0x55c] ;  /* 0x00055c0001057983 */ /* 0x000ea20000100800 */
[----:B------:R-:W-:-:S03]  /*1f680*/  ISETP.GT.AND P1, PT, R12, 0x2f, PT ;  /* 0x0000002f0c00780c */ /* 0x000fc60003f24270 */
[----:B---3--:R-:W-:Y:S04]  /*1f690*/  STL [R1+0xc70], R78 ;  /* 0x000c704e01007387 */ /* 0x008fe80000100800 */
[----:B----4-:R-:W-:Y:S04]  /*1f6a0*/  STL [R1+0xc74], R76 ;  /* 0x000c744c01007387 */ /* 0x010fe80000100800 */
[----:B------:R-:W3:Y:S04]  /*1f6b0*/  LDL R8, [R1+0xa04] ;  /* 0x000a040001087983 */ /* 0x000ee80000100800 */
[----:B------:R-:W4:Y:S04]  /*1f6c0*/  LDL R7, [R1+0xa08] ;  /* 0x000a080001077983 */ /* 0x000f280000100800 */
[----:B------:R-:W4:Y:S04]  /*1f6d0*/  LDL R4, [R1+0xa0c] ;  /* 0x000a0c0001047983 */ /* 0x000f280000100800 */
[----:B------:R-:W4:Y:S04]  /*1f6e0*/  LDL R3, [R1+0xa10] ;  /* 0x000a100001037983 */ /* 0x000f280000100800 */
[----:B------:R-:W-:Y:S04]  /*1f6f0*/  STL [R1+0xc78], R74 ;  /* 0x000c784a01007387 */ /* 0x000fe80000100800 */
[----:B------:R-:W4:Y:S04]  /*1f700*/  LDL R16, [R1+0xa14] ;  /* 0x000a140001107983 */ /* 0x000f280000100800 */
[----:B------:R-:W4:Y:S01]  /*1f710*/  LDL R11, [R1+0xa18] ;  /* 0x000a1800010b7983 */ /* 0x000f220000100800 */
[----:B0-----:R-:W-:-:S02]  /*1f720*/  @P1 IMAD.MOV.U32 R14, RZ, RZ, R0 ;  /* 0x000000ffff0e1224 */ /* 0x001fc400078e0000 */
[----:B------:R-:W-:Y:S01]  /*1f730*/  @P1 IMAD.MOV.U32 R15, RZ, RZ, R2 ;  /* 0x000000ffff0f1224 */ /* 0x000fe200078e0002 */
[----:B--2---:R0:W-:Y:S04]  /*1f740*/  STL [R1+0xc7c], R72 ;  /* 0x000c7c4801007387 */ /* 0x0041e80000100800 */
[----:B------:R-:W2:Y:S04]  /*1f750*/  LDL R2, [R1+0xa1c] ;  /* 0x000a1c0001027983 */ /* 0x000ea80000100800 */
[----:B------:R-:W2:Y:S01]  /*1f760*/  LDL R0, [R1+0xa20] ;  /* 0x000a200001007983 */ /* 0x000ea20000100800 */
[----:B------:R-:W-:-:S02]  /*1f770*/  PRMT R70, RZ, 0x7610, R70 ;  /* 0x00007610ff467816 */ /* 0x000fc40000000046 */
[----:B------:R-:W-:Y:S01]  /*1f780*/  ISETP.GT.AND P4, PT, R12, 0x30, PT ;  /* 0x000000300c00780c */ /* 0x000fe20003f84270 */
[----:B------:R-:W2:Y:S04]  /*1f790*/  LDL R18, [R1+0xa2c] ;  /* 0x000a2c0001127983 */ /* 0x000ea80000100800 */
[----:B------:R1:W2:Y:S01]  /*1f7a0*/  @P1 LDG.E.U8 R70, desc[UR24][R14.64] ;  /* 0x000000180e461981 */ /* 0x0002a2000c1e1100 */
[----:B------:R-:W-:-:S03]  /*1f7b0*/  PRMT R68, RZ, 0x7610, R68 ;  /* 0x00007610ff447816 */ /* 0x000fc60000000044 */
[----:B------:R-:W2:Y:S01]  /*1f7c0*/  LDL R17, [R1+0xa30] ;  /* 0x000a300001117983 */ /* 0x000ea20000100800 */
[----:B------:R-:W-:Y:S02]  /*1f7d0*/  PRMT R66, RZ, 0x7610, R66 ;  /* 0x00007610ff427816 */ /* 0x000fe40000000042 */
[----:B------:R-:W-:Y:S01]  /*1f7e0*/  PRMT R64, RZ, 0x7610, R64 ;  /* 0x00007610ff407816 */ /* 0x000fe20000000040 */
[----:B------:R-:W2:Y:S01]  /*1f7f0*/  LDL R22, [R1+0xa7c] ;  /* 0x000a7c0001167983 */ /* 0x000ea20000100800 */
[----:B-1----:R-:W-:Y:S02]  /*1f800*/  @P1 IMAD.MOV.U32 R14, RZ, RZ, R9 ;  /* 0x000000ffff0e1224 */ /* 0x002fe400078e0009 */
[----:B------:R-:W-:Y:S01]  /*1f810*/  @P1 IMAD.MOV.U32 R15, RZ, RZ, R10 ;  /* 0x000000ffff0f1224 */ /* 0x000fe200078e000a */
[----:B------:R-:W2:Y:S04]  /*1f820*/  LDL R9, [R1+0xa28] ;  /* 0x000a280001097983 */ /* 0x000ea80000100800 */
[----:B------:R-:W2:Y:S04]  /*1f830*/  LDL R10, [R1+0xa24] ;  /* 0x000a2400010a7983 */ /* 0x000ea80000100800 */
[----:B------:R1:W2:Y:S01]  /*1f840*/  @P1 LDG.E.U8 R68, desc[UR24][R14.64] ;  /* 0x000000180e441981 */ /* 0x0002a2000c1e1100 */
[----:B------:R-:W-:-:S02]  /*1f850*/  PRMT R62, RZ, 0x7610, R62 ;  /* 0x00007610ff3e7816 */ /* 0x000fc4000000003e */
[----:B------:R-:W-:Y:S01]  /*1f860*/  PRMT R60, RZ, 0x7610, R60 ;  /* 0x00007610ff3c7816 */ /* 0x000fe2000000003c */
[----:B------:R-:W2:Y:S01]  /*1f870*/  LDL R25, [R1+0xa8c] ;  /* 0x000a8c0001197983 */ /* 0x000ea20000100800 */
[----:B------:R-:W-:Y:S02]  /*1f880*/  ISETP.GT.AND P2, PT, R12, 0x31, PT ;  /* 0x000000310c00780c */ /* 0x000fe40003f44270 */
        /* <DEDUP_REMOVED lines=10> */
[----:B------:R-:W-:Y:S02]  /*1f930*/  PRMT R52, RZ, 0x7610, R52 ;  /* 0x00007610ff347816 */ /* 0x000fe40000000034 */
[----:B------:R-:W-:Y:S01]  /*1f940*/  PRMT R50, RZ, 0x7610, R50 ;  /* 0x00007610ff327816 */ /* 0x000fe20000000032 */
[----:B------:R-:W2:Y:S01]  /*1f950*/  LDL R31, [R1+0xaa4] ;  /* 0x000aa400011f7983 */ /* 0x000ea20000100800 */
[----:B------:R-:W-:Y:S02]  /*1f960*/  PRMT R13, RZ, 0x7610, R13 ;  /* 0x00007610ff0d7816 */ /* 0x000fe4000000000d */
[----:B------:R-:W-:Y:S01]  /*1f970*/  PRMT R48, RZ, 0x7610, R48 ;  /* 0x00007610ff307816 */ /* 0x000fe20000000030 */
[----:B------:R-:W2:Y:S01]  /*1f980*/  LDL R30, [R1+0xaa8] ;  /* 0x000aa800011e7983 */ /* 0x000ea20000100800 */
[----:B---3--:R-:W-:-:S03]  /*1f990*/  @P4 IMAD.MOV.U32 R15, RZ, RZ, R8 ;  /* 0x000000ffff0f4224 */ /* 0x008fc600078e0008 */
[----:B------:R-:W3:Y:S01]  /*1f9a0*/  LDL R8, [R1+0xa3c] ;  /* 0x000a3c0001087983 */ /* 0x000ee20000100800 */
[----:B----4-:R-:W-:-:S03]  /*1f9b0*/  @P4 IMAD.MOV.U32 R14, RZ, RZ, R7 ;  /* 0x000000ffff0e4224 */ /* 0x010fc600078e0007 */
[----:B------:R-:W4:Y:S04]  /*1f9c0*/  LDL R7, [R1+0xa40] ;  /* 0x000a400001077983 */ /* 0x000f280000100800 */
[----:B------:R1:W3:Y:S01]  /*1f9d0*/  @P4 LDG.E.U8 R64, desc[UR24][R14.64] ;  /* 0x000000180e404981 */ /* 0x0002e2000c1e1100 */
[----:B------:R-:W-:-:S03]  /*1f9e0*/  ISETP.GT.AND P5, PT, R12, 0x38, PT ;  /* 0x000000380c00780c */ /* 0x000fc60003fa4270 */
[----:B------:R-:W3:Y:S01]  /*1f9f0*/  LDL R36, [R1+0xaac] ;  /* 0x000aac0001247983 */ /* 0x000ee20000100800 */
[----:B------:R-:W-:Y:S02]  /*1fa00*/  PRMT R49, RZ, 0x7610, R49 ;  /* 0x00007610ff317816 */ /* 0x000fe40000000031 */
[----:B------:R-:W-:Y:S01]  /*1fa10*/  PRMT R51, RZ, 0x7610, R51 ;  /* 0x00007610ff337816 */ /* 0x000fe20000000033 */
[----:B0-----:R-:W3:Y:S01]  /*1fa20*/  LDL R72, [R1+0x418] ;  /* 0x0004180001487983 */ /* 0x001ee20000100800 */
[----:B-1----:R-:W-:Y:S02]  /*1fa30*/  @P4 IMAD.MOV.U32 R14, RZ, RZ, R3 ;  /* 0x000000ffff0e4224 */ /* 0x002fe400078e0003 */
[----:B------:R-:W-:Y:S01]  /*1fa40*/  @P4 IMAD.MOV.U32 R15, RZ, RZ, R4 ;  /* 0x000000ffff0f4224 */ /* 0x000fe200078e0004 */
[----:B------:R-:W3:Y:S04]  /*1fa50*/  LDL R3, [R1+0xa48] ;  /* 0x000a480001037983 */ /* 0x000ee80000100800 */
[----:B------:R-:W3:Y:S04]  /*1fa60*/  LDL R4, [R1+0xa44] ;  /* 0x000a440001047983 */ /* 0x000ee80000100800 */
[----:B------:R0:W3:Y:S02]  /*1fa70*/  @P4 LDG.E.U8 R62, desc[UR24][R14.64] ;  /* 0x000000180e3e4981 */ /* 0x0000e4000c1e1100 */
[----:B0-----:R-:W-:-:S02]  /*1fa80*/  @P4 IMAD.MOV.U32 R15, RZ, RZ, R16 ;  /* 0x000000ffff0f4224 */ /* 0x001fc400078e0010 */
[----:B------:R-:W-:Y:S01]  /*1fa90*/  @P4 IMAD.MOV.U32 R14, RZ, RZ, R11 ;  /* 0x000000ffff0e4224 */ /* 0x000fe200078e000b */
[----:B------:R-:W3:Y:S04]  /*1faa0*/  LDL R16, [R1+0xa4c] ;  /* 0x000a4c0001107983 */ /* 0x000ee80000100800 */
[----:B------:R-:W3:Y:S04]  /*1fab0*/  LDL R11, [R1+0xa50] ;  /* 0x000a5000010b7983 */ /* 0x000ee80000100800 */
[----:B------:R2:W3:Y:S02]  /*1fac0*/  @P4 LDG.E.U8 R60, desc[UR24][R14.64] ;  /* 0x000000180e3c4981 */ /* 0x0004e4000c1e1100 */
[----:B--2---:R-:W-:-:S02]  /*1fad0*/  @P4 IMAD.MOV.U32 R15, RZ, RZ, R2 ;  /* 0x000000ffff0f4224 */ /* 0x004fc400078e0002 */
[----:B------:R-:W2:Y:S01]  /*1fae0*/  LDL R2, [R1+0xa54] ;  /* 0x000a540001027983 */ /* 0x000ea20000100800 */
[----:B------:R-:W-:-:S03]  /*1faf0*/  @P4 IMAD.MOV.U32 R14, RZ, RZ, R0 ;  /* 0x000000ffff0e4224 */ /* 0x000fc600078e0000 */
[----:B------:R-:W2:Y:S04]  /*1fb00*/  LDL R0, [R1+0xa58] ;  /* 0x000a580001007983 */ /* 0x000ea80000100800 */
[----:B------:R0:W2:Y:S01]  /*1fb10*/  @P4 LDG.E.U8 R58, desc[UR24][R14.64] ;  /* 0x000000180e3a4981 */ /* 0x0000a2000c1e1100 */
[----:B------:R-:W-:Y:S01]  /*1fb20*/  ISETP.GT.AND P4, PT, R12, 0x32, PT ;  /* 0x000000320c00780c */ /* 0x000fe20003f84270 */
[----:B0-----:R-:W-:Y:S02]  /*1fb30*/  @P2 IMAD.MOV.U32 R14, RZ, RZ, R9 ;  /* 0x000000ffff0e2224 */ /* 0x001fe400078e0009 */
[----:B------:R-:W2:Y:S01]  /*1fb40*/  LDL R9, [R1+0xa60] ;  /* 0x000a600001097983 */ /* 0x000ea20000100800 */
[----:B------:R-:W-:-:S03]  /*1fb50*/  @P2 IMAD.MOV.U32 R15, RZ, RZ, R10 ;  /* 0x000000ffff0f2224 */ /* 0x000fc600078e000a */
[----:B------:R-:W2:Y:S04]  /*1fb60*/  LDL R10, [R1+0xa5c] ;  /* 0x000a5c00010a7983 */ /* 0x000ea80000100800 */
[----:B------:R0:W2:Y:S02]  /*1fb70*/  @P2 LDG.E.U8 R56, desc[UR24][R14.64] ;  /* 0x000000180e382981 */ /* 0x0000a4000c1e1100 */
[----:B0-----:R-:W-:Y:S02]  /*1fb80*/  @P2 IMAD.MOV.U32 R14, RZ, RZ, R17 ;  /* 0x000000ffff0e2224 */ /* 0x001fe400078e0011 */
[----:B------:R-:W-:-:S05]  /*1fb90*/  @P2 IMAD.MOV.U32 R15, RZ, RZ, R18 ;  /* 0x000000ffff0f2224 */ /* 0x000fca00078e0012 */
[----:B------:R0:W2:Y:S02]  /*1fba0*/  @P2 LDG.E.U8 R54, desc[UR24][R14.64] ;  /* 0x000000180e362981 */ /* 0x0000a4000c1e1100 */
[----:B0-----:R-:W-:Y:S02]  /*1fbb0*/  @P2 IMAD.MOV.U32 R14, RZ, RZ, R5 ;  /* 0x000000ffff0e2224 */ /* 0x001fe400078e0005 */
[----:B------:R-:W-:Y:S01]  /*1fbc0*/  @P2 IMAD.MOV.U32 R15, RZ, RZ, R6 ;  /* 0x000000ffff0f2224 */ /* 0x000fe200078e0006 */
[----:B------:R-:W2:Y:S04]  /*1fbd0*/  LDL R5, [R1+0xa68] ;  /* 0x000a680001057983 */ /* 0x000ea80000100800 */
[----:B------:R-:W2:Y:S04]  /*1fbe0*/  LDL R6, [R1+0xa64] ;  /* 0x000a640001067983 */ /* 0x000ea80000100800 */
[----:B------:R4:W2:Y:S02]  /*1fbf0*/  @P2 LDG.E.U8 R52, desc[UR24][R14.64] ;  /* 0x000000180e342981 */ /* 0x0008a4000c1e1100 */
[----:B----4-:R-:W-:-:S02]  /*1fc00*/  @P2 IMAD.MOV.U32 R14, RZ, RZ, R7 ;  /* 0x000000ffff0e2224 */ /* 0x010fc400078e0007 */
[----:B---3--:R-:W-:Y:S01]  /*1fc10*/  @P2 IMAD.MOV.U32 R15, RZ, RZ, R8 ;  /* 0x000000ffff0f2224 */ /* 0x008fe200078e0008 */
[----:B------:R-:W3:Y:S04]  /*1fc20*/  LDL R7, [R1+0xa70] ;  /* 0x000a700001077983 */ /* 0x000ee80000100800 */
[----:B------:R-:W4:Y:S04]  /*1fc30*/  LDL R8, [R1+0xa6c] ;  /* 0x000a6c0001087983 */ /* 0x000f280000100800 */
[----:B------:R0:W4:Y:S02]  /*1fc40*/  @P2 LDG.E.U8 R50, desc[UR24][R14.64] ;  /* 0x000000180e322981 */ /* 0x000124000c1e1100 */
[----:B0-----:R-:W-:-:S02]  /*1fc50*/  @P4 IMAD.MOV.U32 R14, RZ, RZ, R3 ;  /* 0x000000ffff0e4224 */ /* 0x001fc400078e0003 */
[----:B------:R-:W-:Y:S01]  /*1fc60*/  @P4 IMAD.MOV.U32 R15, RZ, RZ, R4 ;  /* 0x000000ffff0f4224 */ /* 0x000fe200078e0004 */
[----:B------:R-:W4:Y:S04]  /*1fc70*/  LDL R3, [R1+0xa78] ;  /* 0x000a780001037983 */ /* 0x000f280000100800 */
[----:B------:R-:W4:Y:S01]  /*1fc80*/  LDL R4, [R1+0xa74] ;  /* 0x000a740001047983 */ /* 0x000f220000100800 */
[----:B------:R-:W-:Y:S01]  /*1fc90*/  @P4 IMAD.MOV.U32 R17, RZ, RZ, R16 ;  /* 0x000000ffff114224 */ /* 0x000fe200078e0010 */
[----:B------:R-:W-:Y:S02]  /*1fca0*/  ISETP.GT.AND P2, PT, R12, 0x33, PT ;  /* 0x000000330c00780c */ /* 0x000fe40003f44270 */
[----:B------:R-:W4:Y:S01]  /*1fcb0*/  @P4 LDG.E.U8 R48, desc[UR24][R14.64] ;  /* 0x000000180e304981 */ /* 0x000f22000c1e1100 */
[----:B------:R-:W-:-:S03]  /*1fcc0*/  @P4 IMAD.MOV.U32 R16, RZ, RZ, R11 ;  /* 0x000000ffff104224 */ /* 0x000fc600078e000b */
[----:B------:R-:W4:Y:S04]  /*1fcd0*/  LDL R11, [R1+0xa80] ;  /* 0x000a8000010b7983 */ /* 0x000f280000100800 */
[----:B------:R2:W4:Y:S02]  /*1fce0*/  @P4 LDG.E.U8 R13, desc[UR24][R16.64] ;  /* 0x00000018100d4981 */ /* 0x000524000c1e1100 */
[----:B--2---:R-:W-:Y:S02]  /*1fcf0*/  @P4 IMAD.MOV.U32 R17, RZ, RZ, R2 ;  /* 0x000000ffff114224 */ /* 0x004fe400078e0002 */
[----:B------:R-:W2:Y:S01]  /*1fd00*/  LDL R2, [R1+0xa84] ;  /* 0x000a840001027983 */ /* 0x000ea20000100800 */
[----:B------:R-:W-:-:S03]  /*1fd10*/  @P4 IMAD.MOV.U32 R16, RZ, RZ, R0 ;  /* 0x000000ffff104224 */ /* 0x000fc600078e0000 */
[----:B------:R-:W2:Y:S01]  /*1fd20*/  LDL R0, [R1+0xa88] ;  /* 0x000a880001007983 */ /* 0x000ea20000100800 */
[----:B------:R-:W-:Y:S02]  /*1fd30*/  PRMT R15, RZ, 0x7610, R15 ;  /* 0x00007610ff0f7816 */ /* 0x000fe4000000000f */
[----:B------:R-:W-:-:S06]  /*1fd40*/  PRMT R14, RZ, 0x7610, R14 ;  /* 0x00007610ff0e7816 */ /* 0x000fcc000000000e */
[----:B------:R0:W2:Y:S01]  /*1fd50*/  @P4 LDG.E.U8 R14, desc[UR24][R16.64] ;  /* 0x00000018100e4981 */ /* 0x0000a2000c1e1100 */
[----:B------:R-:W-:-:S03]  /*1fd60*/  @P4 IMAD.MOV.U32 R18, RZ, RZ, R9 ;  /* 0x000000ffff124224 */ /* 0x000fc600078e0009 */
[----:B------:R-:W2:Y:S01]  /*1fd70*/  LDL R9, [R1+0xa98] ;  /* 0x000a980001097983 */ /* 0x000ea20000100800 */
[----:B------:R-:W-:-:S03]  /*1fd80*/  @P4 IMAD.MOV.U32 R19, RZ, RZ, R10 ;  /* 0x000000ffff134224 */ /* 0x000fc600078e000a */
[----:B------:R-:W2:Y:S04]  /*1fd90*/  LDL R10, [R1+0xa94] ;  /* 0x000a9400010a7983 */ /* 0x000ea80000100800 */
[----:B------:R1:W2:Y:S01]  /*1fda0*/  @P4 LDG.E.U8 R15, desc[UR24][R18.64] ;  /* 0x00000018120f4981 */ /* 0x0002a2000c1e1100 */
[----:B0-----:R-:W-:Y:S02]  /*1fdb0*/  PRMT R17, RZ, 0x7610, R17 ;  /* 0x00007610ff117816 */ /* 0x001fe40000000011 */
[----:B------:R-:W-:Y:S02]  /*1fdc0*/  PRMT R16, RZ, 0x7610, R16 ;  /* 0x00007610ff107816 */ /* 0x000fe40000000010 */
[----:B------:R-:W-:Y:S01]  /*1fdd0*/  ISETP.GT.AND P4, PT, R12, 0x34, PT ;  /* 0x000000340c00780c */ /* 0x000fe20003f84270 */
[----:B-1----:R-:W-:-:S02]  /*1fde0*/  @P2 IMAD.MOV.U32 R18, RZ, RZ, R5 ;  /* 0x000000ffff122224 */ /* 0x002fc400078e0005 */
[----:B------:R-:W2:Y:S01]  /*1fdf0*/  LDL R5, [R1+0xaa0] ;  /* 0x000aa00001057983 */ /* 0x000ea20000100800 */
[----:B------:R-:W-:-:S03]  /*1fe00*/  @P2 IMAD.MOV.U32 R19, RZ, RZ, R6 ;  /* 0x000000ffff132224 */ /* 0x000fc600078e0006 */
[----:B------:R-:W2:Y:S01]  /*1fe10*/  LDL R6, [R1+0xa9c] ;  /* 0x000a9c0001067983 */ /* 0x000ea20000100800 */
[----:B------:R-:W-:-:S03]  /*1fe20*/  @P2 IMAD.MOV.U32 R23, RZ, RZ, R22 ;  /* 0x000000ffff172224 */ /* 0x000fc600078e0016 */
[----:B------:R-:W2:Y:S01]  /*1fe30*/  @P2 LDG.E.U8 R16, desc[UR24][R18.64] ;  /* 0x0000001812102981 */ /* 0x000ea2000c1e1100 */
[----:B---3--:R-:W-:-:S03]  /*1fe40*/  @P2 IMAD.MOV.U32 R20, RZ, RZ, R7 ;  /* 0x000000ffff142224 */ /* 0x008fc600078e0007 */
[----:B------:R-:W3:Y:S01]  /*1fe50*/  LDL R7, [R1+0xac8] ;  /* 0x000ac80001077983 */ /* 0x000ee20000100800 */
[----:B----4-:R-:W-:-:S03]  /*1fe60*/  @P2 IMAD.MOV.U32 R21, RZ, RZ, R8 ;  /* 0x000000ffff152224 */ /* 0x010fc600078e0008 */
[----:B------:R-:W4:Y:S04]  /*1fe70*/  LDL R8, [R1+0xac4] ;  /* 0x000ac40001087983 */ /* 0x000f280000100800 */
[----:B------:R0:W4:Y:S02]  /*1fe80*/  @P2 LDG.E.U8 R17, desc[UR24][R20.64] ;  /* 0x0000001814112981 */ /* 0x000124000c1e1100 */
[----:B0-----:R-:W-:Y:S02]  /*1fe90*/  @P2 IMAD.MOV.U32 R20, RZ, RZ, R3 ;  /* 0x000000ffff142224 */ /* 0x001fe400078e0003 */
[----:B------:R-:W4:Y:S01]  /*1fea0*/  LDL R3, [R1+0xad0] ;  /* 0x000ad00001037983 */ /* 0x000f220000100800 */
[----:B------:R-:W-:-:S03]  /*1feb0*/  @P2 IMAD.MOV.U32 R21, RZ, RZ, R4 ;  /* 0x000000ffff152224 */ /* 0x000fc600078e0004 */
[----:B------:R-:W4:Y:S01]  /*1fec0*/  LDL R4, [R1+0xacc] ;  /* 0x000acc0001047983 */ /* 0x000f220000100800 */
[----:B------:R-:W-:Y:S01]  /*1fed0*/  PRMT R19, RZ, 0x7610, R19 ;  /* 0x00007610ff137816 */ /* 0x000fe20000000013 */
[----:B------:R-:W-:Y:S02]  /*1fee0*/  @P2 IMAD.MOV.U32 R22, RZ, RZ, R11 ;  /* 0x000000ffff162224 */ /* 0x000fe400078e000b */
[----:B------:R-:W4:Y:S04]  /*1fef0*/  LDL R11, [R1+0xad8] ;  /* 0x000ad800010b7983 */ /* 0x000f280000100800 */
[----:B------:R2:W4:Y:S02]  /*1ff00*/  @P2 LDG.E.U8 R19, desc[UR24][R22.64] ;  /* 0x0000001816132981 */ /* 0x000524000c1e1100 */
[----:B--2---:R-:W-:-:S02]  /*1ff10*/  @P4 IMAD.MOV.U32 R23, RZ, RZ, R2 ;  /* 0x000000ffff174224 */ /* 0x004fc400078e0002 */
[----:B------:R-:W2:Y:S01]  /*1ff20*/  LDL R2, [R1+0xadc] ;  /* 0x000adc0001027983 */ /* 0x000ea20000100800 */
[----:B------:R-:W-:-:S03]  /*1ff30*/  @P4 IMAD.MOV.U32 R22, RZ, RZ, R0 ;  /* 0x000000ffff164224 */ /* 0x000fc600078e0000 */
[----:B------:R-:W2:Y:S01]  /*1ff40*/  LDL R0, [R1+0xae0] ;  /* 0x000ae00001007983 */ /* 0x000ea20000100800 */
[----:B------:R-:W-:-:S06]  /*1ff50*/  PRMT R18, RZ, 0x7610, R18 ;  /* 0x00007610ff127816 */ /* 0x000fcc0000000012 */
[----:B------:R0:W2:Y:S02]  /*1ff60*/  @P2 LDG.E.U8 R18, desc[UR24][R20.64] ;  /* 0x0000001814122981 */ /* 0x0000a4000c1e1100 */
[----:B0-----:R-:W-:Y:S02]  /*1ff70*/  PRMT R20, RZ, 0x7610, R20 ;  /* 0x00007610ff147816 */ /* 0x001fe40000000014 */
[----:B------:R-:W-:-:S04]  /*1ff80*/  PRMT R21, RZ, 0x7610, R21 ;  /* 0x00007610ff157816 */ /* 0x000fc80000000015 */
[----:B------:R0:W2:Y:S04]  /*1ff90*/  @P4 LDG.E.U8 R20, desc[UR24][R22.64] ;  /* 0x0000001816144981 */ /* 0x0000a8000c1e1100 */
[----:B------:R1:W2:Y:S01]  /*1ffa0*/  @P4 LDG.E.U8 R21, desc[UR24][R24.64] ;  /* 0x0000001818154981 */ /* 0x0002a2000c1e1100 */
[----:B0-----:R-:W-:Y:S01]  /*1ffb0*/  PRMT R22, RZ, 0x7610, R22 ;  /* 0x00007610ff167816 */ /* 0x001fe20000000016 */
[----:B-1----:R-:W-:Y:S02]  /*1ffc0*/  @P4 IMAD.MOV.U32 R24, RZ, RZ, R9 ;  /* 0x000000ffff184224 */ /* 0x002fe400078e0009 */
[----:B------:R-:W-:Y:S01]  /*1ffd0*/  @P4 IMAD.MOV.U32 R25, RZ, RZ, R10 ;  /* 0x000000ffff194224 */ /* 0x000fe200078e000a */
[----:B------:R-:W2:Y:S04]  /*1ffe0*/  LDL R9, [R1+0xae8] ;  /* 0x000ae80001097983 */ /* 0x000ea80000100800 */
[----:B------:R-:W2:Y:S01]  /*1fff0*/  LDL R10, [R1+0xae4] ;  /* 0x000ae400010a7983 */ /* 0x000ea20000100800 */
[----:B------:R-:W-:-:S03]  /*20000*/  PRMT R23, RZ, 0x7610, R23 ;  /* 0x00007610ff177816 */ /* 0x000fc60000000017 */
[----:B------:R0:W2:Y:S02]  /*20010*/  @P4 LDG.E.U8 R22, desc[UR24][R24.64] ;  /* 0x0000001818164981 */ /* 0x0000a4000c1e1100 */
[----:B0-----:R-:W-:Y:S02]  /*20020*/  @P4 IMAD.MOV.U32 R24, RZ, RZ, R5 ;  /* 0x000000ffff184224 */ /* 0x001fe400078e0005 */
[----:B------:R-:W2:Y:S01]  /*20030*/  LDL R5, [R1+0xaf0] ;  /* 0x000af00001057983 */ /* 0x000ea20000100800 */
[----:B------:R-:W-:-:S03]  /*20040*/  @P4 IMAD.MOV.U32 R25, RZ, RZ, R6 ;  /* 0x000000ffff194224 */ /* 0x000fc600078e0006 */
[----:B------:R-:W2:Y:S04]  /*20050*/  LDL R6, [R1+0xaec] ;  /* 0x000aec0001067983 */ /* 0x000ea80000100800 */
[----:B------:R0:W2:Y:S02]  /*20060*/  @P4 LDG.E.U8 R23, desc[UR24][R24.64] ;  /* 0x0000001818174981 */ /* 0x0000a4000c1e1100 */
[----:B0-----:R-:W-:Y:S01]  /*20070*/  PRMT R24, RZ, 0x7610, R24 ;  /* 0x00007610ff187816 */ /* 0x001fe20000000018 */
[----:B---3--:R-:W-:Y:S02]  /*20080*/  @P5 IMAD.MOV.U32 R26, RZ, RZ, R7 ;  /* 0x000000ffff1a5224 */ /* 0x008fe400078e0007 */
[----:B------:R-:W3:Y:S01]  /*20090*/  LDL R7, [R1+0xaf8] ;  /* 0x000af80001077983 */ /* 0x000ee20000100800 */
[----:B----4-:R-:W-:-:S03]  /*200a0*/  @P5 IMAD.MOV.U32 R27, RZ, RZ, R8 ;  /* 0x000000ffff1b5224 */ /* 0x010fc600078e0008 */
[----:B------:R-:W4:Y:S04]  /*200b0*/  LDL R8, [R1+0xaf4] ;  /* 0x000af40001087983 */ /* 0x000f280000100800 */
[----:B------:R0:W4:Y:S01]  /*200c0*/  @P5 LDG.E.U8 R24, desc[UR24][R26.64] ;  /* 0x000000181a185981 */ /* 0x000122000c1e1100 */
[----:B------:R-:W-:Y:S01]  /*200d0*/  PRMT R25, RZ, 0x7610, R25 ;  /* 0x00007610ff197816 */ /* 0x000fe20000000019 */
[----:B0-----:R-:W-:Y:S02]  /*200e0*/  @P5 IMAD.MOV.U32 R26, RZ, RZ, R3 ;  /* 0x000000ffff1a5224 */ /* 0x001fe400078e0003 */
[----:B------:R-:W4:Y:S01]  /*200f0*/  LDL R3, [R1+0xb00] ;  /* 0x000b000001037983 */ /* 0x000f220000100800 */
[----:B------:R-:W-:-:S03]  /*20100*/  @P5 IMAD.MOV.U32 R27, RZ, RZ, R4 ;  /* 0x000000ffff1b5224 */ /* 0x000fc600078e0004 */
[----:B------:R-:W4:Y:S01]  /*20110*/  LDL R4, [R1+0xafc] ;  /* 0x000afc0001047983 */ /* 0x000f220000100800 */
[----:B------:R-:W-:-:S03]  /*20120*/  @P5 IMAD.MOV.U32 R29, RZ, RZ, R28 ;  /* 0x000000ffff1d5224 */ /* 0x000fc600078e001c */
[----:B------:R0:W4:Y:S01]  /*20130*/  @P5 LDG.E.U8 R25, desc[UR24][R26.64] ;  /* 0x000000181a195981 */ /* 0x000122000c1e1100 */
[----:B------:R-:W-:Y:S01]  /*20140*/  @P5 IMAD.MOV.U32 R28, RZ, RZ, R11 ;  /* 0x000000ffff1c5224 */ /* 0x000fe200078e000b */
[----:B------:R-:W-:Y:S02]  /*20150*/  ISETP.GT.AND P2, PT, R12, 0x35, PT ;  /* 0x000000350c00780c */ /* 0x000fe40003f44270 */
[----:B------:R-:W4:Y:S01]  /*20160*/  LDL R11, [R1+0xab0] ;  /* 0x000ab000010b7983 */ /* 0x000f220000100800 */
[----:B0-----:R-:W-:-:S06]  /*20170*/  PRMT R26, RZ, 0x7610, R26 ;  /* 0x00007610ff1a7816 */ /* 0x001fcc000000001a */
[----:B------:R2:W4:Y:S02]  /*20180*/  @P5 LDG.E.U8 R26, desc[UR24][R28.64] ;  /* 0x000000181c1a5981 */ /* 0x000524000c1e1100 */
[----:B--2---:R-:W-:Y:S02]  /*20190*/  @P5 IMAD.MOV.U32 R29, RZ, RZ, R2 ;  /* 0x000000ffff1d5224 */ /* 0x004fe400078e0002 */
[----:B------:R-:W2:Y:S01]  /*201a0*/  LDL R2, [R1+0xb04] ;  /* 0x000b040001027983 */ /* 0x000ea20000100800 */
[----:B------:R-:W-:-:S03]  /*201b0*/  @P5 IMAD.MOV.U32 R28, RZ, RZ, R0 ;  /* 0x000000ffff1c5224 */ /* 0x000fc600078e0000 */
[----:B------:R-:W2:Y:S01]  /*201c0*/  LDL R0, [R1+0xb08] ;  /* 0x000b080001007983 */ /* 0x000ea20000100800 */
[----:B------:R-:W-:Y:S02]  /*201d0*/  PRMT R27, RZ, 0x7610, R27 ;  /* 0x00007610ff1b7816 */ /* 0x000fe4000000001b */
[----:B------:R-:W-:-:S04]  /*201e0*/  ISETP.GT.AND P4, PT, R12, 0x39, PT ;  /* 0x000000390c00780c */ /* 0x000fc80003f84270 */
[----:B------:R0:W2:Y:S02]  /*201f0*/  @P5 LDG.E.U8 R27, desc[UR24][R28.64] ;  /* 0x000000181c1b5981 */ /* 0x0000a4000c1e1100 */
[----:B0-----:R-:W-:Y:S02]  /*20200*/  PRMT R28, RZ, 0x7610, R28 ;  /* 0x00007610ff1c7816 */ /* 0x001fe4000000001c */
[----:B------:R-:W-:-:S04]  /*20210*/  PRMT R29, RZ, 0x7610, R29 ;  /* 0x00007610ff1d7816 */ /* 0x000fc8000000001d */
[----:B------:R0:W2:Y:S02]  /*20220*/  @P2 LDG.E.U8 R28, desc[UR24][R30.64] ;  /* 0x000000181e1c2981 */ /* 0x0000a4000c1e1100 */
[----:B0-----:R-:W-:Y:S02]  /*20230*/  @P4 IMAD.MOV.U32 R30, RZ, RZ, R9 ;  /* 0x000000ffff1e4224 */ /* 0x001fe400078e0009 */
[----:B------:R-:W2:Y:S01]  /*20240*/  LDL R9, [R1+0xb10] ;  /* 0x000b100001097983 */ /* 0x000ea20000100800 */
[----:B------:R-:W-:-:S03]  /*20250*/  @P4 IMAD.MOV.U32 R31, RZ, RZ, R10 ;  /* 0x000000ffff1f4224 */ /* 0x000fc600078e000a */
[----:B------:R-:W2:Y:S04]  /*20260*/  LDL R10, [R1+0xb0c] ;  /* 0x000b0c00010a7983 */ /* 0x000ea80000100800 */
[----:B------:R0:W2:Y:S02]  /*20270*/  @P4 LDG.E.U8 R29, desc[UR24][R30.64] ;  /* 0x000000181e1d4981 */ /* 0x0000a4000c1e1100 */
[----:B0-----:R-:W-:Y:S01]  /*20280*/  PRMT R30, RZ, 0x7610, R30 ;  /* 0x00007610ff1e7816 */ /* 0x001fe2000000001e */
[----:B------:R-:W-:Y:S02]  /*20290*/  @P4 IMAD.MOV.U32 R32, RZ, RZ, R5 ;  /* 0x000000ffff204224 */ /* 0x000fe400078e0005 */
[----:B------:R-:W-:Y:S01]  /*202a0*/  @P4 IMAD.MOV.U32 R33, RZ, RZ, R6 ;  /* 0x000000ffff214224 */ /* 0x000fe200078e0006 */
[----:B------:R-:W-:Y:S01]  /*202b0*/  PRMT R31, RZ, 0x7610, R31 ;  /* 0x00007610ff1f7816 */ /* 0x000fe2000000001f */
[----:B------:R-:W2:Y:S04]  /*202c0*/  LDL R6, [R1+0xb14] ;  /* 0x000b140001067983 */ /* 0x000ea80000100800 */
[----:B------:R3:W2:Y:S04]  /*202d0*/  @P4 LDG.E.U8 R30, desc[UR24][R32.64] ;  /* 0x00000018201e4981 */ /* 0x0006a8000c1e1100 */
[----:B------:R-:W2:Y:S01]  /*202e0*/  LDL R5, [R1+0xb18] ;  /* 0x000b180001057983 */ /* 0x000ea20000100800 */
[----:B---3--:R-:W-:-:S03]  /*202f0*/  @P4 IMAD.MOV.U32 R32, RZ, RZ, R7 ;  /* 0x000000ffff204224 */ /* 0x008fc600078e0007 */
[----:B------:R-:W3:Y:S01]  /*20300*/  LDL R7, [R1+0xb20] ;  /* 0x000b200001077983 */ /* 0x000ee20000100800 */
[----:B----4-:R-:W-:-:S03]  /*20310*/  @P4 IMAD.MOV.U32 R33, RZ, RZ, R8 ;  /* 0x000000ffff214224 */ /* 0x010fc600078e0008 */
[----:B------:R-:W4:Y:S04]  /*20320*/  LDL R8, [R1+0xb1c] ;  /* 0x000b1c0001087983 */ /* 0x000f280000100800 */
[----:B------:R0:W4:Y:S02]  /*20330*/  @P4 LDG.E.U8 R31, desc[UR24][R32.64] ;  /* 0x00000018201f4981 */ /* 0x000124000c1e1100 */
[----:B0-----:R-:W-:Y:S01]  /*20340*/  PRMT R32, RZ, 0x7610, R32 ;  /* 0x00007610ff207816 */ /* 0x001fe20000000020 */
[----:B------:R-:W-:Y:S02]  /*20350*/  @P4 IMAD.MOV.U32 R34, RZ, RZ, R3 ;  /* 0x000000ffff224224 */ /* 0x000fe400078e0003 */
[----:B------:R-:W4:Y:S01]  /*20360*/  LDL R3, [R1+0xab8] ;  /* 0x000ab80001037983 */ /* 0x000f220000100800 */
[----:B------:R-:W-:-:S03]  /*20370*/  @P4 IMAD.MOV.U32 R35, RZ, RZ, R4 ;  /* 0x000000ffff234224 */ /* 0x000fc600078e0004 */
[----:B------:R-:W4:Y:S04]  /*20380*/  LDL R4, [R1+0xab4] ;  /* 0x000ab40001047983 */ /* 0x000f280000100800 */
[----:B------:R0:W4:Y:S01]  /*20390*/  @P4 LDG.E.U8 R32, desc[UR24][R34.64] ;  /* 0x0000001822204981 */ /* 0x000122000c1e1100 */
[----:B------:R-:W-:Y:S01]  /*203a0*/  ISETP.GT.AND P4, PT, R12, 0x3a, PT ;  /* 0x0000003a0c00780c */ /* 0x000fe20003f84270 */
[----:B0-----:R-:W-:-:S12]  /*203b0*/  @P2 IMAD.MOV.U32 R35, RZ, RZ, R36 ;  /* 0x000000ffff232224 */ /* 0x001fd800078e0024 */
[----:B--2---:R-:W-:Y:S02]  /*203c0*/  @P4 IMAD.MOV.U32 R37, RZ, RZ, R2 ;  /* 0x000000ffff254224 */ /* 0x004fe400078e0002 */
[----:B------:R-:W2:Y:S01]  /*203d0*/  LDL R2, [R1+0xb24] ;  /* 0x000b240001027983 */ /* 0x000ea20000100800 */
[----:B------:R-:W-:-:S03]  /*203e0*/  @P4 IMAD.MOV.U32 R36, RZ, RZ, R0 ;  /* 0x000000ffff244224 */ /* 0x000fc600078e0000 */
[----:B------:R-:W2:Y:S01]  /*203f0*/  LDL R0, [R1+0xb28] ;  /* 0x000b280001007983 */ /* 0x000ea20000100800 */
[----:B------:R-:W-:Y:S01]  /*20400*/  PRMT R33, RZ, 0x7610, R33 ;  /* 0x00007610ff217816 */ /* 0x000fe20000000021 */
[----:B------:R-:W-:Y:S01]  /*20410*/  @P2 IMAD.MOV.U32 R34, RZ, RZ, R11 ;  /* 0x000000ffff222224 */ /* 0x000fe200078e000b */
[----:B------:R-:W-:Y:S01]  /*20420*/  PRMT R53, RZ, 0x7610, R53 ;  /* 0x00007610ff357816 */ /* 0x000fe20000000035 */
[----:B------:R-:W2:Y:S04]  /*20430*/  LDL R11, [R1+0x41c] ;  /* 0x00041c00010b7983 */ /* 0x000ea80000100800 */
[----:B------:R0:W2:Y:S02]  /*20440*/  @P2 LDG.E.U8 R33, desc[UR24][R34.64] ;  /* 0x0000001822212981 */ /* 0x0000a4000c1e1100 */
[----:B0-----:R-:W-:-:S02]  /*20450*/  PRMT R34, RZ, 0x7610, R34 ;  /* 0x00007610ff227816 */ /* 0x001fc40000000022 */
        /* <DEDUP_REMOVED lines=9> */
[----:B------:R-:W2:Y:S01]  /*204f0*/  LDL R6, [R1+0xb38] ;  /* 0x000b380001067983 */ /* 0x000ea20000100800 */
[----:B------:R-:W-:-:S03]  /*20500*/  @P4 IMAD.MOV.U32 R38, RZ, RZ, R5 ;  /* 0x000000ffff264224 */ /* 0x000fc600078e0005 */
[----:B------:R-:W2:Y:S01]  /*20510*/  LDL R5, [R1+0xb3c] ;  /* 0x000b3c0001057983 */ /* 0x000ea20000100800 */
[----:B------:R-:W-:-:S03]  /*20520*/  PRMT R37, RZ, 0x7610, R37 ;  /* 0x00007610ff257816 */ /* 0x000fc60000000025 */
[----:B------:R3:W2:Y:S02]  /*20530*/  @P4 LDG.E.U8 R36, desc[UR24][R38.64] ;  /* 0x0000001826244981 */ /* 0x0006a4000c1e1100 */
[----:B---3--:R-:W-:Y:S02]  /*20540*/  @P4 IMAD.MOV.U32 R38, RZ, RZ, R7 ;  /* 0x000000ffff264224 */ /* 0x008fe400078e0007 */
[----:B----4-:R-:W-:Y:S01]  /*20550*/  @P4 IMAD.MOV.U32 R39, RZ, RZ, R8 ;  /* 0x000000ffff274224 */ /* 0x010fe200078e0008 */
[----:B------:R-:W3:Y:S04]  /*20560*/  LDL R7, [R1+0xb44] ;  /* 0x000b440001077983 */ /* 0x000ee80000100800 */
[----:B------:R-:W4:Y:S04]  /*20570*/  LDL R8, [R1+0xb40] ;  /* 0x000b400001087983 */ /* 0x000f280000100800 */
[----:B------:R0:W4:Y:S01]  /*20580*/  @P4 LDG.E.U8 R37, desc[UR24][R38.64] ;  /* 0x0000001826254981 */ /* 0x000122000c1e1100 */
[----:B------:R-:W-:Y:S01]  /*20590*/  ISETP.GT.AND P4, PT, R12, 0x3b, PT ;  /* 0x0000003b0c00780c */ /* 0x000fe20003f84270 */
[----:B------:R-:W-:-:S02]  /*205a0*/  @P2 IMAD.MOV.U32 R40, RZ, RZ, R3 ;  /* 0x000000ffff282224 */ /* 0x000fc400078e0003 */
[----:B------:R-:W4:Y:S01]  /*205b0*/  LDL R3, [R1+0xac0] ;  /* 0x000ac00001037983 */ /* 0x000f220000100800 */
[----:B------:R-:W-:-:S03]  /*205c0*/  @P2 IMAD.MOV.U32 R41, RZ, RZ, R4 ;  /* 0x000000ffff292224 */ /* 0x000fc600078e0004 */
[----:B------:R-:W4:Y:S01]  /*205d0*/  LDL R4, [R1+0xabc] ;  /* 0x000abc0001047983 */ /* 0x000f220000100800 */
[----:B0-----:R-:W-:-:S06]  /*205e0*/  PRMT R38, RZ, 0x7610, R38 ;  /* 0x00007610ff267816 */ /* 0x001fcc0000000026 */
[----:B------:R2:W4:Y:S02]  /*205f0*/  @P2 LDG.E.U8 R38, desc[UR24][R40.64] ;  /* 0x0000001828262981 */ /* 0x000524000c1e1100 */
[----:B--2---:R-:W-:Y:S02]  /*20600*/  @P4 IMAD.MOV.U32 R41, RZ, RZ, R2 ;  /* 0x000000ffff294224 */ /* 0x004fe400078e0002 */
[----:B------:R-:W2:Y:S01]  /*20610*/  LDL R2, [R1+0xb48] ;  /* 0x000b480001027983 */ /* 0x000ea20000100800 */
[----:B------:R-:W-:-:S03]  /*20620*/  @P4 IMAD.MOV.U32 R40, RZ, RZ, R0 ;  /* 0x000000ffff284224 */ /* 0x000fc600078e0000 */
[----:B------:R-:W2:Y:S01]  /*20630*/  LDL R0, [R1+0xb4c] ;  /* 0x000b4c0001007983 */ /* 0x000ea20000100800 */
[----:B------:R-:W-:-:S06]  /*20640*/  PRMT R39, RZ, 0x7610, R39 ;  /* 0x00007610ff277816 */ /* 0x000fcc0000000027 */
[----:B------:R0:W2:Y:S02]  /*20650*/  @P4 LDG.E.U8 R39, desc[UR24][R40.64] ;  /* 0x0000001828274981 */ /* 0x0000a4000c1e1100 */
[----:B0-----:R-:W-:Y:S02]  /*20660*/  PRMT R40, RZ, 0x7610, R40 ;  /* 0x00007610ff287816 */ /* 0x001fe40000000028 */
[----:B------:R-:W-:Y:S01]  /*20670*/  PRMT R41, RZ, 0x7610, R41 ;  /* 0x00007610ff297816 */ /* 0x000fe20000000029 */
[----:B------:R-:W-:Y:S01]  /*20680*/  @P4 IMAD.MOV.U32 R42, RZ, RZ, R9 ;  /* 0x000000ffff2a4224 */ /* 0x000fe200078e0009 */
[----:B------:R-:W-:Y:S01]  /*20690*/  PRMT R55, RZ, 0x7610, R55 ;  /* 0x00007610ff377816 */ /* 0x000fe20000000037 */
[----:B------:R-:W2:Y:S01]  /*206a0*/  LDL R9, [R1+0x574] ;  /* 0x0005740001097983 */ /* 0x000ea20000100800 */
[----:B------:R-:W-:Y:S01]  /*206b0*/  @P4 IMAD.MOV.U32 R43, RZ, RZ, R10 ;  /* 0x000000ffff2b4224 */ /* 0x000fe200078e000a */
[----:B------:R-:W-:Y:S02]  /*206c0*/  PRMT R57, RZ, 0x7610, R57 ;  /* 0x00007610ff397816 */ /* 0x000fe40000000039 */
[----:B------:R-:W2:Y:S04]  /*206d0*/  LDL R10, [R1+0x570] ;  /* 0x00057000010a7983 */ /* 0x000ea80000100800 */
[----:B------:R0:W2:Y:S02]  /*206e0*/  @P4 LDG.E.U8 R40, desc[UR24][R42.64] ;  /* 0x000000182a284981 */ /* 0x0000a4000c1e1100 */
[----:B0-----:R-:W-:-:S02]  /*206f0*/  @P4 IMAD.MOV.U32 R43, RZ, RZ, R6 ;  /* 0x000000ffff2b4224 */ /* 0x001fc400078e0006 */
        /* <DEDUP_REMOVED lines=10> */
[----:B------:R-:W-:Y:S01]  /*207a0*/  ISETP.GT.AND P4, PT, R12, 0x3c, PT ;  /* 0x0000003c0c00780c */ /* 0x000fe20003f84270 */
[----:B0-----:R-:W-:Y:S02]  /*207b0*/  @P2 IMAD.MOV.U32 R44, RZ, RZ, R3 ;  /* 0x000000ffff2c2224 */ /* 0x001fe400078e0003 */
[----:B------:R-:W-:Y:S01]  /*207c0*/  @P2 IMAD.MOV.U32 R45, RZ, RZ, R4 ;  /* 0x000000ffff2d2224 */ /* 0x000fe200078e0004 */
[----:B------:R-:W4:Y:S04]  /*207d0*/  LDL R3, [R1+0xb68] ;  /* 0x000b680001037983 */ /* 0x000f280000100800 */
[----:B------:R-:W4:Y:S05]  /*207e0*/  LDL R4, [R1+0xb60] ;  /* 0x000b600001047983 */ /* 0x000f2a0000100800 */
        /* <DEDUP_REMOVED lines=8> */
[----:B------:R0:W2:Y:S01]  /*20870*/  @P4 LDG.E.U8 R44, desc[UR24][R46.64] ;  /* 0x000000182e2c4981 */ /* 0x0000a2000c1e1100 */
[----:B------:R-:W-:Y:S01]  /*20880*/  ISETP.GT.AND P2, PT, R12, 0x3d, PT ;  /* 0x0000003d0c00780c */ /* 0x000fe20003f44270 */
[----:B0-----:R-:W-:Y:S02]  /*20890*/  @P4 IMAD.MOV.U32 R47, RZ, RZ, R6 ;  /* 0x000000ffff2f4224 */ /* 0x001fe400078e0006 */
[----:B------:R-:W2:Y:S01]  /*208a0*/  LDL R6, [R1+0xb74] ;  /* 0x000b740001067983 */ /* 0x000ea20000100800 */
[----:B------:R-:W-:-:S03]  /*208b0*/  @P4 IMAD.MOV.U32 R46, RZ, RZ, R5 ;  /* 0x000000ffff2e4224 */ /* 0x000fc600078e0005 */
[----:B------:R-:W2:Y:S04]  /*208c0*/  LDL R5, [R1+0xb78] ;  /* 0x000b780001057983 */ /* 0x000ea80000100800 */
[----:B------:R3:W2:Y:S02]  /*208d0*/  @P4 LDG.E.U8 R45, desc[UR24][R46.64] ;  /* 0x000000182e2d4981 */ /* 0x0006a4000c1e1100 */
[----:B---3--:R-:W-:Y:S02]  /*208e0*/  @P4 IMAD.MOV.U32 R46, RZ, RZ, R7 ;  /* 0x000000ffff2e4224 */ /* 0x008fe400078e0007 */
[----:B------:R-:W3:Y:S01]  /*208f0*/  LDL R7, [R1+0xb80] ;  /* 0x000b800001077983 */ /* 0x000ee20000100800 */
[----:B----4-:R-:W-:-:S03]  /*20900*/  @P4 IMAD.MOV.U32 R47, RZ, RZ, R8 ;  /* 0x000000ffff2f4224 */ /* 0x010fc600078e0008 */
[----:B------:R-:W4:Y:S04]  /*20910*/  LDL R8, [R1+0xb7c] ;  /* 0x000b7c0001087983 */ /* 0x000f280000100800 */
[----:B------:R0:W4:Y:S02]  /*20920*/  @P4 LDG.E.U8 R49, desc[UR24][R46.64] ;  /* 0x000000182e314981 */ /* 0x000124000c1e1100 */
[----:B0-----:R-:W-:Y:S02]  /*20930*/  @P4 IMAD.MOV.U32 R46, RZ, RZ, R3 ;  /* 0x000000ffff2e4224 */ /* 0x001fe400078e0003 */
[----:B------:R-:W4:Y:S01]  /*20940*/  LDL R3, [R1+0xb88] ;  /* 0x000b880001037983 */ /* 0x000f220000100800 */
[----:B------:R-:W-:-:S03]  /*20950*/  @P4 IMAD.MOV.U32 R47, RZ, RZ, R4 ;  /* 0x000000ffff2f4224 */ /* 0x000fc600078e0004 */
[----:B------:R-:W4:Y:S04]  /*20960*/  LDL R4, [R1+0xb84] ;  /* 0x000b840001047983 */ /* 0x000f280000100800 */
[----:B------:R2:W4:Y:S02]  /*20970*/  @P4 LDG.E.U8 R51, desc[UR24][R46.64] ;  /* 0x000000182e334981 */ /* 0x000524000c1e1100 */
[----:B--2---:R-:W-:Y:S02]  /*20980*/  @P2 IMAD.MOV.U32 R47, RZ, RZ, R2 ;  /* 0x000000ffff2f2224 */ /* 0x004fe400078e0002 */
[----:B------:R-:W2:Y:S01]  /*20990*/  LDL R2, [R1+0x560] ;  /* 0x0005600001027983 */ /* 0x000ea20000100800 */
[----:B------:R-:W-:-:S03]  /*209a0*/  @P2 IMAD.MOV.U32 R46, RZ, RZ, R0 ;  /* 0x000000ffff2e2224 */ /* 0x000fc600078e0000 */
[----:B------:R-:W2:Y:S04]  /*209b0*/  LDL R0, [R1+0x564] ;  /* 0x0005640001007983 */ /* 0x000ea80000100800 */
[----:B------:R0:W2:Y:S01]  /*209c0*/  @P2 LDG.E.U8 R53, desc[UR24][R46.64] ;  /* 0x000000182e352981 */ /* 0x0000a2000c1e1100 */
[----:B------:R-:W-:Y:S01]  /*209d0*/  PRMT R59, RZ, 0x7610, R59 ;  /* 0x00007610ff3b7816 */ /* 0x000fe2000000003b */
[----:B0-----:R-:W-:Y:S02]  /*209e0*/  @P2 IMAD.MOV.U32 R47, RZ, RZ, R6 ;  /* 0x000000ffff2f2224 */ /* 0x001fe400078e0006 */
[----:B------:R-:W2:Y:S01]  /*209f0*/  LDL R6, [R1+0x568] ;  /* 0x0005680001067983 */ /* 0x000ea20000100800 */
[----:B------:R-:W-:-:S03]  /*20a00*/  @P2 IMAD.MOV.U32 R46, RZ, RZ, R5 ;  /* 0x000000ffff2e2224 */ /* 0x000fc600078e0005 */
[----:B------:R-:W2:Y:S04]  /*20a10*/  LDL R5, [R1+0x56c] ;  /* 0x00056c0001057983 */ /* 0x000ea80000100800 */
[----:B------:R3:W2:Y:S02]  /*20a20*/  @P2 LDG.E.U8 R55, desc[UR24][R46.64] ;  /* 0x000000182e372981 */ /* 0x0006a4000c1e1100 */
[----:B---3--:R-:W-:Y:S01]  /*20a30*/  @P2 IMAD.MOV.U32 R46, RZ, RZ, R7 ;  /* 0x000000ffff2e2224 */ /* 0x008fe200078e0007 */
[----:B------:R-:W-:Y:S01]  /*20a40*/  PRMT R61, RZ, 0x7610, R61 ;  /* 0x00007610ff3d7816 */ /* 0x000fe2000000003d */
[----:B------:R-:W3:Y:S01]  /*20a50*/  LDL R7, [R1+0x58c] ;  /* 0x00058c0001077983 */ /* 0x000ee20000100800 */
[----:B----4-:R-:W-:Y:S01]  /*20a60*/  @P2 IMAD.MOV.U32 R47, RZ, RZ, R8 ;  /* 0x000000ffff2f2224 */ /* 0x010fe200078e0008 */
[----:B------:R-:W-:-:S02]  /*20a70*/  PRMT R63, RZ, 0x7610, R63 ;  /* 0x00007610ff3f7816 */ /* 0x000fc4000000003f */
[----:B------:R-:W4:Y:S04]  /*20a80*/  LDL R8, [R1+0x588] ;  /* 0x0005880001087983 */ /* 0x000f280000100800 */
[----:B------:R0:W3:Y:S02]  /*20a90*/  @P2 LDG.E.U8 R57, desc[UR24][R46.64] ;  /* 0x000000182e392981 */ /* 0x0000e4000c1e1100 */
[----:B0-----:R-:W-:Y:S02]  /*20aa0*/  @P2 IMAD.MOV.U32 R46, RZ, RZ, R3 ;  /* 0x000000ffff2e2224 */ /* 0x001fe400078e0003 */
[----:B------:R-:W3:Y:S01]  /*20ab0*/  LDL R3, [R1+0x57c] ;  /* 0x00057c0001037983 */ /* 0x000ee20000100800 */
[----:B------:R-:W-:-:S03]  /*20ac0*/  @P2 IMAD.MOV.U32 R47, RZ, RZ, R4 ;  /* 0x000000ffff2f2224 */ /* 0x000fc600078e0004 */
[----:B------:R-:W4:Y:S04]  /*20ad0*/  LDL R4, [R1+0x578] ;  /* 0x0005780001047983 */ /* 0x000f280000100800 */
[----:B------:R2:W4:Y:S02]  /*20ae0*/  @P2 LDG.E.U8 R59, desc[UR24][R46.64] ;  /* 0x000000182e3b2981 */ /* 0x000524000c1e1100 */
[----:B--2---:R-:W-:Y:S02]  /*20af0*/  @P1 IMAD.MOV.U32 R47, RZ, RZ, R2 ;  /* 0x000000ffff2f1224 */ /* 0x004fe400078e0002 */
[----:B------:R-:W2:Y:S01]  /*20b00*/  LDL R2, [R1+0x580] ;  /* 0x0005800001027983 */ /* 0x000ea20000100800 */
[----:B------:R-:W-:-:S03]  /*20b10*/  @P1 IMAD.MOV.U32 R46, RZ, RZ, R0 ;  /* 0x000000ffff2e1224 */ /* 0x000fc600078e0000 */
[----:B------:R-:W2:Y:S01]  /*20b20*/  LDL R0, [R1+0x584] ;  /* 0x0005840001007983 */ /* 0x000ea20000100800 */
[----:B------:R-:W-:-:S03]  /*20b30*/  ISETP.GT.AND P2, PT, R12, 0x36, PT ;  /* 0x000000360c00780c */ /* 0x000fc60003f44270 */
[----:B------:R0:W2:Y:S01]  /*20b40*/  @P1 LDG.E.U8 R61, desc[UR24][R46.64] ;  /* 0x000000182e3d1981 */ /* 0x0000a2000c1e1100 */
[----:B------:R-:W-:Y:S02]  /*20b50*/  PRMT R65, RZ, 0x7610, R65 ;  /* 0x00007610ff417816 */ /* 0x000fe40000000041 */
[----:B------:R-:W-:-:S07]  /*20b60*/  PRMT R67, RZ, 0x7610, R67 ;  /* 0x00007610ff437816 */ /* 0x000fce0000000043 */
[----:B0-----:R-:W-:Y:S02]  /*20b70*/  @P2 IMAD.MOV.U32 R47, RZ, RZ, R6 ;  /* 0x000000ffff2f2224 */ /* 0x001fe400078e0006 */
[----:B------:R-:W2:Y:S01]  /*20b80*/  LDL R6, [R1+0x410] ;  /* 0x0004100001067983 */ /* 0x000ea20000100800 */
[----:B------:R-:W-:-:S03]  /*20b90*/  @P2 IMAD.MOV.U32 R46, RZ, RZ, R5 ;  /* 0x000000ffff2e2224 */ /* 0x000fc600078e0005 */
[----:B------:R-:W2:Y:S04]  /*20ba0*/  LDL R5, [R1+0x414] ;  /* 0x0004140001057983 */ /* 0x000ea80000100800 */
[----:B------:R0:W2:Y:S02]  /*20bb0*/  @P2 LDG.E.U8 R63, desc[UR24][R46.64] ;  /* 0x000000182e3f2981 */ /* 0x0000a4000c1e1100 */
[----:B0-----:R-:W-:Y:S02]  /*20bc0*/  @P2 IMAD.MOV.U32 R46, RZ, RZ, R9 ;  /* 0x000000ffff2e2224 */ /* 0x001fe400078e0009 */
[----:B------:R-:W-:Y:S01]  /*20bd0*/  @P2 IMAD.MOV.U32 R47, RZ, RZ, R10 ;  /* 0x000000ffff2f2224 */ /* 0x000fe200078e000a */
[----:B------:R-:W-:Y:S01]  /*20be0*/  ISETP.GT.AND P1, PT, R12, 0x37, PT ;  /* 0x000000370c00780c */ /* 0x000fe20003f24270 */
[----:B------:R-:W2:Y:S04]  /*20bf0*/  LDL R10, [R1+0x420] ;  /* 0x00042000010a7983 */ /* 0x000ea80000100800 */
[----:B------:R3:W2:Y:S01]  /*20c00*/  @P2 LDG.E.U8 R65, desc[UR24][R46.64] ;  /* 0x000000182e412981 */ /* 0x0006a2000c1e1100 */
[----:B------:R-:W-:-:S03]  /*20c10*/  PRMT R69, RZ, 0x7610, R69 ;  /* 0x00007610ff457816 */ /* 0x000fc60000000045 */
[----:B------:R-:W2:Y:S01]  /*20c20*/  LDL R9, [R1+0x424] ;  /* 0x0004240001097983 */ /* 0x000ea20000100800 */
[----:B---3--:R-:W-:-:S03]  /*20c30*/  @P2 IMAD.MOV.U32 R46, RZ, RZ, R3 ;  /* 0x000000ffff2e2224 */ /* 0x008fc600078e0003 */
[----:B------:R-:W3:Y:S01]  /*20c40*/  LDL R3, [R1+0x540] ;  /* 0x0005400001037983 */ /* 0x000ee20000100800 */
[----:B----4-:R-:W-:-:S03]  /*20c50*/  @P2 IMAD.MOV.U32 R47, RZ, RZ, R4 ;  /* 0x000000ffff2f2224 */ /* 0x010fc600078e0004 */
[----:B------:R-:W4:Y:S04]  /*20c60*/  LDL R4, [R1+0x53c] ;  /* 0x00053c0001047983 */ /* 0x000f280000100800 */
[----:B------:R2:W4:Y:S02]  /*20c70*/  @P2 LDG.E.U8 R67, desc[UR24][R46.64] ;  /* 0x000000182e432981 */ /* 0x000524000c1e1100 */
[----:B--2---:R-:W-:Y:S02]  /*20c80*/  @P2 IMAD.MOV.U32 R47, RZ, RZ, R2 ;  /* 0x000000ffff2f2224 */ /* 0x004fe400078e0002 */
[----:B------:R-:W2:Y:S01]  /*20c90*/  LDL R2, [R1+0x544] ;  /* 0x0005440001027983 */ /* 0x000ea20000100800 */
[----:B------:R-:W-:-:S03]  /*20ca0*/  @P2 IMAD.MOV.U32 R46, RZ, RZ, R0 ;  /* 0x000000ffff2e2224 */ /* 0x000fc600078e0000 */
[----:B------:R-:W2:Y:S01]  /*20cb0*/  LDL R0, [R1+0x548] ;  /* 0x0005480001007983 */ /* 0x000ea20000100800 */
[----:B------:R-:W-:-:S03]  /*20cc0*/  PRMT R71, RZ, 0x7610, R71 ;  /* 0x00007610ff477816 */ /* 0x000fc60000000047 */
[----:B------:R0:W2:Y:S01]  /*20cd0*/  @P2 LDG.E.U8 R69, desc[UR24][R46.64] ;  /* 0x000000182e452981 */ /* 0x0000a2000c1e1100 */
        /* <DEDUP_REMOVED lines=21> */
[----:B------:R-:W-:Y:S02]  /*20e30*/  ISETP.GT.AND P2, PT, R12, 0x3e, PT ;  /* 0x0000003e0c00780c */ /* 0x000fe40003f44270 */
[----:B------:R-:W-:Y:S02]  /*20e40*/  PRMT R77, RZ, 0x7610, R77 ;  /* 0x00007610ff4d7816 */ /* 0x000fe4000000004d */
[----:B------:R-:W-:-:S04]  /*20e50*/  PRMT R79, RZ, 0x7610, R79 ;  /* 0x00007610ff4f7816 */ /* 0x000fc8000000004f */
[----:B------:R0:W2:Y:S01]  /*20e60*/  @P1 LDG.E.U8 R77, desc[UR24][R46.64] ;  /* 0x000000182e4d1981 */ /* 0x0000a2000c1e1100 */
[----:B------:R-:W-:-:S04]  /*20e70*/  PRMT R81, RZ, 0x7610, R81 ;  /* 0x00007610ff517816 */ /* 0x000fc80000000051 */
[----:B0-----:R-:W-:Y:S02]  /*20e80*/  @P2 IMAD.MOV.U32 R46, RZ, RZ, R11 ;  /* 0x000000ffff2e2224 */ /* 0x001fe400078e000b */
[----:B------:R-:W-:Y:S01]  /*20e90*/  @P2 IMAD.MOV.U32 R47, RZ, RZ, R72 ;  /* 0x000000ffff2f2224 */ /* 0x000fe200078e0048 */
[----:B------:R-:W-:Y:S01]  /*20ea0*/  PRMT R83, RZ, 0x7610, R83 ;  /* 0x00007610ff537816 */ /* 0x000fe20000000053 */
[----:B------:R-:W2:Y:S04]  /*20eb0*/  LDL R72, [R1+0x44c] ;  /* 0x00044c0001487983 */ /* 0x000ea80000100800 */
[----:B------:R0:W2:Y:S01]  /*20ec0*/  @P2 LDG.E.U8 R79, desc[UR24][R46.64] ;  /* 0x000000182e4f2981 */ /* 0x0000a2000c1e1100 */
[----:B------:R-:W-:-:S03]  /*20ed0*/  ISETP.GT.AND P1, PT, R12, 0x3f, PT ;  /* 0x0000003f0c00780c */ /* 0x000fc60003f24270 */
[----:B------:R-:W2:Y:S01]  /*20ee0*/  LDL.LU R74, [R1+0x2a0] ;  /* 0x0002a000014a7983 */ /* 0x000ea20000300800 */
[----:B------:R-:W-:-:S03]  /*20ef0*/  PRMT R85, RZ, 0x7610, R85 ;  /* 0x00007610ff557816 */ /* 0x000fc60000000055 */
[----:B------:R-:W2:Y:S01]  /*20f00*/  LDL.LU R76, [R1+0x29c] ;  /* 0x00029c00014c7983 */ /* 0x000ea20000300800 */
[----:B0-----:R-:W-:Y:S02]  /*20f10*/  @P2 IMAD.MOV.U32 R46, RZ, RZ, R9 ;  /* 0x000000ffff2e2224 */ /* 0x001fe400078e0009 */
[----:B------:R-:W-:Y:S01]  /*20f20*/  @P2 IMAD.MOV.U32 R47, RZ, RZ, R10 ;  /* 0x000000ffff2f2224 */ /* 0x000fe200078e000a */
[----:B------:R-:W2:Y:S04]  /*20f30*/  LDL.LU R78, [R1+0x298] ;  /* 0x00029800014e7983 */ /* 0x000ea80000300800 */
[----:B------:R0:W2:Y:S04]  /*20f40*/  @P2 LDG.E.U8 R81, desc[UR24][R46.64] ;  /* 0x000000182e512981 */ /* 0x0000a8000c1e1100 */
[----:B------:R-:W2:Y:S04]  /*20f50*/  LDL.LU R80, [R1+0x294] ;  /* 0x0002940001507983 */ /* 0x000ea80000300800 */
[----:B------:R-:W2:Y:S01]  /*20f60*/  LDL.LU R82, [R1+0x204] ;  /* 0x0002040001527983 */ /* 0x000ea20000300800 */
[----:B0-----:R-:W-:-:S02]  /*20f70*/  @P2 IMAD.MOV.U32 R46, RZ, RZ, R7 ;  /* 0x000000ffff2e2224 */ /* 0x001fc400078e0007 */
[----:B------:R-:W-:Y:S01]  /*20f80*/  @P2 IMAD.MOV.U32 R47, RZ, RZ, R8 ;  /* 0x000000ffff2f2224 */ /* 0x000fe200078e0008 */
[----:B------:R-:W2:Y:S04]  /*20f90*/  LDL.LU R84, [R1+0x200] ;  /* 0x0002000001547983 */ /* 0x000ea80000300800 */
[----:B------:R0:W2:Y:S01]  /*20fa0*/  @P2 LDG.E.U8 R83, desc[UR24][R46.64] ;  /* 0x000000182e532981 */ /* 0x0000a2000c1e1100 */
[----:B------:R-:W-:-:S03]  /*20fb0*/  PRMT R87, RZ, 0x7610, R87 ;  /* 0x00007610ff577816 */ /* 0x000fc60000000057 */
[----:B------:R-:W2:Y:S04]  /*20fc0*/  LDL.LU R86, [R1+0x1fc] ;  /* 0x0001fc0001567983 */ /* 0x000ea80000300800 */
[----:B------:R-:W2:Y:S01]  /*20fd0*/  LDL.LU R9, [R1+0x180] ;  /* 0x0001800001097983 */ /* 0x000ea20000300800 */
[----:B0-----:R-:W-:Y:S02]  /*20fe0*/  @P2 IMAD.MOV.U32 R46, RZ, RZ, R5 ;  /* 0x000000ffff2e2224 */ /* 0x001fe400078e0005 */
[----:B------:R-:W-:Y:S01]  /*20ff0*/  @P2 IMAD.MOV.U32 R47, RZ, RZ, R6 ;  /* 0x000000ffff2f2224 */ /* 0x000fe200078e0006 */
[----:B------:R-:W2:Y:S04]  /*21000*/  LDL.LU R88, [R1+0x17c] ;  /* 0x00017c0001587983 */ /* 0x000ea80000300800 */
[----:B------:R3:W2:Y:S04]  /*21010*/  @P2 LDG.E.U8 R85, desc[UR24][R46.64] ;  /* 0x000000182e552981 */ /* 0x0006a8000c1e1100 */
[----:B------:R-:W2:Y:S04]  /*21020*/  LDL.LU R90, [R1+0x178] ;  /* 0x00017800015a7983 */ /* 0x000ea80000300800 */
[----:B------:R-:W2:Y:S01]  /*21030*/  LDL.LU R92, [R1+0x174] ;  /* 0x00017400015c7983 */ /* 0x000ea20000300800 */
[----:B------:R-:W-:-:S03]  /*21040*/  PRMT R89, RZ, 0x7610, R89 ;  /* 0x00007610ff597816 */ /* 0x000fc60000000059 */
[----:B------:R-:W2:Y:S04]  /*21050*/  LDL.LU R6, [R1+0x100] ;  /* 0x0001000001067983 */ /* 0x000ea80000300800 */
[----:B------:R-:W2:Y:S01]  /*21060*/  LDL.LU R7, [R1+0xfc] ;  /* 0x0000fc0001077983 */ /* 0x000ea20000300800 */
[----:B---3--:R-:W-:-:S03]  /*21070*/  @P1 IMAD.MOV.U32 R46, RZ, RZ, R3 ;  /* 0x000000ffff2e1224 */ /* 0x008fc600078e0003 */
[----:B------:R-:W3:Y:S01]  /*21080*/  LDL.LU R3, [R1+0xf8] ;  /* 0x0000f80001037983 */ /* 0x000ee20000300800 */
[----:B----4-:R-:W-:-:S03]  /*21090*/  @P1 IMAD.MOV.U32 R47, RZ, RZ, R4 ;  /* 0x000000ffff2f1224 */ /* 0x010fc600078e0004 */
[----:B------:R-:W4:Y:S04]  /*210a0*/  LDL.LU R5, [R1+0xf4] ;  /* 0x0000f40001057983 */ /* 0x000f280000300800 */
[----:B------:R2:W3:Y:S04]  /*210b0*/  @P1 LDG.E.U8 R87, desc[UR24][R46.64] ;  /* 0x000000182e571981 */ /* 0x0004e8000c1e1100 */
[----:B------:R-:W3:Y:S04]  /*210c0*/  LDL.LU R8, [R1+0xa0] ;  /* 0x0000a00001087983 */ /* 0x000ee80000300800 */
[----:B------:R-:W3:Y:S01]  /*210d0*/  LDL.LU R11, [R1+0x9c] ;  /* 0x00009c00010b7983 */ /* 0x000ee20000300800 */
[----:B--2---:R-:W-:-:S02]  /*210e0*/  @P1 IMAD.MOV.U32 R47, RZ, RZ, R2 ;  /* 0x000000ffff2f1224 */ /* 0x004fc400078e0002 */
[----:B------:R-:W-:Y:S02]  /*210f0*/  @P1 IMAD.MOV.U32 R46, RZ, RZ, R0 ;  /* 0x000000ffff2e1224 */ /* 0x000fe400078e0000 */
[----:B------:R-:W2:Y:S04]  /*21100*/  LDL.LU R0, [R1+0x98] ;  /* 0x0000980001007983 */ /* 0x000ea80000300800 */
[----:B------:R-:W2:Y:S04]  /*21110*/  LDL.LU R10, [R1+0x94] ;  /* 0x00009400010a7983 */ /* 0x000ea80000300800 */
[----:B------:R-:W2:Y:S04]  /*21120*/  LDL.LU R2, [R1+0x40] ;  /* 0x0000400001027983 */ /* 0x000ea80000300800 */
[----:B------:R-:W2:Y:S04]  /*21130*/  LDL.LU R4, [R1+0x3c] ;  /* 0x00003c0001047983 */ /* 0x000ea80000300800 */
[----:B------:R0:W2:Y:S04]  /*21140*/  @P1 LDG.E.U8 R89, desc[UR24][R46.64] ;  /* 0x000000182e591981 */ /* 0x0000a8000c1e1100 */
[----:B------:R-:W2:Y:S01]  /*21150*/  LDL R47, [R1+0x448] ;  /* 0x00044800012f7983 */ /* 0x000ea20000100800 */
[----:B------:R-:W-:Y:S01]  /*21160*/  PRMT R91, RZ, 0x7610, R91 ;  /* 0x00007610ff5b7816 */ /* 0x000fe2000000005b */
[----:B0-----:R-:W-:-:S05]  /*21170*/  @P1 IMAD.MOV.U32 R46, RZ, RZ, R72 ;  /* 0x000000ffff2e1224 */ /* 0x001fca00078e0048 */
[----:B--2---:R0:W2:Y:S04]  /*21180*/  @P1 LDG.E.U8 R91, desc[UR24][R46.64] ;  /* 0x000000182e5b1981 */ /* 0x0040a8000c1e1100 */
[----:B------:R-:W0:Y:S04]  /*21190*/  LDL R46, [R1+0x450] ;  /* 0x00045000012e7983 */ /* 0x000e280000100800 */
[----:B------:R-:W0:Y:S01]  /*211a0*/  LDL R47, [R1+0x454] ;  /* 0x00045400012f7983 */ /* 0x000e220000100800 */
[----:B------:R-:W-:Y:S01]  /*211b0*/  PRMT R93, RZ, 0x7610, R93 ;  /* 0x00007610ff5d7816 */ /* 0x000fe2000000005d */
[----:B------:R-:W1:Y:S01]  /*211c0*/  S2R R72, SR_TID.X ;  /* 0x0000000000487919 */ /* 0x000e620000002100 */
[----:B0-----:R-:W-:-:S04]  /*211d0*/  @P1 LOP3.LUT R47, R47, R46, RZ, 0x3c, !PT ;  /* 0x0000002e2f2f1212 */ /* 0x001fc800078e3cff */
[----:B------:R-:W-:-:S04]  /*211e0*/  @P1 LOP3.LUT R46, R47, R46, RZ, 0x3c, !PT ;  /* 0x0000002e2f2e1212 */ /* 0x000fc800078e3cff */
[----:B------:R-:W-:-:S05]  /*211f0*/  @P1 LOP3.LUT R47, R47, R46, RZ, 0x3c, !PT ;  /* 0x0000002e2f2f1212 */ /* 0x000fca00078e3cff */
[----:B------:R0:W2:Y:S04]  /*21200*/  @P1 LDG.E.U8 R93, desc[UR24][R46.64] ;  /* 0x000000182e5d1981 */ /* 0x0000a8000c1e1100 */
[----:B------:R-:W2:Y:S01]  /*21210*/  LDL.LU R46, [R1+0x208] ;  /* 0x00020800012e7983 */ /* 0x000ea20000300800 */
[----:B0-----:R-:W0:Y:S01]  /*21220*/  S2R R47, SR_TID.X ;  /* 0x00000000002f7919 */ /* 0x001e220000002100 */
[----:B-1----:R-:W-:Y:S01]  /*21230*/  LOP3.LUT R72, R72, 0x3f, RZ, 0xc0, !PT ;  /* 0x0000003f48487812 */ /* 0x002fe200078ec0ff */
[----:B------:R-:W-:Y:S03]  /*21240*/  BAR.SYNC.DEFER_BLOCKING 0x0 ;  /* 0x0000000000007b1d */ /* 0x000fe60000010000 */
[----:B------:R-:W-:-:S03]  /*21250*/  ISETP.GE.AND P1, PT, R72, R12, PT ;  /* 0x0000000c4800720c */ /* 0x000fc60003f26270 */
[----:B------:R-:W3:Y:S01]  /*21260*/  LDL.LU R72, [R1+0xc7c] ;  /* 0x000c7c0001487983 */ /* 0x000ee20000300800 */
[----:B0-----:R-:W-:-:S05]  /*21270*/  LOP3.LUT R47, R47, 0x7f, RZ, 0xc0, !PT ;  /* 0x0000007f2f2f7812 */ /* 0x001fca00078ec0ff */
[----:B------:R0:W-:Y:S04]  /*21280*/  STS.U8 [R47+UR9+0x8000], R74 ;  /* 0x0080004a2f007988 */ /* 0x0001e80008000009 */
[----:B------:R1:W-:Y:S04]  /*21290*/  STS.U8 [R47+UR9+0xa000], R76 ;  /* 0x00a0004c2f007988 */ /* 0x0003e80008000009 */
[----:B------:R1:W-:Y:S04]  /*212a0*/  STS.U8 [R47+UR9+0xc000], R78 ;  /* 0x00c0004e2f007988 */ /* 0x0003e80008000009 */
[----:B------:R4:W-:Y:S04]  /*212b0*/  STS.U8 [R47+UR9+0xe000], R80 ;  /* 0x00e000502f007988 */ /* 0x0009e80008000009 */
[----:B0-----:R-:W3:Y:S04]  /*212c0*/  LDL.LU R74, [R1+0xc78] ;  /* 0x000c7800014a7983 */ /* 0x001ee80000300800 */
[----:B-1----:R-:W3:Y:S04]  /*212d0*/  LDL.LU R76, [R1+0xc74] ;  /* 0x000c7400014c7983 */ /* 0x002ee80000300800 */
[----:B------:R-:W3:Y:S04]  /*212e0*/  LDL.LU R78, [R1+0xc70] ;  /* 0x000c7000014e7983 */ /* 0x000ee80000300800 */
[----:B----4-:R-:W4:Y:S04]  /*212f0*/  LDL.LU R80, [R1+0xc6c] ;  /* 0x000c6c0001507983 */ /* 0x010f280000300800 */
[----:B--2---:R-:W-:Y:S04]  /*21300*/  STS.U8 [R47+UR9+0x8400], R46 ;  /* 0x0084002e2f007988 */ /* 0x004fe80008000009 */
[----:B------:R-:W-:Y:S04]  /*21310*/  STS.U8 [R47+UR9+0xa400], R82 ;  /* 0x00a400522f007988 */ /* 0x000fe80008000009 */
[----:B------:R-:W-:Y:S04]  /*21320*/  STS.U8 [R47+UR9+0xc400], R84 ;  /* 0x00c400542f007988 */ /* 0x000fe80008000009 */
[----:B------:R-:W-:Y:S04]  /*21330*/  STS.U8 [R47+UR9+0xe400], R86 ;  /* 0x00e400562f007988 */ /* 0x000fe80008000009 */
[----:B------:R0:W-:Y:S04]  /*21340*/  STS.U8 [R47+UR9+0x8800], R9 ;  /* 0x008800092f007988 */ /* 0x0001e80008000009 */
[----:B0-----:R-:W2:Y:S04]  /*21350*/  LDL.LU R9, [R1+0x38] ;  /* 0x0000380001097983 */ /* 0x001ea80000300800 */
[----:B------:R0:W-:Y:S04]  /*21360*/  STS.U8 [R47+UR9+0xa800], R88 ;  /* 0x00a800582f007988 */ /* 0x0001e80008000009 */
[----:B------:R1:W-:Y:S04]  /*21370*/  STS.U8 [R47+UR9+0xc800], R90 ;  /* 0x00c8005a2f007988 */ /* 0x0003e80008000009 */
[----:B------:R-:W-:Y:S04]  /*21380*/  STS.U8 [R47+UR9+0xe800], R92 ;  /* 0x00e8005c2f007988 */ /* 0x000fe80008000009 */
[----:B------:R-:W-:Y:S04]  /*21390*/  STS.U8 [R47+UR9+0x8c00], R6 ;  /* 0x008c00062f007988 */ /* 0x000fe80008000009 */
[----:B------:R-:W-:Y:S04]  /*213a0*/  STS.U8 [R47+UR9+0xac00], R7 ;  /* 0x00ac00072f007988 */ /* 0x000fe80008000009 */
[----:B---3--:R-:W-:Y:S04]  /*213b0*/  STS.U8 [R47+UR9+0xcc00], R3 ;  /* 0x00cc00032f007988 */ /* 0x008fe80008000009 */
[----:B------:R-:W-:Y:S04]  /*213c0*/  STS.U8 [R47+UR9+0xec00], R5 ;  /* 0x00ec00052f007988 */ /* 0x000fe80008000009 */
[----:B------:R-:W3:Y:S04]  /*213d0*/  LDL.LU R82, [R1+0x290] ;  /* 0x0002900001527983 */ /* 0x000ee80000300800 */
[----:B------:R-:W-:Y:S04]  /*213e0*/  STS.U8 [R47+UR9+0x9000], R8 ;  /* 0x009000082f007988 */ /* 0x000fe80008000009 */
[----:B------:R-:W3:Y:S04]  /*213f0*/  LDL.LU R84, [R1+0x288] ;  /* 0x0002880001547983 */ /* 0x000ee80000300800 */
[----:B------:R-:W-:Y:S04]  /*21400*/  STS.U8 [R47+UR9+0xb000], R11 ;  /* 0x00b0000b2f007988 */ /* 0x000fe80008000009 */
[----:B------:R-:W3:Y:S04]  /*21410*/  LDL.LU R86, [R1+0x280] ;  /* 0x0002800001567983 */ /* 0x000ee80000300800 */
[----:B------:R-:W-:Y:S04]  /*21420*/  STS.U8 [R47+UR9+0xd000], R0 ;  /* 0x00d000002f007988 */ /* 0x000fe80008000009 */
        /* <DEDUP_REMOVED lines=17> */
[----:B--2---:R0:W-:Y:S04]  /*21540*/  STS.U8 [R47+UR9+0xd400], R9 ;  /* 0x00d400092f007988 */ /* 0x0041e80008000009 */
[----:B0-----:R-:W2:Y:S04]  /*21550*/  LDL.LU R9, [R1+0xc68] ;  /* 0x000c680001097983 */ /* 0x001ea80000300800 */
[----:B--2---:R0:W-:Y:S02]  /*21560*/  STS.U8 [R47+UR9+0xf400], R9 ;  /* 0x00f400092f007988 */ /* 0x0041e40008000009 */
[----:B0-----:R-:W0:Y:S02]  /*21570*/  S2R R9, SR_TID.X ;  /* 0x0000000000097919 */ /* 0x001e240000002100 */
[----:B------:R1:W-:Y:S04]  /*21580*/  STS.U8 [R47+UR9+0x9800], R64 ;  /* 0x009800402f007988 */ /* 0x0003e80008000009 */
[----:B------:R2:W-:Y:S04]  /*21590*/  STS.U8 [R47+UR9+0xb800], R62 ;  /* 0x00b8003e2f007988 */ /* 0x0005e80008000009 */
[----:B------:R0:W-:Y:S04]  /*215a0*/  STS.U8 [R47+UR9+0xd800], R60 ;  /* 0x00d8003c2f007988 */ /* 0x0001e80008000009 */
[----:B------:R0:W-:Y:S04]  /*215b0*/  STS.U8 [R47+UR9+0xf800], R58 ;  /* 0x00f8003a2f007988 */ /* 0x0001e80008000009 */
[----:B------:R-:W-:Y:S04]  /*215c0*/  STS.U8 [R47+UR9+0x9c00], R24 ;  /* 0x009c00182f007988 */ /* 0x000fe80008000009 */
[----:B-1----:R-:W4:Y:S01]  /*215d0*/  LDL.LU R64, [R1+0x164] ;  /* 0x0001640001407983 */ /* 0x002f220000300800 */
[----:B0-----:R-:W-:-:S03]  /*215e0*/  LOP3.LUT R9, R9, 0x7f, RZ, 0xc0, !PT ;  /* 0x0000007f09097812 */ /* 0x001fc600078ec0ff */
[----:B------:R-:W-:Y:S01]  /*215f0*/  STS.U8 [R47+UR9+0xbc00], R25 ;  /* 0x00bc00192f007988 */ /* 0x000fe20008000009 */
[----:B------:R-:W-:-:S03]  /*21600*/  LOP3.LUT R9, R9, 0x10, RZ, 0x3c, !PT ;  /* 0x0000001009097812 */ /* 0x000fc600078e3cff */
[----:B--2---:R-:W2:Y:S04]  /*21610*/  LDL.LU R62, [R1+0x168] ;  /* 0x00016800013e7983 */ /* 0x004ea80000300800 */
[----:B------:R-:W-:Y:S04]  /*21620*/  STS.U8 [R47+UR9+0xdc00], R26 ;  /* 0x00dc001a2f007988 */ /* 0x000fe80008000009 */
[----:B------:R-:W2:Y:S04]  /*21630*/  LDL.LU R60, [R1+0x16c] ;  /* 0x00016c00013c7983 */ /* 0x000ea80000300800 */
[----:B------:R-:W-:Y:S04]  /*21640*/  STS.U8 [R47+UR9+0xfc00], R27 ;  /* 0x00fc001b2f007988 */ /* 0x000fe80008000009 */
[----:B------:R-:W2:Y:S04]  /*21650*/  LDL.LU R58, [R1+0x170] ;  /* 0x00017000013a7983 */ /* 0x000ea80000300800 */
[----:B---3--:R0:W-:Y:S04]  /*21660*/  STS.U8 [R9+UR9+0x8080], R82 ;  /* 0x0080805209007988 */ /* 0x0081e80008000009 */
        /* <DEDUP_REMOVED lines=8> */
[----:B0-----:R-:W3:Y:S04]  /*216f0*/  LDL.LU R88, [R1+0xc58] ;  /* 0x000c580001587983 */ /* 0x001ee80000300800 */
[----:B-1----:R-:W3:Y:S04]  /*21700*/  LDL.LU R90, [R1+0xc54] ;  /* 0x000c5400015a7983 */ /* 0x002ee80000300800 */
[----:B------:R-:W3:Y:S04]  /*21710*/  LDL.LU R10, [R1+0xc50] ;  /* 0x000c5000010a7983 */ /* 0x000ee80000300800 */
[----:B------:R0:W-:Y:S04]  /*21720*/  STS.U8 [R9+UR9+0xc480], R2 ;  /* 0x00c4800209007988 */ /* 0x0001e80008000009 */
[----:B------:R1:W-:Y:S04]  /*21730*/  STS.U8 [R9+UR9+0xe480], R4 ;  /* 0x00e4800409007988 */ /* 0x0003e80008000009 */
[----:B0-----:R-:W3:Y:S04]  /*21740*/  LDL.LU R2, [R1+0xc4c] ;  /* 0x000c4c0001027983 */ /* 0x001ee80000300800 */
[----:B-1----:R-:W3:Y:S04]  /*21750*/  LDL.LU R4, [R1+0xc48] ;  /* 0x000c480001047983 */ /* 0x002ee80000300800 */
        /* <DEDUP_REMOVED lines=22> */
[----:B----4-:R-:W-:Y:S04]  /*218c0*/  STS.U8 [R9+UR9+0xe880], R64 ;  /* 0x00e8804009007988 */ /* 0x010fe80008000009 */
[----:B--2---:R-:W-:Y:S04]  /*218d0*/  STS.U8 [R9+UR9+0xc880], R62 ;  /* 0x00c8803e09007988 */ /* 0x004fe80008000009 */
[----:B------:R-:W-:Y:S04]  /*218e0*/  STS.U8 [R9+UR9+0xa880], R60 ;  /* 0x00a8803c09007988 */ /* 0x000fe80008000009 */
[----:B------:R0:W-:Y:S04]  /*218f0*/  STS.U8 [R9+UR9+0x8880], R58 ;  /* 0x0088803a09007988 */ /* 0x0001e80008000009 */
[----:B0-----:R-:W2:Y:S04]  /*21900*/  LDL.LU R58, [R1+0x154] ;  /* 0x00015400013a7983 */ /* 0x001ea80000300800 */
[----:B------:R-:W4:Y:S04]  /*21910*/  LDL.LU R60, [R1+0x14c] ;  /* 0x00014c00013c7983 */ /* 0x000f280000300800 */
[----:B------:R-:W4:Y:S04]  /*21920*/  LDL.LU R62, [R1+0xe0] ;  /* 0x0000e000013e7983 */ /* 0x000f280000300800 */
[----:B------:R-:W4:Y:S04]  /*21930*/  LDL.LU R64, [R1+0xdc] ;  /* 0x0000dc0001407983 */ /* 0x000f280000300800 */
[----:B------:R-:W4:Y:S04]  /*21940*/  LDL.LU R46, [R1+0xd8] ;  /* 0x0000d800012e7983 */ /* 0x000f280000300800 */
[----:B------:R-:W4:Y:S04]  /*21950*/  LDL.LU R3, [R1+0xd4] ;  /* 0x0000d40001037983 */ /* 0x000f280000300800 */
[----:B------:R-:W4:Y:S04]  /*21960*/  LDL.LU R5, [R1+0x80] ;  /* 0x0000800001057983 */ /* 0x000f280000300800 */
[----:B------:R-:W4:Y:S04]  /*21970*/  LDL.LU R8, [R1+0x7c] ;  /* 0x00007c0001087983 */ /* 0x000f280000300800 */
[----:B---3--:R0:W-:Y:S02]  /*21980*/  STS.U8 [R9+UR9+0xf480], R10 ;  /* 0x00f4800a09007988 */ /* 0x0081e40008000009 */
[----:B0-----:R-:W0:Y:S02]  /*21990*/  S2R R10, SR_TID.X ;  /* 0x00000000000a7919 */ /* 0x001e240000002100 */
[----:B------:R1:W-:Y:S04]  /*219a0*/  STS.U8 [R9+UR9+0xd480], R2 ;  /* 0x00d4800209007988 */ /* 0x0003e80008000009 */
[----:B------:R3:W-:Y:S04]  /*219b0*/  STS.U8 [R9+UR9+0xb480], R4 ;  /* 0x00b4800409007988 */ /* 0x0007e80008000009 */
[----:B-1----:R-:W4:Y:S04]  /*219c0*/  LDL.LU R2, [R1+0x78] ;  /* 0x0000780001027983 */ /* 0x002f280000300800 */
[----:B---3--:R-:W3:Y:S04]  /*219d0*/  LDL.LU R4, [R1+0x74] ;  /* 0x0000740001047983 */ /* 0x008ee80000300800 */
[----:B------:R-:W3:Y:S04]  /*219e0*/  LDL.LU R56, [R1+0x158] ;  /* 0x0001580001387983 */ /* 0x000ee80000300800 */
[----:B------:R-:W3:Y:S04]  /*219f0*/  LDL.LU R54, [R1+0x15c] ;  /* 0x00015c0001367983 */ /* 0x000ee80000300800 */
[----:B------:R-:W3:Y:S01]  /*21a00*/  LDL.LU R52, [R1+0x1d8] ;  /* 0x0001d80001347983 */ /* 0x000ee20000300800 */
[----:B0-----:R-:W-:-:S03]  /*21a10*/  LOP3.LUT R10, R10, 0x7f, RZ, 0xc0, !PT ;  /* 0x0000007f0a0a7812 */ /* 0x001fc600078ec0ff */
[----:B------:R-:W3:Y:S01]  /*21a20*/  LDL.LU R50, [R1+0x1dc] ;  /* 0x0001dc0001327983 */ /* 0x000ee20000300800 */
[----:B------:R-:W-:-:S03]  /*21a30*/  LOP3.LUT R10, R10, 0x20, RZ, 0x3c, !PT ;  /* 0x000000200a0a7812 */ /* 0x000fc600078e3cff */
[----:B------:R-:W3:Y:S04]  /*21a40*/  LDL.LU R9, [R1+0x25c] ;  /* 0x00025c0001097983 */ /* 0x000ee80000300800 */
        /* <DEDUP_REMOVED lines=10> */
[----:B--2---:R-:W-:Y:S04]  /*21af0*/  STS.U8 [R10+UR9+0xc900], R58 ;  /* 0x00c9003a0a007988 */ /* 0x004fe80008000009 */
[----:B----4-:R-:W-:Y:S04]  /*21b00*/  STS.U8 [R10+UR9+0xe900], R60 ;  /* 0x00e9003c0a007988 */ /* 0x010fe80008000009 */
[----:B------:R0:W-:Y:S04]  /*21b10*/  STS.U8 [R10+UR9+0xed00], R3 ;  /* 0x00ed00030a007988 */ /* 0x0001e80008000009 */
[----:B------:R1:W-:Y:S04]  /*21b20*/  STS.U8 [R10+UR9+0x9100], R5 ;  /* 0x009100050a007988 */ /* 0x0003e80008000009 */
[----:B------:R2:W-:Y:S04]  /*21b30*/  STS.U8 [R10+UR9+0xb100], R8 ;  /* 0x00b100080a007988 */ /* 0x0005e80008000009 */
[----:B0-----:R-:W4:Y:S04]  /*21b40*/  LDL.LU R3, [R1+0x254] ;  /* 0x0002540001037983 */ /* 0x001f280000300800 */
[----:B-1----:R-:W4:Y:S04]  /*21b50*/  LDL.LU R5, [R1+0x250] ;  /* 0x0002500001057983 */ /* 0x002f280000300800 */
[----:B--2---:R-:W2:Y:S04]  /*21b60*/  LDL.LU R8, [R1+0x248] ;  /* 0x0002480001087983 */ /* 0x004ea80000300800 */
[----:B------:R-:W-:Y:S04]  /*21b70*/  STS.U8 [R10+UR9+0x8d00], R62 ;  /* 0x008d003e0a007988 */ /* 0x000fe80008000009 */
[----:B------:R-:W-:Y:S04]  /*21b80*/  STS.U8 [R10+UR9+0xad00], R64 ;  /* 0x00ad00400a007988 */ /* 0x000fe80008000009 */
[----:B------:R0:W-:Y:S04]  /*21b90*/  STS.U8 [R10+UR9+0xd100], R2 ;  /* 0x00d100020a007988 */ /* 0x0001e80008000009 */
[----:B---3--:R-:W-:Y:S04]  /*21ba0*/  STS.U8 [R10+UR9+0xf100], R4 ;  /* 0x00f100040a007988 */ /* 0x008fe80008000009 */
[----:B0-----:R-:W3:Y:S04]  /*21bb0*/  LDL.LU R2, [R1+0x244] ;  /* 0x0002440001027983 */ /* 0x001ee80000300800 */
[----:B------:R-:W-:Y:S04]  /*21bc0*/  STS.U8 [R10+UR9+0x8900], R54 ;  /* 0x008900360a007988 */ /* 0x000fe80008000009 */
[----:B------:R-:W-:Y:S04]  /*21bd0*/  STS.U8 [R10+UR9+0xa500], R52 ;  /* 0x00a500340a007988 */ /* 0x000fe80008000009 */
[----:B------:R-:W-:Y:S04]  /*21be0*/  STS.U8 [R10+UR9+0x8500], R50 ;  /* 0x008500320a007988 */ /* 0x000fe80008000009 */
[----:B------:R-:W-:Y:S04]  /*21bf0*/  STS.U8 [R10+UR9+0xe100], R9 ;  /* 0x00e100090a007988 */ /* 0x000fe80008000009 */
[----:B------:R-:W-:Y:S04]  /*21c00*/  STS.U8 [R10+UR9+0xa900], R56 ;  /* 0x00a900380a007988 */ /* 0x000fe80008000009 */
[----:B------:R-:W-:Y:S04]  /*21c10*/  STS.U8 [R10+UR9+0xcd00], R46 ;  /* 0x00cd002e0a007988 */ /* 0x000fe80008000009 */
[----:B------:R0:W-:Y:S04]  /*21c20*/  STS.U8 [R10+UR9+0x9500], R0 ;  /* 0x009500000a007988 */ /* 0x0001e80008000009 */
[----:B0-----:R-:W2:Y:S04]  /*21c30*/  LDL.LU R0, [R1+0x1c4] ;  /* 0x0001c40001007983 */ /* 0x001ea80000300800 */
        /* <DEDUP_REMOVED lines=11> */
[----:B------:R0:W-:Y:S04]  /*21cf0*/  STS.U8 [R10+UR9+0xb500], R7 ;  /* 0x00b500070a007988 */ /* 0x0001e80008000009 */
[----:B------:R1:W-:Y:S04]  /*21d00*/  STS.U8 [R10+UR9+0xd500], R11 ;  /* 0x00d5000b0a007988 */ /* 0x0003e80008000009 */
[----:B0-----:R-:W2:Y:S04]  /*21d10*/  LDL.LU R7, [R1+0xc38] ;  /* 0x000c380001077983 */ /* 0x001ea80000300800 */
[----:B-1----:R-:W2:Y:S04]  /*21d20*/  LDL.LU R11, [R1+0xc34] ;  /* 0x000c3400010b7983 */ /* 0x002ea80000300800 */
[----:B------:R0:W-:Y:S04]  /*21d30*/  STS.U8 [R10+UR9+0x9900], R48 ;  /* 0x009900300a007988 */ /* 0x0001e80008000009 */
[----:B------:R1:W-:Y:S04]  /*21d40*/  STS.U8 [R10+UR9+0xd900], R14 ;  /* 0x00d9000e0a007988 */ /* 0x0003e80008000009 */
[----:B------:R1:W-:Y:S04]  /*21d50*/  STS.U8 [R10+UR9+0xf900], R15 ;  /* 0x00f9000f0a007988 */ /* 0x0003e80008000009 */
[----:B0-----:R-:W3:Y:S04]  /*21d60*/  LDL.LU R48, [R1+0x140] ;  /* 0x0001400001307983 */ /* 0x001ee80000300800 */
[----:B-1----:R-:W3:Y:S04]  /*21d70*/  LDL.LU R14, [R1+0x148] ;  /* 0x00014800010e7983 */ /* 0x002ee80000300800 */
[----:B------:R-:W-:Y:S04]  /*21d80*/  STS.U8 [R10+UR9+0xb900], R13 ;  /* 0x00b9000d0a007988 */ /* 0x000fe80008000009 */
[----:B------:R-:W3:Y:S04]  /*21d90*/  LDL.LU R15, [R1+0x1b0] ;  /* 0x0001b000010f7983 */ /* 0x000ee80000300800 */
[----:B------:R-:W-:Y:S04]  /*21da0*/  STS.U8 [R10+UR9+0x9d00], R34 ;  /* 0x009d00220a007988 */ /* 0x000fe80008000009 */
[----:B------:R-:W-:Y:S04]  /*21db0*/  STS.U8 [R10+UR9+0xbd00], R35 ;  /* 0x00bd00230a007988 */ /* 0x000fe80008000009 */
[----:B------:R-:W-:Y:S04]  /*21dc0*/  STS.U8 [R10+UR9+0xdd00], R36 ;  /* 0x00dd00240a007988 */ /* 0x000fe80008000009 */
[----:B------:R-:W-:Y:S04]  /*21dd0*/  STS.U8 [R10+UR9+0xfd00], R37 ;  /* 0x00fd00250a007988 */ /* 0x000fe80008000009 */
[----:B--2---:R0:W-:Y:S02]  /*21de0*/  STS.U8 [R10+UR9+0xf500], R11 ;  /* 0x00f5000b0a007988 */ /* 0x0041e40008000009 */
[----:B0-----:R-:W0:Y:S02]  /*21df0*/  S2R R11, SR_TID.X ;  /* 0x00000000000b7919 */ /* 0x001e240000002100 */
[----:B------:R-:W2:Y:S01]  /*21e00*/  LDL.LU R10, [R1+0x1b4] ;  /* 0x0001b400010a7983 */ /* 0x000ea20000300800 */
[----:B0-----:R-:W-:-:S04]  /*21e10*/  LOP3.LUT R11, R11, 0x7f, RZ, 0xc0, !PT ;  /* 0x0000007f0b0b7812 */ /* 0x001fc800078ec0ff */
[----:B------:R-:W-:-:S05]  /*21e20*/  LOP3.LUT R11, R11, 0x30, RZ, 0x3c, !PT ;  /* 0x000000300b0b7812 */ /* 0x000fca00078e3cff */
[----:B----4-:R0:W-:Y:S04]  /*21e30*/  STS.U8 [R11+UR9+0x8180], R3 ;  /* 0x008180030b007988 */ /* 0x0101e80008000009 */
[----:B------:R1:W-:Y:S04]  /*21e40*/  STS.U8 [R11+UR9+0xa180], R5 ;  /* 0x00a180050b007988 */ /* 0x0003e80008000009 */
[----:B------:R4:W-:Y:S04]  /*21e50*/  STS.U8 [R11+UR9+0xc180], R8 ;  /* 0x00c180080b007988 */ /* 0x0009e80008000009 */
[----:B0-----:R-:W2:Y:S04]  /*21e60*/  LDL.LU R3, [R1+0xc30] ;  /* 0x000c300001037983 */ /* 0x001ea80000300800 */
[----:B-1----:R-:W2:Y:S04]  /*21e70*/  LDL.LU R5, [R1+0xc2c] ;  /* 0x000c2c0001057983 */ /* 0x002ea80000300800 */
[----:B----4-:R-:W4:Y:S04]  /*21e80*/  LDL.LU R8, [R1+0xc28] ;  /* 0x000c280001087983 */ /* 0x010f280000300800 */
[----:B---3--:R0:W-:Y:S04]  /*21e90*/  STS.U8 [R11+UR9+0xe180], R2 ;  /* 0x00e180020b007988 */ /* 0x0081e80008000009 */
[----:B------:R1:W-:Y:S04]  /*21ea0*/  STS.U8 [R11+UR9+0x8580], R0 ;  /* 0x008580000b007988 */ /* 0x0003e80008000009 */
[----:B------:R3:W-:Y:S04]  /*21eb0*/  STS.U8 [R11+UR9+0xa580], R4 ;  /* 0x00a580040b007988 */ /* 0x0007e80008000009 */
[----:B0-----:R-:W4:Y:S04]  /*21ec0*/  LDL.LU R2, [R1+0xc24] ;  /* 0x000c240001027983 */ /* 0x001f280000300800 */
[----:B-1----:R-:W4:Y:S04]  /*21ed0*/  LDL.LU R0, [R1+0xc20] ;  /* 0x000c200001007983 */ /* 0x002f280000300800 */
[----:B---3--:R-:W3:Y:S04]  /*21ee0*/  LDL.LU R4, [R1+0xc1c] ;  /* 0x000c1c0001047983 */ /* 0x008ee80000300800 */
        /* <DEDUP_REMOVED lines=22> */
[----:B--2---:R-:W-:Y:S04]  /*22050*/  STS.U8 [R11+UR9+0xc580], R10 ;  /* 0x00c5800a0b007988 */ /* 0x004fe80008000009 */
[----:B------:R-:W-:Y:S04]  /*22060*/  STS.U8 [R11+UR9+0xb580], R5 ;  /* 0x00b580050b007988 */ /* 0x000fe80008000009 */
[----:B----4-:R0:W-:Y:S04]  /*22070*/  STS.U8 [R11+UR9+0x9580], R8 ;  /* 0x009580080b007988 */ /* 0x0101e80008000009 */
[----:B0-----:R-:W2:Y:S04]  /*22080*/  LDL.LU R8, [R1+0x240] ;  /* 0x0002400001087983 */ /* 0x001ea80000300800 */
[----:B------:R-:W4:Y:S04]  /*22090*/  LDL.LU R5, [R1+0x23c] ;  /* 0x00023c0001057983 */ /* 0x000f280000300800 */
        /* <DEDUP_REMOVED lines=13> */
[----:B------:R0:W-:Y:S04]  /*22170*/  STS.U8 [R11+UR9+0xd580], R3 ;  /* 0x00d580030b007988 */ /* 0x0001e80008000009 */
[----:B0-----:R-:W3:Y:S04]  /*22180*/  LDL.LU R3, [R1+0xc18] ;  /* 0x000c180001037983 */ /* 0x001ee80000300800 */
[----:B------:R-:W3:Y:S04]  /*22190*/  LDL.LU R7, [R1+0xc14] ;  /* 0x000c140001077983 */ /* 0x000ee80000300800 */
[----:B------:R-:W3:Y:S04]  /*221a0*/  LDL.LU R16, [R1+0x19c] ;  /* 0x00019c0001107983 */ /* 0x000ee80000300800 */
[----:B------:R-:W3:Y:S04]  /*221b0*/  LDL.LU R17, [R1+0x1a0] ;  /* 0x0001a00001117983 */ /* 0x000ee80000300800 */
[----:B------:R-:W3:Y:S04]  /*221c0*/  LDL.LU R18, [R1+0x1a4] ;  /* 0x0001a40001127983 */ /* 0x000ee80000300800 */
[----:B------:R-:W3:Y:S04]  /*221d0*/  LDL.LU R19, [R1+0x1a8] ;  /* 0x0001a80001137983 */ /* 0x000ee80000300800 */
[----:B------:R-:W3:Y:S01]  /*221e0*/  LDL.LU R11, [R1+0x238] ;  /* 0x00023800010b7983 */ /* 0x000ee20000300800 */
[----:B------:R-:W0:Y:S02]  /*221f0*/  S2R R9, SR_TID.X ;  /* 0x0000000000097919 */ /* 0x000e240000002100 */
[----:B0-----:R-:W-:-:S04]  /*22200*/  LOP3.LUT R9, R9, 0x7f, RZ, 0xc0, !PT ;  /* 0x0000007f09097812 */ /* 0x001fc800078ec0ff */
[----:B------:R-:W-:-:S05]  /*22210*/  LOP3.LUT R9, R9, 0x40, RZ, 0x3c, !PT ;  /* 0x0000004009097812 */ /* 0x000fca00078e3cff */
[----:B--2---:R0:W-:Y:S04]  /*22220*/  STS.U8 [R9+UR9+0x8200], R8 ;  /* 0x0082000809007988 */ /* 0x0041e80008000009 */
[----:B----4-:R1:W-:Y:S04]  /*22230*/  STS.U8 [R9+UR9+0xa200], R5 ;  /* 0x00a2000509007988 */ /* 0x0103e80008000009 */
[----:B0-----:R-:W2:Y:S04]  /*22240*/  LDL.LU R8, [R1+0xc10] ;  /* 0x000c100001087983 */ /* 0x001ea80000300800 */
[----:B-1----:R-:W4:Y:S04]  /*22250*/  LDL.LU R5, [R1+0xc0c] ;  /* 0x000c0c0001057983 */ /* 0x002f280000300800 */
[----:B---3--:R-:W-:Y:S04]  /*22260*/  STS.U8 [R9+UR9+0xc200], R11 ;  /* 0x00c2000b09007988 */ /* 0x008fe80008000009 */
        /* <DEDUP_REMOVED lines=17> */
[----:B------:R0:W-:Y:S04]  /*22380*/  STS.U8 [R9+UR9+0x9600], R6 ;  /* 0x0096000609007988 */ /* 0x0001e80008000009 */
[----:B0-----:R-:W3:Y:S04]  /*22390*/  LDL.LU R6, [R1+0xc08] ;  /* 0x000c080001067983 */ /* 0x001ee80000300800 */
        /* <DEDUP_REMOVED lines=23> */
[----:B0-----:R-:W2:Y:S04]  /*22510*/  LDL.LU R20, [R1+0x224] ;  /* 0x0002240001147983 */ /* 0x001ea80000300800 */
[----:B-1----:R-:W2:Y:S01]  /*22520*/  LDL.LU R21, [R1+0x230] ;  /* 0x0002300001157983 */ /* 0x002ea20000300800 */
[----:B------:R-:W0:Y:S03]  /*22530*/  S2R R50, SR_TID.X ;  /* 0x0000000000327919 */ /* 0x000e260000002100 */
[----:B------:R1:W-:Y:S01]  /*22540*/  STS.U8 [R9+UR9+0xda00], R22 ;  /* 0x00da001609007988 */ /* 0x0003e20008000009 */
[----:B0-----:R-:W-:-:S04]  /*22550*/  LOP3.LUT R50, R50, 0x7f, RZ, 0xc0, !PT ;  /* 0x0000007f32327812 */ /* 0x001fc800078ec0ff */
[C---:B-1----:R-:W-:Y:S02]  /*22560*/  LOP3.LUT R22, R50.reuse, 0x40, RZ, 0x3c, !PT ;  /* 0x0000004032167812 */ /* 0x042fe400078e3cff */
[----:B------:R-:W-:-:S03]  /*22570*/  LOP3.LUT R50, R50, 0x50, RZ, 0x3c, !PT ;  /* 0x0000005032327812 */ /* 0x000fc600078e3cff */
[----:B------:R-:W-:Y:S04]  /*22580*/  STS.U8 [R22+UR9+0xfa00], R23 ;  /* 0x00fa001716007988 */ /* 0x000fe80008000009 */
[----:B------:R-:W-:Y:S04]  /*22590*/  STS.U8 [R22+UR9+0x9e00], R44 ;  /* 0x009e002c16007988 */ /* 0x000fe80008000009 */
[----:B------:R-:W-:Y:S04]  /*225a0*/  STS.U8 [R22+UR9+0xbe00], R45 ;  /* 0x00be002d16007988 */ /* 0x000fe80008000009 */
[----:B------:R-:W-:Y:S04]  /*225b0*/  STS.U8 [R22+UR9+0xde00], R49 ;  /* 0x00de003116007988 */ /* 0x000fe80008000009 */
[----:B------:R-:W-:Y:S04]  /*225c0*/  STS.U8 [R22+UR9+0xfe00], R51 ;  /* 0x00fe003316007988 */ /* 0x000fe80008000009 */
[----:B--2---:R-:W-:Y:S04]  /*225d0*/  STS.U8 [R50+UR9+0x8280], R21 ;  /* 0x0082801532007988 */ /* 0x004fe80008000009 */
[----:B------:R-:W-:Y:S04]  /*225e0*/  STS.U8 [R50+UR9+0xa280], R20 ;  /* 0x00a2801432007988 */ /* 0x000fe80008000009 */
[----:B------:R-:W-:Y:S04]  /*225f0*/  STS.U8 [R50+UR9+0xc280], R88 ;  /* 0x00c2805832007988 */ /* 0x000fe80008000009 */
[----:B------:R-:W-:Y:S04]  /*22600*/  STS.U8 [R50+UR9+0xe280], R90 ;  /* 0x00e2805a32007988 */ /* 0x000fe80008000009 */
[----:B------:R-:W-:Y:S04]  /*22610*/  STS.U8 [R50+UR9+0x8680], R92 ;  /* 0x0086805c32007988 */ /* 0x000fe80008000009 */
[----:B------:R-:W-:Y:S04]  /*22620*/  STS.U8 [R50+UR9+0xa680], R19 ;  /* 0x00a6801332007988 */ /* 0x000fe80008000009 */
[----:B------:R0:W-:Y:S04]  /*22630*/  STS.U8 [R50+UR9+0xc680], R18 ;  /* 0x00c6801232007988 */ /* 0x0001e80008000009 */
[----:B------:R-:W-:Y:S04]  /*22640*/  STS.U8 [R50+UR9+0xe680], R17 ;  /* 0x00e6801132007988 */ /* 0x000fe80008000009 */
[----:B------:R-:W-:Y:S04]  /*22650*/  STS.U8 [R50+UR9+0x8a80], R16 ;  /* 0x008a801032007988 */ /* 0x000fe80008000009 */
[----:B------:R-:W-:Y:S04]  /*22660*/  STS.U8 [R50+UR9+0xaa80], R15 ;  /* 0x00aa800f32007988 */ /* 0x000fe80008000009 */
[----:B------:R-:W-:Y:S01]  /*22670*/  STS.U8 [R50+UR9+0xca80], R14 ;  /* 0x00ca800e32007988 */ /* 0x000fe20008000009 */
[----:B0-----:R-:W0:Y:S03]  /*22680*/  S2R R18, SR_TID.X ;  /* 0x0000000000127919 */ /* 0x001e260000002100 */
[----:B------:R-:W-:Y:S04]  /*22690*/  STS.U8 [R50+UR9+0xea80], R48 ;  /* 0x00ea803032007988 */ /* 0x000fe80008000009 */
[----:B------:R1:W-:Y:S04]  /*226a0*/  STS.U8 [R50+UR9+0x8e80], R52 ;  /* 0x008e803432007988 */ /* 0x0003e80008000009 */
[----:B------:R2:W-:Y:S04]  /*226b0*/  STS.U8 [R50+UR9+0xae80], R54 ;  /* 0x00ae803632007988 */ /* 0x0005e80008000009 */
[----:B------:R3:W-:Y:S04]  /*226c0*/  STS.U8 [R50+UR9+0xce80], R56 ;  /* 0x00ce803832007988 */ /* 0x0007e80008000009 */
[----:B-1----:R-:W4:Y:S04]  /*226d0*/  LDL.LU R52, [R1+0x218] ;  /* 0x0002180001347983 */ /* 0x002f280000300800 */
[----:B--2---:R-:W2:Y:S04]  /*226e0*/  LDL.LU R54, [R1+0x214] ;  /* 0x0002140001367983 */ /* 0x004ea80000300800 */
[----:B------:R1:W-:Y:S04]  /*226f0*/  STS.U8 [R50+UR9+0xee80], R58 ;  /* 0x00ee803a32007988 */ /* 0x0003e80008000009 */
[----:B---3--:R-:W3:Y:S04]  /*22700*/  LDL.LU R56, [R1+0x210] ;  /* 0x0002100001387983 */ /* 0x008ee80000300800 */
        /* <DEDUP_REMOVED lines=8> */
[----:B-1----:R-:W3:Y:S04]  /*22790*/  LDL.LU R46, [R1+0x228] ;  /* 0x00022800012e7983 */ /* 0x002ee80000300800 */
[----:B------:R-:W3:Y:S04]  /*227a0*/  LDL R15, [R1+0x458] ;  /* 0x00045800010f7983 */ /* 0x000ee80000100800 */
[----:B------:R-:W3:Y:S01]  /*227b0*/  LDL R14, [R1+0x45c] ;  /* 0x00045c00010e7983 */ /* 0x000ee20000100800 */
[----:B------:R-:W-:-:S03]  /*227c0*/  LOP3.LUT R88, R18, 0x7f, RZ, 0xc0, !PT ;  /* 0x0000007f12587812 */ /* 0x000fc600078ec0ff */
[----:B------:R-:W3:Y:S04]  /*227d0*/  LDL R17, [R1+0x478] ;  /* 0x0004780001117983 */ /* 0x000ee80000100800 */
[----:B------:R-:W3:Y:S04]  /*227e0*/  LDL R16, [R1+0x47c] ;  /* 0x00047c0001107983 */ /* 0x000ee80000100800 */
[----:B------:R-:W3:Y:S04]  /*227f0*/  LDL R23, [R1+0x498] ;  /* 0x0004980001177983 */ /* 0x000ee80000100800 */
[----:B------:R-:W3:Y:S04]  /*22800*/  LDL R22, [R1+0x49c] ;  /* 0x00049c0001167983 */ /* 0x000ee80000100800 */
[----:B------:R-:W3:Y:S04]  /*22810*/  LDL R19, [R1+0x4b8] ;  /* 0x0004b80001137983 */ /* 0x000ee80000100800 */
[----:B------:R-:W3:Y:S04]  /*22820*/  LDL R18, [R1+0x4bc] ;  /* 0x0004bc0001127983 */ /* 0x000ee80000100800 */
[----:B------:R-:W3:Y:S04]  /*22830*/  LDL R51, [R1+0x4d8] ;  /* 0x0004d80001337983 */ /* 0x000ee80000100800 */
[----:B------:R-:W-:Y:S04]  /*22840*/  STS.U8 [R50+UR9+0x9680], R86 ;  /* 0x0096805632007988 */ /* 0x000fe80008000009 */
[----:B------:R-:W-:Y:S04]  /*22850*/  STS.U8 [R50+UR9+0xb680], R84 ;  /* 0x00b6805432007988 */ /* 0x000fe80008000009 */
[----:B------:R-:W-:Y:S04]  /*22860*/  STS.U8 [R50+UR9+0xd680], R82 ;  /* 0x00d6805232007988 */ /* 0x000fe80008000009 */
[----:B------:R-:W-:Y:S01]  /*22870*/  STS.U8 [R50+UR9+0xf680], R80 ;  /* 0x00f6805032007988 */ /* 0x000fe20008000009 */
[----:B------:R-:W-:-:S03]  /*22880*/  LOP3.LUT R49, R88, 0x60, RZ, 0x3c, !PT ;  /* 0x0000006058317812 */ /* 0x000fc600078e3cff */
        /* <DEDUP_REMOVED lines=8> */
[----:B------:R-:W3:Y:S04]  /*22910*/  LDL R48, [R1+0x4dc] ;  /* 0x0004dc0001307983 */ /* 0x000ee80000100800 */
[----:B------:R-:W3:Y:S04]  /*22920*/  LDL R21, [R1+0x4f8] ;  /* 0x0004f80001157983 */ /* 0x000ee80000100800 */
[----:B------:R-:W3:Y:S04]  /*22930*/  LDL R20, [R1+0x4fc] ;  /* 0x0004fc0001147983 */ /* 0x000ee80000100800 */
[----:B0-----:R-:W3:Y:S01]  /*22940*/  LDL R50, [R1+0x518] ;  /* 0x0005180001327983 */ /* 0x001ee20000100800 */
[----:B------:R-:W-:-:S02]  /*22950*/  PRMT R12, RZ, 0x7610, R12 ;  /* 0x00007610ff0c7816 */ /* 0x000fc4000000000c */
[----:B------:R-:W-:Y:S01]  /*22960*/  PRMT R13, RZ, 0x7610, R13 ;  /* 0x00007610ff0d7816 */ /* 0x000fe2000000000d */
[----:B------:R-:W3:Y:S04]  /*22970*/  LDL R55, [R1+0x480] ;  /* 0x0004800001377983 */ /* 0x000ee80000100800 */
[----:B------:R-:W3:Y:S01]  /*22980*/  LDL R53, [R1+0x4c4] ;  /* 0x0004c40001357983 */ /* 0x000ee20000100800 */
[----:B------:R-:W-:Y:S02]  /*22990*/  PRMT R24, RZ, 0x7610, R24 ;  /* 0x00007610ff187816 */ /* 0x000fe40000000018 */
[----:B------:R-:W-:Y:S01]  /*229a0*/  PRMT R25, RZ, 0x7610, R25 ;  /* 0x00007610ff197816 */ /* 0x000fe20000000019 */
[----:B------:R-:W3:Y:S01]  /*229b0*/  LDL R57, [R1+0x4c8] ;  /* 0x0004c80001397983 */ /* 0x000ee20000100800 */
[----:B------:R-:W-:-:S02]  /*229c0*/  PRMT R26, RZ, 0x7610, R26 ;  /* 0x00007610ff1a7816 */ /* 0x000fc4000000001a */
[----:B------:R-:W-:Y:S01]  /*229d0*/  PRMT R27, RZ, 0x7610, R27 ;  /* 0x00007610ff1b7816 */ /* 0x000fe2000000001b */
[----:B------:R-:W3:Y:S01]  /*229e0*/  LDL R84, [R1+0x4b0] ;  /* 0x0004b00001547983 */ /* 0x000ee20000100800 */
[----:B------:R-:W-:Y:S02]  /*229f0*/  PRMT R29, RZ, 0x7610, R29 ;  /* 0x00007610ff1d7816 */ /* 0x000fe4000000001d */
[----:B------:R-:W-:Y:S01]  /*22a00*/  PRMT R30, RZ, 0x7610, R30 ;  /* 0x00007610ff1e7816 */ /* 0x000fe2000000001e */
[----:B------:R-:W3:Y:S04]  /*22a10*/  LDL R82, [R1+0x4b4] ;  /* 0x0004b40001527983 */ /* 0x000ee80000100800 */
[----:B----4-:R0:W-:Y:S04]  /*22a20*/  STS.U8 [R49+UR9+0x8300], R52 ;  /* 0x0083003431007988 */ /* 0x0101e80008000009 */
[----:B--2---:R1:W-:Y:S04]  /*22a30*/  STS.U8 [R49+UR9+0xa300], R54 ;  /* 0x00a3003631007988 */ /* 0x0043e80008000009 */
[----:B0-----:R-:W2:Y:S04]  /*22a40*/  LDL R52, [R1+0x460] ;  /* 0x0004600001347983 */ /* 0x001ea80000100800 */
[----:B---3--:R0:W-:Y:S04]  /*22a50*/  STS.U8 [R49+UR9+0xc300], R56 ;  /* 0x00c3003831007988 */ /* 0x0081e80008000009 */
[----:B-1----:R-:W3:Y:S04]  /*22a60*/  LDL R54, [R1+0x4c0] ;  /* 0x0004c00001367983 */ /* 0x002ee80000100800 */
[----:B------:R-:W-:Y:S01]  /*22a70*/  STS.U8 [R49+UR9+0xe300], R58 ;  /* 0x00e3003a31007988 */ /* 0x000fe20008000009 */
[----:B------:R-:W-:-:S03]  /*22a80*/  PRMT R28, RZ, 0x7610, R28 ;  /* 0x00007610ff1c7816 */ /* 0x000fc6000000001c */
[----:B0-----:R-:W4:Y:S04]  /*22a90*/  LDL R56, [R1+0x4cc] ;  /* 0x0004cc0001387983 */ /* 0x001f280000100800 */
[----:B------:R-:W-:Y:S04]  /*22aa0*/  STS.U8 [R49+UR9+0x8700], R60 ;  /* 0x0087003c31007988 */ /* 0x000fe80008000009 */
[----:B------:R-:W-:Y:S04]  /*22ab0*/  STS.U8 [R49+UR9+0xa700], R62 ;  /* 0x00a7003e31007988 */ /* 0x000fe80008000009 */
[----:B------:R-:W-:Y:S04]  /*22ac0*/  STS.U8 [R49+UR9+0xc700], R64 ;  /* 0x00c7004031007988 */ /* 0x000fe80008000009 */
[----:B------:R0:W-:Y:S04]  /*22ad0*/  STS.U8 [R49+UR9+0xe700], R46 ;  /* 0x00e7002e31007988 */ /* 0x0001e80008000009 */
[----:B------:R1:W2:Y:S04]  /*22ae0*/  @!P1 LDG.E.U8 R12, desc[UR24][R14.64] ;  /* 0x000000180e0c9981 */ /* 0x0002a8000c1e1100 */
[----:B0-----:R-:W2:Y:S04]  /*22af0*/  LDL R46, [R1+0x51c] ;  /* 0x00051c00012e7983 */ /* 0x001ea80000100800 */
[----:B------:R0:W3:Y:S01]  /*22b00*/  @!P1 LDG.E.U8 R13, desc[UR24][R16.64] ;  /* 0x00000018100d9981 */ /* 0x0000e2000c1e1100 */
[----:B-1----:R-:W-:Y:S01]  /*22b10*/  PRMT R15, RZ, 0x7610, R15 ;  /* 0x00007610ff0f7816 */ /* 0x002fe2000000000f */
[----:B0-----:R-:W-:-:S02]  /*22b20*/  @!P1 IMAD.MOV.U32 R16, RZ, RZ, R22 ;  /* 0x000000ffff109224 */ /* 0x001fc400078e0016 */
[----:B------:R-:W-:Y:S01]  /*22b30*/  @!P1 IMAD.MOV.U32 R17, RZ, RZ, R23 ;  /* 0x000000ffff119224 */ /* 0x000fe200078e0017 */
[----:B------:R-:W3:Y:S04]  /*22b40*/  LDL R22, [R1+0x530] ;  /* 0x0005300001167983 */ /* 0x000ee80000100800 */
[----:B------:R0:W3:Y:S04]  /*22b50*/  @!P1 LDG.E.U8 R15, desc[UR24][R18.64] ;  /* 0x00000018120f9981 */ /* 0x0000e8000c1e1100 */
[----:B------:R-:W3:Y:S01]  /*22b60*/  LDL R23, [R1+0x400] ;  /* 0x0004000001177983 */ /* 0x000ee20000100800 */
[----:B0-----:R-:W-:-:S03]  /*22b70*/  @!P1 IMAD.MOV.U32 R19, RZ, RZ, R51 ;  /* 0x000000ffff139224 */ /* 0x001fc600078e0033 */
[----:B------:R-:W4:Y:S01]  /*22b80*/  LDL R51, [R1+0x464] ;  /* 0x0004640001337983 */ /* 0x000f220000100800 */
[----:B------:R-:W-:-:S06]  /*22b90*/  PRMT R14, RZ, 0x7610, R14 ;  /* 0x00007610ff0e7816 */ /* 0x000fcc000000000e */
[----:B------:R0:W4:Y:S02]  /*22ba0*/  @!P1 LDG.E.U8 R14, desc[UR24][R16.64] ;  /* 0x00000018100e9981 */ /* 0x000124000c1e1100 */
[----:B0-----:R-:W-:Y:S02]  /*22bb0*/  PRMT R17, RZ, 0x7610, R17 ;  /* 0x00007610ff117816 */ /* 0x001fe40000000011 */
[----:B------:R-:W-:Y:S01]  /*22bc0*/  PRMT R16, RZ, 0x7610, R16 ;  /* 0x00007610ff107816 */ /* 0x000fe20000000010 */
[----:B------:R-:W-:Y:S02]  /*22bd0*/  @!P1 IMAD.MOV.U32 R18, RZ, RZ, R48 ;  /* 0x000000ffff129224 */ /* 0x000fe400078e0030 */
[----:B------:R-:W4:Y:S04]  /*22be0*/  LDL R48, [R1+0x484] ;  /* 0x0004840001307983 */ /* 0x000f280000100800 */
[----:B------:R-:W4:Y:S04]  /*22bf0*/  @!P1 LDG.E.U8 R16, desc[UR24][R18.64] ;  /* 0x0000001812109981 */ /* 0x000f28000c1e1100 */
[----:B------:R0:W4:Y:S02]  /*22c00*/  @!P1 LDG.E.U8 R17, desc[UR24][R20.64] ;  /* 0x0000001814119981 */ /* 0x000124000c1e1100 */
[----:B0-----:R-:W-:-:S02]  /*22c10*/  @!P1 IMAD.MOV.U32 R21, RZ, RZ, R50 ;  /* 0x000000ffff159224 */ /* 0x001fc400078e0032 */
[----:B------:R-:W4:Y:S01]  /*22c20*/  LDL R50, [R1+0x4a0] ;  /* 0x0004a00001327983 */ /* 0x000f220000100800 */
[----:B------:R-:W-:Y:S01]  /*22c30*/  PRMT R19, RZ, 0x7610, R19 ;  /* 0x00007610ff137816 */ /* 0x000fe20000000013 */
[----:B--2---:R-:W-:Y:S02]  /*22c40*/  @!P1 IMAD.MOV.U32 R20, RZ, RZ, R46 ;  /* 0x000000ffff149224 */ /* 0x004fe400078e002e */
[----:B------:R-:W2:Y:S04]  /*22c50*/  LDL R46, [R1+0x4a4] ;  /* 0x0004a400012e7983 */ /* 0x000ea80000100800 */
[----:B---3--:R4:W3:Y:S02]  /*22c60*/  @!P1 LDG.E.U8 R19, desc[UR24][R22.64] ;  /* 0x0000001816139981 */ /* 0x0088e4000c1e1100 */
[----:B----4-:R-:W-:-:S02]  /*22c70*/  @!P1 IMAD.MOV.U32 R22, RZ, RZ, R51 ;  /* 0x000000ffff169224 */ /* 0x010fc400078e0033 */
[----:B------:R-:W4:Y:S01]  /*22c80*/  LDL R51, [R1+0x4e4] ;  /* 0x0004e40001337983 */ /* 0x000f220000100800 */
[----:B------:R-:W-:Y:S01]  /*22c90*/  PRMT R18, RZ, 0x7610, R18 ;  /* 0x00007610ff127816 */ /* 0x000fe20000000012 */
[----:B------:R-:W-:Y:S02]  /*22ca0*/  @!P1 IMAD.MOV.U32 R23, RZ, RZ, R52 ;  /* 0x000000ffff179224 */ /* 0x000fe400078e0034 */
[----:B------:R-:W3:Y:S04]  /*22cb0*/  LDL R52, [R1+0x4e0] ;  /* 0x0004e00001347983 */ /* 0x000ee80000100800 */
[----:B------:R0:W3:Y:S02]  /*22cc0*/  @!P1 LDG.E.U8 R18, desc[UR24][R20.64] ;  /* 0x0000001814129981 */ /* 0x0000e4000c1e1100 */
[----:B0-----:R-:W-:-:S02]  /*22cd0*/  PRMT R20, RZ, 0x7610, R20 ;  /* 0x00007610ff147816 */ /* 0x001fc40000000014 */
[----:B------:R-:W-:-:S04]  /*22ce0*/  PRMT R21, RZ, 0x7610, R21 ;  /* 0x00007610ff157816 */ /* 0x000fc80000000015 */
[----:B------:R0:W3:Y:S02]  /*22cf0*/  @!P1 LDG.E.U8 R20, desc[UR24][R22.64] ;  /* 0x0000001816149981 */ /* 0x0000e4000c1e1100 */
[----:B0-----:R-:W-:Y:S02]  /*22d00*/  @!P1 IMAD.MOV.U32 R23, RZ, RZ, R55 ;  /* 0x000000ffff179224 */ /* 0x001fe400078e0037 */
[----:B------:R-:W3:Y:S01]  /*22d10*/  LDL R55, [R1+0x500] ;  /* 0x0005000001377983 */ /* 0x000ee20000100800 */
[----:B------:R-:W-:-:S03]  /*22d20*/  @!P1 IMAD.MOV.U32 R22, RZ, RZ, R48 ;  /* 0x000000ffff169224 */ /* 0x000fc600078e0030 */
[----:B------:R-:W3:Y:S04]  /*22d30*/  LDL R48, [R1+0x504] ;  /* 0x0005040001307983 */ /* 0x000ee80000100800 */
[----:B------:R0:W3:Y:S02]  /*22d40*/  @!P1 LDG.E.U8 R21, desc[UR24][R22.64] ;  /* 0x0000001816159981 */ /* 0x0000e4000c1e1100 */
[----:B0-----:R-:W-:Y:S02]  /*22d50*/  @!P1 IMAD.MOV.U32 R23, RZ, RZ, R50 ;  /* 0x000000ffff179224 */ /* 0x001fe400078e0032 */
[----:B------:R-:W3:Y:S01]  /*22d60*/  LDL R50, [R1+0x520] ;  /* 0x0005200001327983 */ /* 0x000ee20000100800 */
[----:B--2---:R-:W-:-:S03]  /*22d70*/  @!P1 IMAD.MOV.U32 R22, RZ, RZ, R46 ;  /* 0x000000ffff169224 */ /* 0x004fc600078e002e */
[----:B------:R-:W2:Y:S04]  /*22d80*/  LDL R46, [R1+0x524] ;  /* 0x00052400012e7983 */ /* 0x000ea80000100800 */
[----:B------:R0:W2:Y:S02]  /*22d90*/  @!P1 LDG.E.U8 R24, desc[UR24][R22.64] ;  /* 0x0000001816189981 */ /* 0x0000a4000c1e1100 */
[----:B0-----:R-:W-:Y:S02]  /*22da0*/  @!P1 IMAD.MOV.U32 R22, RZ, RZ, R53 ;  /* 0x000000ffff169224 */ /* 0x001fe400078e0035 */
[----:B------:R-:W2:Y:S01]  /*22db0*/  LDL R53, [R1+0x534] ;  /* 0x0005340001357983 */ /* 0x000ea20000100800 */
[----:B------:R-:W-:-:S03]  /*22dc0*/  @!P1 IMAD.MOV.U32 R23, RZ, RZ, R54 ;  /* 0x000000ffff179224 */ /* 0x000fc600078e0036 */
[----:B------:R-:W2:Y:S04]  /*22dd0*/  LDL R54, [R1+0x404] ;  /* 0x0004040001367983 */ /* 0x000ea80000100800 */
[----:B------:R4:W2:Y:S02]  /*22de0*/  @!P1 LDG.E.U8 R25, desc[UR24][R22.64] ;  /* 0x0000001816199981 */ /* 0x0008a4000c1e1100 */
[----:B----4-:R-:W-:Y:S02]  /*22df0*/  @!P1 IMAD.MOV.U32 R22, RZ, RZ, R51 ;  /* 0x000000ffff169224 */ /* 0x010fe400078e0033 */
[----:B------:R-:W4:Y:S01]  /*22e00*/  LDL R51, [R1+0x46c] ;  /* 0x00046c0001337983 */ /* 0x000f220000100800 */
[----:B---3--:R-:W-:-:S03]  /*22e10*/  @!P1 IMAD.MOV.U32 R23, RZ, RZ, R52 ;  /* 0x000000ffff179224 */ /* 0x008fc600078e0034 */
[----:B------:R-:W3:Y:S04]  /*22e20*/  LDL R52, [R1+0x468] ;  /* 0x0004680001347983 */ /* 0x000ee80000100800 */
        /* <DEDUP_REMOVED lines=18> */
[----:B---3--:R-:W-:Y:S01]  /*22f50*/  @!P1 IMAD.MOV.U32 R23, RZ, RZ, R52 ;  /* 0x000000ffff179224 */ /* 0x008fe200078e0034 */
[----:B------:R-:W-:-:S02]  /*22f60*/  PRMT R31, RZ, 0x7610, R31 ;  /* 0x00007610ff1f7816 */ /* 0x000fc4000000001f */
[----:B------:R-:W3:Y:S04]  /*22f70*/  LDL R52, [R1+0x508] ;  /* 0x0005080001347983 */ /* 0x000ee80000100800 */
[----:B------:R0:W3:Y:S01]  /*22f80*/  @!P1 LDG.E.U8 R30, desc[UR24][R22.64] ;  /* 0x00000018161e9981 */ /* 0x0000e2000c1e1100 */
[----:B------:R-:W-:Y:S02]  /*22f90*/  PRMT R32, RZ, 0x7610, R32 ;  /* 0x00007610ff207816 */ /* 0x000fe40000000020 */
[----:B------:R-:W-:Y:S02]  /*22fa0*/  PRMT R33, RZ, 0x7610, R33 ;  /* 0x00007610ff217816 */ /* 0x000fe40000000021 */
[----:B------:R-:W-:Y:S01]  /*22fb0*/  PRMT R34, RZ, 0x7610, R34 ;  /* 0x00007610ff227816 */ /* 0x000fe20000000022 */
[----:B0-----:R-:W-:-:S02]  /*22fc0*/  @!P1 IMAD.MOV.U32 R22, RZ, RZ, R48 ;  /* 0x000000ffff169224 */ /* 0x001fc400078e0030 */
[----:B------:R-:W3:Y:S01]  /*22fd0*/  LDL R48, [R1+0x528] ;  /* 0x0005280001307983 */ /* 0x000ee20000100800 */
[----:B------:R-:W-:-:S03]  /*22fe0*/  @!P1 IMAD.MOV.U32 R23, RZ, RZ, R50 ;  /* 0x000000ffff179224 */ /* 0x000fc600078e0032 */
[----:B------:R-:W3:Y:S04]  /*22ff0*/  LDL R50, [R1+0x3f4] ;  /* 0x0003f40001327983 */ /* 0x000ee80000100800 */
[----:B------:R2:W3:Y:S02]  /*23000*/  @!P1 LDG.E.U8 R31, desc[UR24][R22.64] ;  /* 0x00000018161f9981 */ /* 0x0004e4000c1e1100 */
[----:B--2---:R-:W-:Y:S02]  /*23010*/  @!P1 IMAD.MOV.U32 R22, RZ, RZ, R46 ;  /* 0x000000ffff169224 */ /* 0x004fe400078e002e */
[----:B------:R-:W2:Y:S01]  /*23020*/  LDL R46, [R1+0x538] ;  /* 0x00053800012e7983 */ /* 0x000ea20000100800 */
[----:B------:R-:W-:-:S03]  /*23030*/  @!P1 IMAD.MOV.U32 R23, RZ, RZ, R53 ;  /* 0x000000ffff179224 */ /* 0x000fc600078e0035 */
[----:B------:R-:W2:Y:S04]  /*23040*/  LDL R53, [R1+0x408] ;  /* 0x0004080001357983 */ /* 0x000ea80000100800 */
[----:B------:R0:W2:Y:S02]  /*23050*/  @!P1 LDG.E.U8 R32, desc[UR24][R22.64] ;  /* 0x0000001816209981 */ /* 0x0000a4000c1e1100 */
[----:B0-----:R-:W-:Y:S02]  /*23060*/  @!P1 IMAD.MOV.U32 R22, RZ, RZ, R56 ;  /* 0x000000ffff169224 */ /* 0x001fe400078e0038 */
[----:B------:R-:W-:-:S05]  /*23070*/  @!P1 IMAD.MOV.U32 R23, RZ, RZ, R57 ;  /* 0x000000ffff179224 */ /* 0x000fca00078e0039 */
[----:B------:R0:W2:Y:S02]  /*23080*/  @!P1 LDG.E.U8 R33, desc[UR24][R22.64] ;  /* 0x0000001816219981 */ /* 0x0000a4000c1e1100 */
[----:B0-----:R-:W-:Y:S02]  /*23090*/  @!P1 IMAD.MOV.U32 R22, RZ, RZ, R54 ;  /* 0x000000ffff169224 */ /* 0x001fe400078e0036 */
[----:B------:R-:W-:-:S05]  /*230a0*/  @!P1 IMAD.MOV.U32 R23, RZ, RZ, R55 ;  /* 0x000000ffff179224 */ /* 0x000fca00078e0037 */
[----:B------:R4:W2:Y:S02]  /*230b0*/  @!P1 LDG.E.U8 R34, desc[UR24][R22.64] ;  /* 0x0000001816229981 */ /* 0x0008a4000c1e1100 */
[----:B----4-:R-:W-:Y:S02]  /*230c0*/  @!P1 IMAD.MOV.U32 R22, RZ, RZ, R51 ;  /* 0x000000ffff169224 */ /* 0x010fe400078e0033 */
[----:B------:R-:W4:Y:S01]  /*230d0*/  LDL R51, [R1+0x474] ;  /* 0x0004740001337983 */ /* 0x000f220000100800 */
[----:B------:R-:W-:Y:S01]  /*230e0*/  PRMT R35, RZ, 0x7610, R35 ;  /* 0x00007610ff237816 */ /* 0x000fe20000000023 */
[----:B---3--:R-:W-:Y:S02]  /*230f0*/  @!P1 IMAD.MOV.U32 R23, RZ, RZ, R52 ;  /* 0x000000ffff179224 */ /* 0x008fe400078e0034 */
[----:B------:R-:W3:Y:S01]  /*23100*/  LDL R52, [R1+0x470] ;  /* 0x0004700001347983 */ /* 0x000ee20000100800 */
[----:B------:R-:W-:-:S03]  /*23110*/  PRMT R36, RZ, 0x7610, R36 ;  /* 0x00007610ff247816 */ /* 0x000fc60000000024 */
[----:B------:R0:W3:Y:S01]  /*23120*/  @!P1 LDG.E.U8 R35, desc[UR24][R22.64] ;  /* 0x0000001816239981 */ /* 0x0000e2000c1e1100 */
[----:B------:R-:W-:Y:S01]  /*23130*/  PRMT R37, RZ, 0x7610, R37 ;  /* 0x00007610ff257816 */ /* 0x000fe20000000025 */
[----:B0-----:R-:W-:Y:S02]  /*23140*/  @!P1 IMAD.MOV.U32 R22, RZ, RZ, R48 ;  /* 0x000000ffff169224 */ /* 0x001fe400078e0030 */
[----:B------:R-:W3:Y:S01]  /*23150*/  LDL R48, [R1+0x494] ;  /* 0x0004940001307983 */ /* 0x000ee20000100800 */
[----:B------:R-:W-:-:S03]  /*23160*/  @!P1 IMAD.MOV.U32 R23, RZ, RZ, R50 ;  /* 0x000000ffff179224 */ /* 0x000fc600078e0032 */
[----:B------:R-:W3:Y:S04]  /*23170*/  LDL R50, [R1+0x490] ;  /* 0x0004900001327983 */ /* 0x000ee80000100800 */
[----:B------:R2:W3:Y:S04]  /*23180*/  @!P1 LDG.E.U8 R36, desc[UR24][R22.64] ;  /* 0x0000001816249981 */ /* 0x0004e8000c1e1100 */
[----:B------:R-:W3:Y:S04]  /*23190*/  LDL.LU R56, [R1+0x28c] ;  /* 0x00028c0001387983 */ /* 0x000ee80000300800 */
[----:B------:R-:W3:Y:S04]  /*231a0*/  LDL.LU R58, [R1+0x284] ;  /* 0x00028400013a7983 */ /* 0x000ee80000300800 */
[----:B------:R-:W3:Y:S04]  /*231b0*/  LDL.LU R60, [R1+0x27c] ;  /* 0x00027c00013c7983 */ /* 0x000ee80000300800 */
[----:B------:R-:W3:Y:S04]  /*231c0*/  LDL.LU R62, [R1+0x278] ;  /* 0x00027800013e7983 */ /* 0x000ee80000300800 */
[----:B------:R-:W3:Y:S01]  /*231d0*/  LDL.LU R64, [R1+0x1f4] ;  /* 0x0001f40001407983 */ /* 0x000ee20000300800 */
[----:B--2---:R-:W-:-:S03]  /*231e0*/  @!P1 IMAD.MOV.U32 R22, RZ, RZ, R46 ;  /* 0x000000ffff169224 */ /* 0x004fc600078e002e */
[----:B------:R-:W2:Y:S04]  /*231f0*/  LDL.LU R46, [R1+0x1e8] ;  /* 0x0001e800012e7983 */ /* 0x000ea80000300800 */
[----:B------:R-:W2:Y:S04]  /*23200*/  LDL R80, [R1+0x4d0] ;  /* 0x0004d00001507983 */ /* 0x000ea80000100800 */
[----:B------:R-:W2:Y:S04]  /*23210*/  LDL R59, [R1+0x4f0] ;  /* 0x0004f000013b7983 */ /* 0x000ea80000100800 */
[----:B------:R-:W2:Y:S01]  /*23220*/  LDL R57, [R1+0x4f4] ;  /* 0x0004f40001397983 */ /* 0x000ea20000100800 */
[----:B------:R-:W-:Y:S01]  /*23230*/  @!P1 IMAD.MOV.U32 R23, RZ, RZ, R53 ;  /* 0x000000ffff179224 */ /* 0x000fe200078e0035 */
[----:B------:R-:W-:-:S02]  /*23240*/  PRMT R38, RZ, 0x7610, R38 ;  /* 0x00007610ff267816 */ /* 0x000fc40000000026 */
[----:B------:R-:W2:Y:S04]  /*23250*/  LDL R55, [R1+0x510] ;  /* 0x0005100001377983 */ /* 0x000ea80000100800 */
[----:B------:R4:W2:Y:S04]  /*23260*/  @!P1 LDG.E.U8 R37, desc[UR24][R22.64] ;  /* 0x0000001816259981 */ /* 0x0008a8000c1e1100 */
[----:B------:R-:W2:Y:S01]  /*23270*/  LDL R54, [R1+0x514] ;  /* 0x0005140001367983 */ /* 0x000ea20000100800 */
[----:B------:R-:W-:-:S03]  /*23280*/  PRMT R39, RZ, 0x7610, R39 ;  /* 0x00007610ff277816 */ /* 0x000fc60000000027 */
[----:B------:R-:W2:Y:S01]  /*23290*/  LDL R53, [R1+0x3fc] ;  /* 0x0003fc0001357983 */ /* 0x000ea20000100800 */
[----:B----4-:R-:W-:-:S03]  /*232a0*/  @!P1 IMAD.MOV.U32 R22, RZ, RZ, R51 ;  /* 0x000000ffff169224 */ /* 0x010fc600078e0033 */
[----:B------:R-:W4:Y:S01]  /*232b0*/  LDL R51, [R1+0x4d4] ;  /* 0x0004d40001337983 */ /* 0x000f220000100800 */
[----:B---3--:R-:W-:-:S03]  /*232c0*/  @!P1 IMAD.MOV.U32 R23, RZ, RZ, R52 ;  /* 0x000000ffff179224 */ /* 0x008fc600078e0034 */
[----:B------:R-:W3:Y:S04]  /*232d0*/  LDL R52, [R1+0x52c] ;  /* 0x00052c0001347983 */ /* 0x000ee80000100800 */
[----:B------:R0:W3:Y:S01]  /*232e0*/  @!P1 LDG.E.U8 R38, desc[UR24][R22.64] ;  /* 0x0000001816269981 */ /* 0x0000e2000c1e1100 */
[----:B------:R-:W-:Y:S01]  /*232f0*/  PRMT R40, RZ, 0x7610, R40 ;  /* 0x00007610ff287816 */ /* 0x000fe20000000028 */
[----:B0-----:R-:W-:Y:S02]  /*23300*/  @!P1 IMAD.MOV.U32 R22, RZ, RZ, R48 ;  /* 0x000000ffff169224 */ /* 0x001fe400078e0030 */
[----:B------:R-:W3:Y:S01]  /*23310*/  LDL R48, [R1+0x40c] ;  /* 0x00040c0001307983 */ /* 0x000ee20000100800 */
[----:B------:R-:W-:-:S03]  /*23320*/  @!P1 IMAD.MOV.U32 R23, RZ, RZ, R50 ;  /* 0x000000ffff179224 */ /* 0x000fc600078e0032 */
[----:B------:R-:W3:Y:S04]  /*23330*/  LDL R50, [R1+0x3f8] ;  /* 0x0003f80001327983 */ /* 0x000ee80000100800 */
[----:B------:R0:W3:Y:S04]  /*23340*/  @!P1 LDG.E.U8 R39, desc[UR24][R22.64] ;  /* 0x0000001816279981 */ /* 0x0000e8000c1e1100 */
[----:B------:R-:W3:Y:S01]  /*23350*/  LDL.LU R86, [R1+0x1e0] ;  /* 0x0001e00001567983 */ /* 0x000ee20000300800 */
[----:B0-----:R-:W-:Y:S02]  /*23360*/  @!P1 IMAD.MOV.U32 R22, RZ, RZ, R82 ;  /* 0x000000ffff169224 */ /* 0x001fe400078e0052 */
[----:B------:R-:W-:-:S05]  /*23370*/  @!P1 IMAD.MOV.U32 R23, RZ, RZ, R84 ;  /* 0x000000ffff179224 */ /* 0x000fca00078e0054 */
[----:B------:R4:W3:Y:S02]  /*23380*/  @!P1 LDG.E.U8 R40, desc[UR24][R22.64] ;  /* 0x0000001816289981 */ /* 0x0008e4000c1e1100 */
[----:B----4-:R-:W-:Y:S02]  /*23390*/  @!P1 IMAD.MOV.U32 R22, RZ, RZ, R51 ;  /* 0x000000ffff169224 */ /* 0x010fe400078e0033 */
[----:B------:R-:W4:Y:S01]  /*233a0*/  LDL.LU R51, [R1+0x1d4] ;  /* 0x0001d40001337983 */ /* 0x000f220000300800 */
[----:B------:R-:W-:Y:S01]  /*233b0*/  PRMT R41, RZ, 0x7610, R41 ;  /* 0x00007610ff297816 */ /* 0x000fe20000000029 */
[----:B--2---:R-:W-:Y:S01]  /*233c0*/  @!P1 IMAD.MOV.U32 R23, RZ, RZ, R80 ;  /* 0x000000ffff179224 */ /* 0x004fe200078e0050 */
[----:B------:R-:W-:Y:S01]  /*233d0*/  PRMT R42, RZ, 0x7610, R42 ;  /* 0x00007610ff2a7816 */ /* 0x000fe2000000002a */
[----:B------:R-:W2:Y:S04]  /*233e0*/  LDL.LU R90, [R1+0xbc4] ;  /* 0x000bc400015a7983 */ /* 0x000ea80000300800 */
[----:B------:R0:W2:Y:S01]  /*233f0*/  @!P1 LDG.E.U8 R41, desc[UR24][R22.64] ;  /* 0x0000001816299981 */ /* 0x0000a2000c1e1100 */
[----:B------:R-:W-:-:S02]  /*23400*/  PRMT R43, RZ, 0x7610, R43 ;  /* 0x00007610ff2b7816 */ /* 0x000fc4000000002b */
[----:B------:R-:W-:Y:S01]  /*23410*/  PRMT R44, RZ, 0x7610, R44 ;  /* 0x00007610ff2c7816 */ /* 0x000fe2000000002c */
[----:B------:R-:W2:Y:S01]  /*23420*/  LDL.LU R92, [R1+0xbc0] ;  /* 0x000bc000015c7983 */ /* 0x000ea20000300800 */
[----:B0-----:R-:W-:Y:S02]  /*23430*/  @!P1 IMAD.MOV.U32 R22, RZ, RZ, R57 ;  /* 0x000000ffff169224 */ /* 0x001fe400078e0039 */
[----:B------:R-:W-:-:S05]  /*23440*/  @!P1 IMAD.MOV.U32 R23, RZ, RZ, R59 ;  /* 0x000000ffff179224 */ /* 0x000fca00078e003b */
[----:B------:R0:W2:Y:S02]  /*23450*/  @!P1 LDG.E.U8 R42, desc[UR24][R22.64] ;  /* 0x00000018162a9981 */ /* 0x0000a4000c1e1100 */
[----:B0-----:R-:W-:Y:S02]  /*23460*/  @!P1 IMAD.MOV.U32 R22, RZ, RZ, R54 ;  /* 0x000000ffff169224 */ /* 0x001fe400078e0036 */
[----:B------:R-:W-:-:S05]  /*23470*/  @!P1 IMAD.MOV.U32 R23, RZ, RZ, R55 ;  /* 0x000000ffff179224 */ /* 0x000fca00078e0037 */
[----:B------:R3:W2:Y:S02]  /*23480*/  @!P1 LDG.E.U8 R43, desc[UR24][R22.64] ;  /* 0x00000018162b9981 */ /* 0x0006a4000c1e1100 */
[----:B---3--:R-:W-:Y:S02]  /*23490*/  @!P1 IMAD.MOV.U32 R22, RZ, RZ, R52 ;  /* 0x000000ffff169224 */ /* 0x008fe400078e0034 */
[----:B------:R-:W-:Y:S01]  /*234a0*/  @!P1 IMAD.MOV.U32 R23, RZ, RZ, R53 ;  /* 0x000000ffff179224 */ /* 0x000fe200078e0035 */
[----:B------:R0:W-:Y:S04]  /*234b0*/  STS.U8 [R49+UR9+0x8b00], R56 ;  /* 0x008b003831007988 */ /* 0x0001e80008000009 */
[----:B------:R1:W3:Y:S04]  /*234c0*/  @!P1 LDG.E.U8 R44, desc[UR24][R22.64] ;  /* 0x00000018162c9981 */ /* 0x0002e8000c1e1100 */
[----:B------:R0:W-:Y:S01]  /*234d0*/  STS.U8 [R49+UR9+0xab00], R58 ;  /* 0x00ab003a31007988 */ /* 0x0001e20008000009 */
[----:B-1----:R-:W-:-:S02]  /*234e0*/  @!P1 IMAD.MOV.U32 R22, RZ, RZ, R48 ;  /* 0x000000ffff169224 */ /* 0x002fc400078e0030 */
[----:B------:R-:W-:Y:S01]  /*234f0*/  @!P1 IMAD.MOV.U32 R23, RZ, RZ, R50 ;  /* 0x000000ffff179224 */ /* 0x000fe200078e0032 */
[----:B------:R-:W2:Y:S04]  /*23500*/  LDL.LU R48, [R1+0xbbc] ;  /* 0x000bbc0001307983 */ /* 0x000ea80000300800 */
[----:B------:R-:W2:Y:S04]  /*23510*/  LDL.LU R50, [R1+0xbb8] ;  /* 0x000bb80001327983 */ /* 0x000ea80000300800 */
[----:B------:R-:W2:Y:S04]  /*23520*/  LDL.LU R52, [R1+0x2c0] ;  /* 0x0002c00001347983 */ /* 0x000ea80000300800 */
[----:B------:R1:W-:Y:S04]  /*23530*/  STS.U8 [R49+UR9+0xcb00], R60 ;  /* 0x00cb003c31007988 */ /* 0x0003e80008000009 */
[----:B------:R-:W2:Y:S04]  /*23540*/  LDL.LU R54, [R1+0x2bc] ;  /* 0x0002bc0001367983 */ /* 0x000ea80000300800 */
[----:B------:R1:W-:Y:S04]  /*23550*/  STS.U8 [R49+UR9+0xeb00], R62 ;  /* 0x00eb003e31007988 */ /* 0x0003e80008000009 */
[----:B0-----:R-:W3:Y:S04]  /*23560*/  LDL.LU R56, [R1+0x2b8] ;  /* 0x0002b80001387983 */ /* 0x001ee80000300800 */
[----:B------:R0:W-:Y:S04]  /*23570*/  STS.U8 [R49+UR9+0x8f00], R64 ;  /* 0x008f004031007988 */ /* 0x0001e80008000009 */
[----:B------:R-:W3:Y:S04]  /*23580*/  LDL.LU R58, [R1+0x2b4] ;  /* 0x0002b400013a7983 */ /* 0x000ee80000300800 */
[----:B------:R0:W-:Y:S04]  /*23590*/  STS.U8 [R49+UR9+0xaf00], R46 ;  /* 0x00af002e31007988 */ /* 0x0001e80008000009 */
[----:B-1----:R-:W3:Y:S04]  /*235a0*/  LDL.LU R60, [R1+0x26c] ;  /* 0x00026c00013c7983 */ /* 0x002ee80000300800 */
[----:B------:R-:W3:Y:S04]  /*235b0*/  LDL.LU R62, [R1+0x260] ;  /* 0x00026000013e7983 */ /* 0x000ee80000300800 */
[----:B------:R-:W-:Y:S04]  /*235c0*/  STS.U8 [R49+UR9+0xcf00], R86 ;  /* 0x00cf005631007988 */ /* 0x000fe80008000009 */
[----:B0-----:R-:W3:Y:S04]  /*235d0*/  LDL.LU R64, [R1+0x258] ;  /* 0x0002580001407983 */ /* 0x001ee80000300800 */
[----:B------:R-:W3:Y:S04]  /*235e0*/  LDL.LU R46, [R1+0x24c] ;  /* 0x00024c00012e7983 */ /* 0x000ee80000300800 */
[----:B----4-:R-:W-:Y:S04]  /*235f0*/  STS.U8 [R49+UR9+0xef00], R51 ;  /* 0x00ef003331007988 */ /* 0x010fe80008000009 */
[----:B------:R0:W-:Y:S04]  /*23600*/  STS.U8 [R49+UR9+0x9300], R6 ;  /* 0x0093000631007988 */ /* 0x0001e80008000009 */
[----:B------:R1:W-:Y:S04]  /*23610*/  STS.U8 [R49+UR9+0xb300], R5 ;  /* 0x00b3000531007988 */ /* 0x0003e80008000009 */
[----:B------:R4:W-:Y:S04]  /*23620*/  STS.U8 [R49+UR9+0xd300], R8 ;  /* 0x00d3000831007988 */ /* 0x0009e80008000009 */
[----:B0-----:R-:W3:Y:S04]  /*23630*/  LDL.LU R6, [R1+0xc04] ;  /* 0x000c040001067983 */ /* 0x001ee80000300800 */
[----:B-1----:R-:W3:Y:S04]  /*23640*/  LDL.LU R5, [R1+0xc00] ;  /* 0x000c000001057983 */ /* 0x002ee80000300800 */
[----:B----4-:R-:W4:Y:S04]  /*23650*/  LDL.LU R8, [R1+0xbfc] ;  /* 0x000bfc0001087983 */ /* 0x010f280000300800 */
[----:B------:R0:W-:Y:S04]  /*23660*/  STS.U8 [R49+UR9+0xf300], R7 ;  /* 0x00f3000731007988 */ /* 0x0001e80008000009 */
[----:B0-----:R-:W4:Y:S01]  /*23670*/  LDL.LU R7, [R1+0xbf8] ;  /* 0x000bf80001077983 */ /* 0x001f220000300800 */
[----:B------:R-:W-:-:S03]  /*23680*/  PRMT R45, RZ, 0x7610, R45 ;  /* 0x00007610ff2d7816 */ /* 0x000fc6000000002d */
[----:B------:R-:W-:Y:S04]  /*23690*/  STS.U8 [R49+UR9+0x9700], R78 ;  /* 0x0097004e31007988 */ /* 0x000fe80008000009 */
[----:B------:R0:W4:Y:S04]  /*236a0*/  @!P1 LDG.E.U8 R45, desc[UR24][R22.64] ;  /* 0x00000018162d9981 */ /* 0x000128000c1e1100 */
[----:B------:R-:W-:Y:S04]  /*236b0*/  STS.U8 [R49+UR9+0xb700], R76 ;  /* 0x00b7004c31007988 */ /* 0x000fe80008000009 */
[----:B------:R-:W-:Y:S04]  /*236c0*/  STS.U8 [R49+UR9+0xd700], R74 ;  /* 0x00d7004a31007988 */ /* 0x000fe80008000009 */
[----:B------:R-:W-:Y:S01]  /*236d0*/  STS.U8 [R49+UR9+0xf700], R72 ;  /* 0x00f7004831007988 */ /* 0x000fe20008000009 */
[----:B0-----:R-:W-:-:S03]  /*236e0*/  LOP3.LUT R22, R88, 0x70, RZ, 0x3c, !PT ;  /* 0x0000007058167812 */ /* 0x001fc600078e3cff */
        /* <DEDUP_REMOVED lines=14> */
[----:B---3--:R-:W-:Y:S04]  /*237d0*/  STS.U8 [R22+UR9+0xc780], R56 ;  /* 0x00c7803816007988 */ /* 0x008fe80008000009 */
[----:B------:R-:W-:Y:S04]  /*237e0*/  STS.U8 [R22+UR9+0xe780], R58 ;  /* 0x00e7803a16007988 */ /* 0x000fe80008000009 */
[----:B------:R-:W-:Y:S04]  /*237f0*/  STS.U8 [R22+UR9+0x8b80], R60 ;  /* 0x008b803c16007988 */ /* 0x000fe80008000009 */
[----:B------:R-:W-:Y:S04]  /*23800*/  STS.U8 [R22+UR9+0xab80], R62 ;  /* 0x00ab803e16007988 */ /* 0x000fe80008000009 */
[----:B------:R-:W-:Y:S04]  /*23810*/  STS.U8 [R22+UR9+0xcb80], R64 ;  /* 0x00cb804016007988 */ /* 0x000fe80008000009 */
[----:B------:R-:W-:Y:S04]  /*23820*/  STS.U8 [R22+UR9+0xeb80], R46 ;  /* 0x00eb802e16007988 */ /* 0x000fe80008000009 */
[----:B----4-:R0:W-:Y:S04]  /*23830*/  STS.U8 [R22+UR9+0x8f80], R7 ;  /* 0x008f800716007988 */ /* 0x0101e80008000009 */
[----:B------:R1:W-:Y:S04]  /*23840*/  STS.U8 [R22+UR9+0xaf80], R8 ;  /* 0x00af800816007988 */ /* 0x0003e80008000009 */
[----:B------:R2:W-:Y:S04]  /*23850*/  STS.U8 [R22+UR9+0xcf80], R5 ;  /* 0x00cf800516007988 */ /* 0x0005e80008000009 */
[----:B0-----:R0:W5:Y:S04]  /*23860*/  LDL.LU R7, [R1+0xbf4] ;  /* 0x000bf40001077983 */ /* 0x0011680000300800 */
[----:B-1----:R0:W5:Y:S04]  /*23870*/  LDL.LU R8, [R1+0xbf0] ;  /* 0x000bf00001087983 */ /* 0x0021680000300800 */
[----:B--2---:R0:W5:Y:S04]  /*23880*/  LDL.LU R5, [R1+0xbec] ;  /* 0x000bec0001057983 */ /* 0x0041680000300800 */
[----:B------:R1:W-:Y:S04]  /*23890*/  STS.U8 [R22+UR9+0xef80], R6 ;  /* 0x00ef800616007988 */ /* 0x0003e80008000009 */
[----:B------:R2:W-:Y:S04]  /*238a0*/  STS.U8 [R22+UR9+0x9380], R3 ;  /* 0x0093800316007988 */ /* 0x0005e80008000009 */
[----:B------:R3:W-:Y:S04]  /*238b0*/  STS.U8 [R22+UR9+0xb380], R4 ;  /* 0x00b3800416007988 */ /* 0x0007e80008000009 */
[----:B-1----:R0:W5:Y:S04]  /*238c0*/  LDL.LU R6, [R1+0xbe8] ;  /* 0x000be80001067983 */ /* 0x0021680000300800 */
[----:B--2---:R0:W5:Y:S04]  /*238d0*/  LDL.LU R3, [R1+0xbe4] ;  /* 0x000be40001037983 */ /* 0x0041680000300800 */
[----:B---3--:R0:W5:Y:S04]  /*238e0*/  LDL.LU R4, [R1+0xbe0] ;  /* 0x000be00001047983 */ /* 0x0081680000300800 */
[----:B------:R1:W-:Y:S04]  /*238f0*/  STS.U8 [R22+UR9+0xd380], R0 ;  /* 0x00d3800016007988 */ /* 0x0003e80008000009 */
[----:B------:R2:W-:Y:S04]  /*23900*/  STS.U8 [R22+UR9+0xf380], R2 ;  /* 0x00f3800216007988 */ /* 0x0005e80008000009 */
[----:B-1----:R0:W5:Y:S04]  /*23910*/  LDL.LU R0, [R1+0xbdc] ;  /* 0x000bdc0001007983 */ /* 0x0021680000300800 */
[----:B--2---:R0:W5:Y:S01]  /*23920*/  LDL.LU R2, [R1+0xbd8] ;  /* 0x000bd80001027983 */ /* 0x0041620000300800 */
[----:B------:R-:W1:Y:S01]  /*23930*/  S2R R9, SR_TID.X ;  /* 0x0000000000097919 */ /* 0x000e620000002100 */
[----:B------:R-:W2:Y:S01]  /*23940*/  S2R R10, SR_TID.X ;  /* 0x00000000000a7919 */ /* 0x000ea20000002100 */
[----:B------:R-:W3:Y:S01]  /*23950*/  S2R R11, SR_TID.X ;  /* 0x00000000000b7919 */ /* 0x000ee20000002100 */
[----:B------:R0:W-:Y:S04]  /*23960*/  STS.U8 [R22+UR9+0x9780], R70 ;  /* 0x0097804616007988 */ /* 0x0001e80008000009 */
[----:B------:R0:W-:Y:S04]  /*23970*/  STS.U8 [R22+UR9+0xb780], R68 ;  /* 0x00b7804416007988 */ /* 0x0001e80008000009 */
[----:B------:R0:W-:Y:S04]  /*23980*/  STS.U8 [R22+UR9+0xd780], R66 ;  /* 0x00d7804216007988 */ /* 0x0001e80008000009 */
[----:B------:R0:W-:Y:S04]  /*23990*/  STS.U8 [R22+UR9+0xf780], R61 ;  /* 0x00f7803d16007988 */ /* 0x0001e80008000009 */
[----:B------:R0:W-:Y:S04]  /*239a0*/  STS.U8 [R22+UR9+0x9b80], R71 ;  /* 0x009b804716007988 */ /* 0x0001e80008000009 */
[----:B------:R0:W-:Y:S04]  /*239b0*/  STS.U8 [R22+UR9+0xbb80], R73 ;  /* 0x00bb804916007988 */ /* 0x0001e80008000009 */
[----:B------:R0:W-:Y:S04]  /*239c0*/  STS.U8 [R22+UR9+0xdb80], R75 ;  /* 0x00db804b16007988 */ /* 0x0001e80008000009 */
[----:B------:R0:W-:Y:S01]  /*239d0*/  STS.U8 [R22+UR9+0xfb80], R77 ;  /* 0x00fb804d16007988 */ /* 0x0001e20008000009 */
[----:B-1----:R-:W-:-:S03]  /*239e0*/  LOP3.LUT R9, R9, 0x7f, RZ, 0xc0, !PT ;  /* 0x0000007f09097812 */ /* 0x002fc600078ec0ff */
[----:B------:R0:W-:Y:S01]  /*239f0*/  STS.U8 [R22+UR9+0x9f80], R87 ;  /* 0x009f805716007988 */ /* 0x0001e20008000009 */
[----:B--2---:R-:W-:-:S03]  /*23a00*/  LOP3.LUT R10, R10, 0x7f, RZ, 0xc0, !PT ;  /* 0x0000007f0a0a7812 */ /* 0x004fc600078ec0ff */
[----:B------:R0:W-:Y:S01]  /*23a10*/  STS.U8 [R22+UR9+0xbf80], R89 ;  /* 0x00bf805916007988 */ /* 0x0001e20008000009 */
[----:B---3--:R-:W-:-:S03]  /*23a20*/  LOP3.LUT R11, R11, 0x7f, RZ, 0xc0, !PT ;  /* 0x0000007f0b0b7812 */ /* 0x008fc600078ec0ff */
[----:B------:R0:W-:Y:S04]  /*23a30*/  STS.U8 [R22+UR9+0xdf80], R91 ;  /* 0x00df805b16007988 */ /* 0x0001e80008000009 */
[----:B------:R0:W-:Y:S01]  /*23a40*/  STS.U8 [R22+UR9+0xff80], R93 ;  /* 0x00ff805d16007988 */ /* 0x0001e20008000009 */
[----:B------:R-:W-:-:S03]  /*23a50*/  LOP3.LUT R9, R9, 0x10, RZ, 0x3c, !PT ;  /* 0x0000001009097812 */ /* 0x000fc600078e3cff */
[----:B------:R0:W-:Y:S01]  /*23a60*/  STS.U8 [R47+UR9+0x11000], R12 ;  /* 0x0110000c2f007988 */ /* 0x0001e20008000009 */
[----:B------:R-:W-:-:S03]  /*23a70*/  LOP3.LUT R10, R10, 0x20, RZ, 0x3c, !PT ;  /* 0x000000200a0a7812 */ /* 0x000fc600078e3cff */
[----:B------:R0:W-:Y:S01]  /*23a80*/  STS.U8 [R47+UR9+0x11200], R13 ;  /* 0x0112000d2f007988 */ /* 0x0001e20008000009 */
        /* <DEDUP_REMOVED lines=31> */
[----:B------:R1:W-:Y:S06]  /*23c80*/  MEMBAR.ALL.CTA ;  /* 0x0000000000007992 */ /* 0x0003ec0000008000 */
[----:B-1----:R-:W1:Y:S01]  /*23c90*/  FENCE.VIEW.ASYNC.S ;  /* 0x00000000000073c6 */ /* 0x002e620000000000 */
[----:B------:R-:W-:Y:S01]  /*23ca0*/  ULEA UR11, UR22, UR9, 0x3 ;  /* 0x00000009160b7291 */ /* 0x000fe2000f8e18ff */
[----:B------:R-:W-:-:S03]  /*23cb0*/  UMOV UR4, UR5 ;  /* 0x0000000500047c82 */ /* 0x000fc60008000000 */
[----:B------:R-:W-:Y:S01]  /*23cc0*/  UIADD3 UR11, UPT, UPT, UR11, 0x12000, URZ ;  /* 0x000120000b0b7890 */ /* 0x000fe2000fffe0ff */
[----:B-1----:R-:W-:Y:S06]  /*23cd0*/  BAR.SYNC.DEFER_BLOCKING 0x0 ;  /* 0x0000000000007b1d */ /* 0x002fec0000010000 */
[----:B0-----:R-:W-:Y:S05]  /*23ce0*/  @P0 BRA `(.L_x_9) ;  /* 0x0000000000900947 */ /* 0x001fea0003800000 */
[----:B------:R-:W-:Y:S02]  /*23cf0*/  UIADD3 UR55, UPT, UPT, UR8, 0x40, URZ ;  /* 0x0000004008377890 */ /* 0x000fe4000fffe0ff */
[----:B------:R-:W-:Y:S02]  /*23d00*/  UIADD3 UR56, UPT, UPT, UR8, 0x40, URZ ;  /* 0x0000004008387890 */ /* 0x000fe4000fffe0ff */
[----:B------:R-:W-:Y:S02]  /*23d10*/  UIADD3 UR57, UPT, UPT, UR8, 0x80, URZ ;  /* 0x0000008008397890 */ /* 0x000fe4000fffe0ff */
[----:B------:R-:W-:Y:S02]  /*23d20*/  UIADD3 UR58, UPT, UPT, UR8, 0x80, URZ ;  /* 0x00000080083a7890 */ /* 0x000fe4000fffe0ff */
[----:B------:R-:W-:Y:S01]  /*23d30*/  UIADD3 UR59, UPT, UPT, UR8, 0xc0, URZ ;  /* 0x000000c0083b7890 */ /* 0x000fe2000fffe0ff */
[----:B------:R-:W-:Y:S01]  /*23d40*/  UMOV UR18, 0x0 ;  /* 0x0000000000127882 */ /* 0x000fe20000000000 */
[----:B------:R-:W-:Y:S01]  /*23d50*/  UMOV UR19, 0x8108010 ;  /* 0x0810801000137882 */ /* 0x000fe20000000000 */
[----:B------:R-:W-:Y:S01]  /*23d60*/  UMOV UR17, 0x40004040 ;  /* 0x4000404000117882 */ /* 0x000fe20000000000 */
[----:B------:R-:W-:-:S02]  /*23d70*/  UIADD3 UR60, UPT, UPT, UR8, 0xc0, URZ ;  /* 0x000000c0083c7890 */ /* 0x000fc4000fffe0ff */
[----:B------:R0:W-:Y:S01]  /*23d80*/  UTCQMMA gdesc[UR16], gdesc[UR14], tmem[UR8], tmem[UR18], idesc[UR19], UPT ;  /* 0x00ff120e100075ea */ /* 0x0001e2000b800308 */
[----:B------:R-:W-:Y:S01]  /*23d90*/  UMOV UR40, 0x0 ;  /* 0x0000000000287882 */ /* 0x000fe20000000000 */
[----:B------:R-:W-:Y:S01]  /*23da0*/  UMOV UR41, 0x8108010 ;  /* 0x0810801000297882 */ /* 0x000fe20000000000 */
[----:B------:R-:W-:Y:S01]  /*23db0*/  UMOV UR50, 0x0 ;  /* 0x0000000000327882 */ /* 0x000fe20000000000 */
[----:B------:R-:W-:Y:S01]  /*23dc0*/  UMOV UR51, 0x8108010 ;  /* 0x0810801000337882 */ /* 0x000fe20000000000 */
[----:B------:R-:W-:Y:S01]  /*23dd0*/  UMOV UR48, 0x0 ;  /* 0x0000000000307882 */ /* 0x000fe20000000000 */
[----:B------:R-:W-:Y:S01]  /*23de0*/  UMOV UR49, 0x8108010 ;  /* 0x0810801000317882 */ /* 0x000fe20000000000 */
[----:B------:R0:W-:Y:S01]  /*23df0*/  UTCQMMA gdesc[UR26], gdesc[UR12], tmem[UR8], tmem[UR40], idesc[UR41], UPT ;  /* 0x00ff280c1a0075ea */ /* 0x0001e2000b800308 */
        /* <DEDUP_REMOVED lines=8> */
[----:B------:R-:W-:Y:S01]  /*23e80*/  UMOV UR6, UR11 ;  /* 0x0000000b00067c82 */ /* 0x000fe20008000000 */
[----:B------:R-:W-:Y:S01]  /*23e90*/  UMOV UR7, URZ ;  /* 0x000000ff00077c82 */ /* 0x000fe20008000000 */
[----:B------:R0:W-:Y:S01]  /*23ea0*/  UTCQMMA gdesc[UR32], gdesc[UR14], tmem[UR57], tmem[UR46], idesc[UR47], UPT ;  /* 0x00ff2e0e200075ea */ /* 0x0001e2000b800339 */
[----:B------:R-:W-:Y:S01]  /*23eb0*/  UMOV UR52, 0x0 ;  /* 0x0000000000347882 */ /* 0x000fe20000000000 */
[----:B------:R-:W-:Y:S01]  /*23ec0*/  UMOV UR53, 0x8108010 ;  /* 0x0810801000357882 */ /* 0x000fe20000000000 */
[----:B------:R0:W-:Y:S01]  /*23ed0*/  UTCQMMA gdesc[UR34], gdesc[UR12], tmem[UR58], tmem[UR44], idesc[UR45], UPT ;  /* 0x00ff2c0c220075ea */ /* 0x0001e2000b80033a */
[----:B------:R-:W-:Y:S01]  /*23ee0*/  UMOV UR5, UR6 ;  /* 0x0000000600057c82 */ /* 0x000fe20008000000 */
[----:B------:R0:W-:Y:S01]  /*23ef0*/  UTCQMMA gdesc[UR36], gdesc[UR14], tmem[UR59], tmem[UR42], idesc[UR43], UPT ;  /* 0x00ff2a0e240075ea */ /* 0x0001e2000b80033b */
[----:B------:R0:W-:Y:S01]  /*23f00*/  UTCQMMA gdesc[UR38], gdesc[UR12], tmem[UR60], tmem[UR52], idesc[UR53], UPT ;  /* 0x00ff340c260075ea */ /* 0x0001e2000b80033c */
[----:B------:R0:W-:Y:S01]  /*23f10*/  UTCBAR [UR5], URZ ;  /* 0x000000ff050073e9 */ /* 0x0001e200080000ff */
[----:B------:R-:W-:Y:S01]  /*23f20*/  NOP ;  /* 0x0000000000007918 */ /* 0x000fe20000000000 */
.L_x_9:
[----:B------:R-:W2:Y:S04]  /*23f30*/  LDL R13, [R1+0xbd4] ;  /* 0x000bd400010d7983 */ /* 0x000ea80000100800 */
[----:B------:R-:W2:Y:S01]  /*23f40*/  LDL.LU R12, [R1+0xbc8] ;  /* 0x000bc800010c7983 */ /* 0x000ea20000300800 */
[----:B------:R-:W-:-:S04]  /*23f50*/  UIADD3 UR22, UPT, UPT, UR22, 0x1, URZ ;  /* 0x0000000116167890 */ /* 0x000fc8000fffe0ff */
[----:B------:R-:W-:-:S04]  /*23f60*/  UISETP.GT.AND UP1, UPT, UR22, 0x1, UPT ;  /* 0x000000011600788c */ /* 0x000fc8000bf24270 */
[----:B0-----:R-:W-:Y:S02]  /*23f70*/  USEL UR5, URZ, 0x1, !UP1 ;  /* 0x00000001ff057887 */ /* 0x001fe4000c800000 */
[----:B------:R-:W-:Y:S02]  /*23f80*/  USEL UR22, UR22, URZ, !UP1 ;  /* 0x000000ff16167287 */ /* 0x000fe4000c800000 */
[----:B------:R-:W-:Y:S01]  /*23f90*/  ULOP3.LUT UR5, UR4, UR5, URZ, 0x3c, !UPT ;  /* 0x0000000504057292 */ /* 0x000fe2000f8e3cff */
[----:B--2---:R-:W-:Y:S02]  /*23fa0*/  ISETP.NE.U32.AND P1, PT, R12, R13, PT ;  /* 0x0000000d0c00720c */ /* 0x004fe40003f25070 */
[----:B------:R-:W2:Y:S01]  /*23fb0*/  LDL.LU R12, [R1+0xbcc] ;  /* 0x000bcc00010c7983 */ /* 0x000ea20000300800 */
[----:B------:R-:W-:-:S03]  /*23fc0*/  IMAD.U32 R13, RZ, RZ, UR4 ;  /* 0x00000004ff0d7e24 */ /* 0x000fc6000f8e00ff */
[----:B--2---:R1:W-:Y:S07]  /*23fd0*/  STL [R1+0xbc8], R12 ;  /* 0x000bc80c01007387 */ /* 0x0043ee0000100800 */
[----:B------:R-:W-:Y:S05]  /*23fe0*/  @P1 BRA `(.L_x_10) ;  /* 0xfffffedc00e41947 */ /* 0x000fea000383ffff */
.L_x_7:
[----:B01----:R-:W0:Y:S01]  /*23ff0*/  LDC R12, c[0x0][0x3a0] ;  /* 0x0000e800ff0c7b82 */ /* 0x003e220000000800 */
[----:B------:R-:W1:Y:S01]  /*24000*/  LDCU UR30, c[0x0][0x3b8] ;  /* 0x00007700ff1e77ac */ /* 0x000e620008000800 */
[----:B------:R-:W2:Y:S06]  /*24010*/  LDCU UR6, c[0x0][0x39c] ;  /* 0x00007380ff0677ac */ /* 0x000eac0008000800 */
[----:B-----5:R-:W3:Y:S01]  /*24020*/  LDC R4, c[0x0][0x3b4] ;  /* 0x0000ed00ff047b82 */ /* 0x020ee20000000800 */
[----:B0-----:R-:W-:-:S05]  /*24030*/  VIADD R12, R12, 0x3f ;  /* 0x0000003f0c0c7836 */ /* 0x001fca0000000000 */
[----:B------:R-:W-:-:S13]  /*24040*/  ISETP.GE.AND P0, PT, R12, 0x40, PT ;  /* 0x000000400c00780c */ /* 0x000fda0003f06270 */
[----:B-123--:R-:W-:Y:S05]  /*24050*/  @!P0 BRA `(.L_x_11) ;  /* 0x0000000000108947 */ /* 0x00efea0003800000 */
[----:B------:R-:W-:-:S06]  /*24060*/  USHF.L.U32 UR4, UR4, 0x1f, URZ ;  /* 0x0000001f04047899 */ /* 0x000fcc00080006ff */
[----:B------:R-:W-:-:S04]  /*24070*/  IMAD.U32 R0, RZ, RZ, UR4 ;  /* 0x00000004ff007e24 */ /* 0x000fc8000f8e00ff */
[----:B------:R-:W0:Y:S02]  /*24080*/  SYNCS.PHASECHK.TRANS64.TRYWAIT P0, [UR11], R0 ;  /* 0x00000000ff0075a7 */ /* 0x000e24000800110b */
[----:B0-----:R-:W-:Y:S05]  /*24090*/  @!P0 BRA `(.L_x_12) ;  /* 0x0000009400b88947 */ /* 0x001fea0003800000 */
.L_x_11:
[----:B------:R-:W2:Y:S01]  /*240a0*/  LDL R5, [R1+0x304] ;  /* 0x0003040001057983 */ /* 0x000ea20000100800 */
[----:B------:R-:W0:Y:S03]  /*240b0*/  LDCU.128 UR16, c[0x0][0x390] ;  /* 0x00007200ff1077ac */ /* 0x000e260008000c00 */
[----:B------:R-:W3:Y:S01]  /*240c0*/  LDL R3, [R1+0x300] ;  /* 0x0003000001037983 */ /* 0x000ee20000100800 */
[----:B------:R-:W1:Y:S01]  /*240d0*/  LDCU.64 UR32, c[0x0][0x398] ;  /* 0x00007300ff2077ac */ /* 0x000e620008000a00 */
[----:B------:R-:W-:Y:S06]  /*240e0*/  BAR.SYNC.DEFER_BLOCKING 0x0 ;  /* 0x0000000000007b1d */ /* 0x000fec0000010000 */
[----:B------:R-:W4:Y:S01]  /*240f0*/  LDCU UR11, c[0x0][0x39c] ;  /* 0x00007380ff0b77ac */ /* 0x000f220008000800 */
[----:B------:R-:W5:Y:S01]  /*24100*/  LDCU UR7, c[0x0][0x39c] ;  /* 0x00007380ff0777ac */ /* 0x000f620008000800 */
[----:B------:R-:W0:Y:S01]  /*24110*/  LDCU.64 UR4, c[0x0][0x398] ;  /* 0x00007300ff0477ac */ /* 0x000e220008000a00 */
[----:B------:R-:W0:Y:S01]  /*24120*/  LDCU.64 UR12, c[0x0][0x398] ;  /* 0x00007300ff0c77ac */ /* 0x000e220008000a00 */
[----:B------:R-:W0:Y:S01]  /*24130*/  LDCU UR14, c[0x0][0x39c] ;  /* 0x00007380ff0e77ac */ /* 0x000e220008000800 */
[----:B------:R-:W0:Y:S02]  /*24140*/  @!P3 SYNCS.CCTL.IV [UR9+0x12000] ;  /* 0x01200000ff00b9b1 */ /* 0x000e240008000009 */
[----:B0-----:R-:W-:Y:S06]  /*24150*/  BAR.SYNC.DEFER_BLOCKING 0x0 ;  /* 0x0000000000007b1d */ /* 0x001fec0000010000 */
[----:B------:R-:W0:Y:S01]  /*24160*/  LDCU.64 UR20, c[0x0][0x398] ;  /* 0x00007300ff1477ac */ /* 0x000e220008000a00 */
[----:B------:R-:W0:Y:S01]  /*24170*/  LDTM.x64 R8, tmem[UR10] ;  /* 0x0000000a000879ee */ /* 0x000e220008340000 */
[----:B------:R-:W0:Y:S01]  /*24180*/  LDCU.64 UR28, c[0x0][0x398] ;  /* 0x00007300ff1c77ac */ /* 0x000e220008000a00 */
[----:B------:R-:W0:Y:S01]  /*24190*/  LDCU.64 UR26, c[0x0][0x398] ;  /* 0x00007300ff1a77ac */ /* 0x000e220008000a00 */
[----:B------:R-:W0:Y:S01]  /*241a0*/  LDCU.64 UR22, c[0x0][0x398] ;  /* 0x00007300ff1677ac */ /* 0x000e220008000a00 */
[----:B------:R-:W1:Y:S01]  /*241b0*/  @!P3 SYNCS.CCTL.IV [UR9+0x12008] ;  /* 0x01200800ff00b9b1 */ /* 0x000e620008000009 */
[----:B------:R-:W0:Y:S02]  /*241c0*/  LDCU UR9, c[0x0][0x398] ;  /* 0x00007300ff0977ac */ /* 0x000e240008000800 */
[----:B0-----:R-:W-:Y:S01]  /*241d0*/  STL.64 [R1+0x208], R10 ;  /* 0x0002080a01007387 */ /* 0x001fe20000100a00 */
[----:B------:R-:W-:-:S02]  /*241e0*/  IMAD.MOV.U32 R7, RZ, RZ, R8 ;  /* 0x000000ffff077224 */ /* 0x000fc400078e0008 */
[----:B------:R-:W-:Y:S01]  /*241f0*/  IMAD.MOV.U32 R6, RZ, RZ, R9 ;  /* 0x000000ffff067224 */ /* 0x000fe200078e0009 */
[----:B------:R-:W-:Y:S04]  /*24200*/  STL.64 [R1+0x210], R12 ;  /* 0x0002100c01007387 */ /* 0x000fe80000100a00 */
        /* <DEDUP_REMOVED lines=28> */
[----:B------:R0:W-:Y:S02]  /*243d0*/  STL.64 [R1+0x2f8], R70 ;  /* 0x0002f84601007387 */ /* 0x0001e40000100a00 */
[----:B0-----:R-:W-:Y:S01]  /*243e0*/  F2FP.SATFINITE.E4M3.F32.PACK_AB_MERGE_C R70, R6, R7, RZ ;  /* 0x000000070646723e */ /* 0x001fe200048070ff */
[C---:B--2---:R-:W-:Y:S01]  /*243f0*/  IMAD R72, R5.reuse, R4, RZ ;  /* 0x0000000405487224 */ /* 0x044fe200078e02ff */
[----:B------:R-:W-:Y:S01]  /*24400*/  ISETP.GE.AND P1, PT, R5, UR18, PT ;  /* 0x0000001205007c0c */ /* 0x000fe2000bf26270 */
[----:B---3--:R-:W-:-:S03]  /*24410*/  VIADD R0, R3, 0x1 ;  /* 0x0000000103007836 */ /* 0x008fc60000000000 */
[C---:B-1----:R-:W-:Y:S01]  /*24420*/  ISETP.LT.AND P1, PT, R3.reuse, UR33, !P1 ;  /* 0x0000002103007c0c */ /* 0x042fe2000cf21270 */
[----:B------:R-:W-:Y:S02]  /*24430*/  IMAD R71, R4, 0x80, R72 ;  /* 0x0000008004477824 */ /* 0x000fe400078e0248 */
[C---:B------:R-:W-:Y:S01]  /*24440*/  VIADD R2, R3.reuse, 0x2 ;  /* 0x0000000203027836 */ /* 0x040fe20000000000 */
[----:B------:R-:W-:Y:S01]  /*24450*/  ISETP.GE.AND P5, PT, R0, UR6, PT ;  /* 0x0000000600007c0c */ /* 0x000fe2000bfa6270 */
[C---:B------:R-:W-:Y:S02]  /*24460*/  VIADD R0, R3.reuse, 0x3 ;  /* 0x0000000303007836 */ /* 0x040fe40000000000 */
[----:B------:R-:W-:Y:S01]  /*24470*/  IMAD R73, R3, UR30, RZ ;  /* 0x0000001e03497c24 */ /* 0x000fe2000f8e02ff */
[----:B-----5:R-:W-:Y:S01]  /*24480*/  ISETP.GE.AND P2, PT, R2, UR7, PT ;  /* 0x0000000702007c0c */ /* 0x020fe2000bf46270 */
[----:B------:R-:W-:Y:S01]  /*24490*/  IMAD R3, R4, 0x80, R71 ;  /* 0x0000008004037824 */ /* 0x000fe200078e0247 */
[----:B----4-:R-:W-:Y:S01]  /*244a0*/  ISETP.GE.AND P0, PT, R0, UR11, PT ;  /* 0x0000000b00007c0c */ /* 0x010fe2000bf06270 */
[----:B------:R-:W0:Y:S01]  /*244b0*/  LDCU.64 UR6, c[0x0][0x398] ;  /* 0x00007300ff0677ac */ /* 0x000e220008000a00 */
[----:B------:R-:W-:Y:S01]  /*244c0*/  IADD3 R0, P4, PT, R72, UR16, RZ ;  /* 0x0000001048007c10 */ /* 0x000fe2000ff9e0ff */
[----:B------:R-:W-:Y:S01]  /*244d0*/  IMAD R69, R4, 0x80, R3 ;  /* 0x0000008004457824 */ /* 0x000fe200078e0203 */
[----:B------:R-:W-:Y:S01]  /*244e0*/  IADD3 R2, P6, PT, R71, UR16, RZ ;  /* 0x0000001047027c10 */ /* 0x000fe2000ffde0ff */
[----:B------:R-:W1:Y:S01]  /*244f0*/  LDTM.x64 R4, tmem[UR10+0x40] ;  /* 0x0000400a000479ee */ /* 0x000e620008340000 */
[----:B------:R-:W-:-:S02]  /*24500*/  SHF.R.S32.HI R75, RZ, 0x1f, R73 ;  /* 0x0000001fff4b7819 */ /* 0x000fc40000011449 */
[----:B------:R-:W-:Y:S02]  /*24510*/  LEA.HI.X.SX32 R72, R72, UR17, 0x1, P4 ;  /* 0x0000001148487c11 */ /* 0x000fe4000a0f0eff */
[----:B------:R-:W-:Y:S02]  /*24520*/  IADD3 R80, P3, PT, R73, R0, RZ ;  /* 0x0000000049507210 */ /* 0x000fe40007f7e0ff */
[----:B------:R-:W-:Y:S02]  /*24530*/  LEA.HI.X.SX32 R71, R71, UR17, 0x1, P6 ;  /* 0x0000001147477c11 */ /* 0x000fe4000b0f0eff */
[----:B------:R-:W-:Y:S01]  /*24540*/  IADD3 R68, P4, PT, R3, UR16, RZ ;  /* 0x0000001003447c10 */ /* 0x000fe2000ff9e0ff */
[----:B-1----:R-:W-:Y:S01]  /*24550*/  STL.64 [R1+0x108], R6 ;  /* 0x0001080601007387 */ /* 0x002fe20000100a00 */
[----:B------:R-:W-:Y:S02]  /*24560*/  IMAD.MOV.U32 R86, RZ, RZ, R4 ;  /* 0x000000ffff567224 */ /* 0x000fe400078e0004 */
        /* <DEDUP_REMOVED lines=31> */
[----:B-1----:R-:W1:Y:S02]  /*24760*/  LDTM.x64 R4, tmem[UR10+0x80] ;  /* 0x0000800a000479ee */ /* 0x002e640008340000 */
[----:B-1----:R-:W-:Y:S01]  /*24770*/  STL.64 [R1+0x8], R6 ;  /* 0x0000080601007387 */ /* 0x002fe20000100a00 */
        /* <DEDUP_REMOVED lines=32> */
[----:B-1----:R-:W1:Y:S01]  /*24980*/  LDTM.x64 R4, tmem[UR10+0xc0] ;  /* 0x0000c00a000479ee */ /* 0x002e620008340000 */
[----:B------:R-:W-:Y:S01]  /*24990*/  IMAD.X R81, R75, 0x1, R72, P3 ;  /* 0x000000014b517824 */ /* 0x000fe200018e0648 */
[----:B------:R-:W-:Y:S01]  /*249a0*/  LEA.HI.X.SX32 R3, R3, UR17, 0x1, P4 ;  /* 0x0000001103037c11 */ /* 0x000fe2000a0f0eff */
[----:B------:R-:W-:Y:S01]  /*249b0*/  NOP ;  /* 0x0000000000007918 */ /* 0x000fe20000000000 */
[----:B------:R-:W2:Y:S01]  /*249c0*/  LDCU.64 UR10, c[0x0][0x398] ;  /* 0x00007300ff0a77ac */ /* 0x000ea20008000a00 */
[----:B-1----:R-:W-:Y:S04]  /*249d0*/  STL [R1+0xc60], R33 ;  /* 0x000c602101007387 */ /* 0x002fe80000100800 */
[----:B------:R1:W-:Y:S04]  /*249e0*/  STL [R1+0xc5c], R34 ;  /* 0x000c5c2201007387 */ /* 0x0003e80000100800 */
[----:B------:R-:W-:Y:S04]  /*249f0*/  STL [R1+0xc58], R35 ;  /* 0x000c582301007387 */ /* 0x000fe80000100800 */
[----:B------:R-:W-:Y:S01]  /*24a00*/  STL [R1+0xc54], R36 ;  /* 0x000c542401007387 */ /* 0x000fe20000100800 */
[----:B-1----:R-:W-:-:S03]  /*24a10*/  IMAD.MOV.U32 R34, RZ, RZ, R70 ;  /* 0x000000ffff227224 */ /* 0x002fc600078e0046 */
[----:B------:R1:W-:Y:S04]  /*24a20*/  STL [R1+0xc50], R37 ;  /* 0x000c502501007387 */ /* 0x0003e80000100800 */
[----:B-1----:R-:W3:Y:S04]  /*24a30*/  LDL R37, [R1+0xb30] ;  /* 0x000b300001257983 */ /* 0x002ee80000100800 */
        /* <DEDUP_REMOVED lines=12> */
[----:B------:R1:W-:Y:S04]  /*24b00*/  STL [R1+0xbec], R62 ;  /* 0x000bec3e01007387 */ /* 0x0003e80000100800 */
[----:B-1----:R-:W0:Y:S04]  /*24b10*/  LDL R62, [R1+0xb64] ;  /* 0x000b6400013e7983 */ /* 0x002e280000100800 */
[----:B------:R-:W-:Y:S04]  /*24b20*/  STL [R1+0xbe8], R63 ;  /* 0x000be83f01007387 */ /* 0x000fe80000100800 */
[----:B------:R-:W-:Y:S04]  /*24b30*/  STL [R1+0xbe4], R64 ;  /* 0x000be44001007387 */ /* 0x000fe80000100800 */
[----:B------:R1:W-:Y:S04]  /*24b40*/  STL [R1+0xbe0], R65 ;  /* 0x000be04101007387 */ /* 0x0003e80000100800 */
[----:B-1----:R-:W4:Y:S04]  /*24b50*/  LDL.LU R65, [R1+0x300] ;  /* 0x0003000001417983 */ /* 0x002f280000300800 */
[----:B------:R1:W-:Y:S04]  /*24b60*/  STL [R1+0xbdc], R66 ;  /* 0x000bdc4201007387 */ /* 0x0003e80000100800 */
[----:B-1----:R-:W5:Y:S04]  /*24b70*/  LDL.LU R66, [R1+0x304] ;  /* 0x0003040001427983 */ /* 0x002f680000300800 */
[----:B------:R1:W-:Y:S04]  /*24b80*/  STL [R1+0xbd8], R67 ;  /* 0x000bd84301007387 */ /* 0x0003e80000100800 */
[----:B-1----:R-:W2:Y:S01]  /*24b90*/  LDL.LU R67, [R1+0xb8c] ;  /* 0x000b8c0001437983 */ /* 0x002ea20000300800 */
[----:B------:R-:W-:-:S02]  /*24ba0*/  IADD3 R70, P6, PT, R69, UR16, RZ ;  /* 0x0000001045467c10 */ /* 0x000fc4000ffde0ff */
[----:B------:R-:W-:Y:S01]  /*24bb0*/  IADD3 R76, P3, PT, R73, R68, RZ ;  /* 0x00000044494c7210 */ /* 0x000fe20007f7e0ff */
[----:B------:R-:W5:Y:S01]  /*24bc0*/  LDL.LU R64, [R1+0x208] ;  /* 0x0002080001407983 */ /* 0x000f620000300800 */
[----:B------:R-:W-:Y:S01]  /*24bd0*/  LEA.HI.X.SX32 R69, R69, UR17, 0x1, P6 ;  /* 0x0000001145457c11 */ /* 0x000fe2000b0f0eff */
[----:B------:R-:W1:Y:S01]  /*24be0*/  LDCU.64 UR16, c[0x0][0x398] ;  /* 0x00007300ff1077ac */ /* 0x000e620008000a00 */
[----:B------:R-:W-:Y:S01]  /*24bf0*/  IADD3 R78, P4, PT, R73, R2, RZ ;  /* 0x00000002494e7210 */ /* 0x000fe20007f9e0ff */
[----:B------:R-:W5:Y:S01]  /*24c00*/  LDL.LU R63, [R1+0x20c] ;  /* 0x00020c00013f7983 */ /* 0x000f620000300800 */
[----:B------:R-:W-:Y:S01]  /*24c10*/  IMAD.X R77, R75, 0x1, R3, P3 ;  /* 0x000000014b4d7824 */ /* 0x000fe200018e0603 */
[----:B------:R-:W-:Y:S02]  /*24c20*/  F2FP.SATFINITE.E4M3.F32.PACK_AB_MERGE_C R33, R85, R86, RZ ;  /* 0x000000565521723e */ /* 0x000fe400048070ff */
[----:B------:R-:W-:Y:S01]  /*24c30*/  IMAD.X R79, R75, 0x1, R71, P4 ;  /* 0x000000014b4f7824 */ /* 0x000fe200020e0647 */
[----:B------:R-:W-:Y:S01]  /*24c40*/  IADD3 R74, P4, PT, R73, R70, RZ ;  /* 0x00000046494a7210 */ /* 0x000fe20007f9e0ff */
[----:B------:R1:W-:Y:S01]  /*24c50*/  @P1 STG.E.U8 desc[UR24][R80.64], R34 ;  /* 0x0000002250001986 */ /* 0x0003e2000c101118 */
[----:B------:R-:W-:-:S02]  /*24c60*/  F2FP.SATFINITE.E4M3.F32.PACK_AB_MERGE_C R35, R83, R84, RZ ;  /* 0x000000545323723e */ /* 0x000fc400048070ff */
[----:B------:R-:W-:Y:S01]  /*24c70*/  F2FP.SATFINITE.E4M3.F32.PACK_AB_MERGE_C R36, R5, R4, RZ ;  /* 0x000000040524723e */ /* 0x000fe200048070ff */
[----:B------:R-:W-:Y:S01]  /*24c80*/  IMAD.X R75, R75, 0x1, R69, P4 ;  /* 0x000000014b4b7824 */ /* 0x000fe200020e0645 */
[----:B-1----:R-:W-:-:S04]  /*24c90*/  PRMT R34, R34, 0x9910, RZ ;  /* 0x0000991022227816 */ /* 0x002fc800000000ff */
[----:B------:R-:W-:Y:S02]  /*24ca0*/  SHF.R.S32.HI R34, RZ, 0x8, R34 ;  /* 0x00000008ff227819 */ /* 0x000fe40000011422 */
[C---:B----4-:R-:W-:Y:S01]  /*24cb0*/  ISETP.GE.AND P6, PT, R65.reuse, UR19, PT ;  /* 0x0000001341007c0c */ /* 0x050fe2000bfc6270 */
[----:B------:R-:W-:Y:S01]  /*24cc0*/  VIADD R82, R65, 0x4 ;  /* 0x0000000441527836 */ /* 0x000fe20000000000 */
[----:B------:R-:W1:Y:S02]  /*24cd0*/  LDCU.64 UR18, c[0x0][0x398] ;  /* 0x00007300ff1277ac */ /* 0x000e640008000a00 */
[----:B0-----:R-:W-:Y:S02]  /*24ce0*/  ISETP.LT.AND P4, PT, R62, UR6, !P6 ;  /* 0x000000063e007c0c */ /* 0x001fe4000f781270 */
[----:B------:R-:W-:Y:S01]  /*24cf0*/  ISETP.GE.AND P1, PT, R82, UR14, PT ;  /* 0x0000000e52007c0c */ /* 0x000fe2000bf26270 */
[----:B------:R-:W0:Y:S01]  /*24d00*/  LDCU.64 UR14, c[0x0][0x398] ;  /* 0x00007300ff0e77ac */ /* 0x000e220008000a00 */
[----:B------:R-:W4:Y:S01]  /*24d10*/  LDCU UR6, c[0x0][0x39c] ;  /* 0x00007380ff0677ac */ /* 0x000f220008000800 */
[----:B--2---:R-:W-:Y:S01]  /*24d20*/  ISETP.LT.AND P3, PT, R67, UR4, !P6 ;  /* 0x0000000443007c0c */ /* 0x004fe2000f761270 */
[----:B------:R-:W2:Y:S01]  /*24d30*/  LDCU UR4, c[0x0][0x39c] ;  /* 0x00007380ff0477ac */ /* 0x000ea20008000800 */
[----:B---3--:R-:W-:-:S02]  /*24d40*/  ISETP.LT.AND P6, PT, R37, UR12, !P6 ;  /* 0x0000000c25007c0c */ /* 0x008fc4000f7c1270 */
[----:B------:R-:W-:-:S09]  /*24d50*/  F2FP.SATFINITE.E4M3.F32.PACK_AB_MERGE_C R7, R7, R6, RZ ;  /* 0x000000060707723e */ /* 0x000fd200048070ff */
[----:B------:R3:W-:Y:S01]  /*24d60*/  @P3 STG.E.U8 desc[UR24][R78.64], R33 ;  /* 0x000000214e003986 */ /* 0x0007e2000c101118 */
[----:B------:R-:W0:Y:S03]  /*24d70*/  LDCU UR12, c[0x0][0x398] ;  /* 0x00007300ff0c77ac */ /* 0x000e260008000800 */
[----:B------:R0:W-:Y:S04]  /*24d80*/  @P4 STG.E.U8 desc[UR24][R76.64], R35 ;  /* 0x000000234c004986 */ /* 0x0001e8000c101118 */
[----:B------:R0:W-:Y:S01]  /*24d90*/  @P6 STG.E.U8 desc[UR24][R74.64], R36 ;  /* 0x000000244a006986 */ /* 0x0001e2000c101118 */
[----:B---3--:R-:W-:-:S04]  /*24da0*/  VIADD R78, R73, UR30 ;  /* 0x0000001e494e7c36 */ /* 0x008fc80008000000 */
[C---:B------:R-:W-:Y:S01]  /*24db0*/  VIADD R92, R78.reuse, UR30 ;  /* 0x0000001e4e5c7c36 */ /* 0x040fe20008000000 */
[----:B------:R-:W-:Y:S02]  /*24dc0*/  SHF.R.S32.HI R79, RZ, 0x1f, R78 ;  /* 0x0000001fff4f7819 */ /* 0x000fe4000001144e */
[----:B------:R-:W-:Y:S01]  /*24dd0*/  IADD3 R84, P3, PT, R78, R0, RZ ;  /* 0x000000004e547210 */ /* 0x000fe20007f7e0ff */
[----:B------:R-:W-:Y:S01]  /*24de0*/  VIADD R5, R92, UR30 ;  /* 0x0000001e5c057c36 */ /* 0x000fe20008000000 */
[----:B------:R-:W-:Y:S02]  /*24df0*/  IADD3 R82, P4, PT, R78, R2, RZ ;  /* 0x000000024e527210 */ /* 0x000fe40007f9e0ff */
[----:B------:R-:W-:Y:S01]  /*24e00*/  SHF.R.S32.HI R93, RZ, 0x1f, R92 ;  /* 0x0000001fff5d7819 */ /* 0x000fe2000001145c */
[C-C-:B------:R-:W-:Y:S01]  /*24e10*/  IMAD.X R85, R79.reuse, 0x1, R72.reuse, P3 ;  /* 0x000000014f557824 */ /* 0x140fe200018e0648 */
[C---:B0-----:R-:W-:Y:S01]  /*24e20*/  IADD3 R76, P3, PT, R92.reuse, R0, RZ ;  /* 0x000000005c4c7210 */ /* 0x041fe20007f7e0ff */
[----:B------:R-:W-:Y:S01]  /*24e30*/  IMAD.X R83, R79, 0x1, R71, P4 ;  /* 0x000000014f537824 */ /* 0x000fe200020e0647 */
[----:B------:R-:W-:Y:S01]  /*24e40*/  IADD3 R74, P4, PT, R92, R2, RZ ;  /* 0x000000025c4a7210 */ /* 0x000fe20007f9e0ff */
[----:B------:R-:W-:Y:S01]  /*24e50*/  VIADD R4, R5, UR30 ;  /* 0x0000001e05047c36 */ /* 0x000fe20008000000 */
[----:B------:R-:W-:Y:S01]  /*24e60*/  SHF.R.S32.HI R73, RZ, 0x1f, R5 ;  /* 0x0000001fff497819 */ /* 0x000fe20000011405 */
[C---:B------:R-:W-:Y:S01]  /*24e70*/  IMAD.X R77, R93.reuse, 0x1, R72, P3 ;  /* 0x000000015d4d7824 */ /* 0x040fe200018e0648 */
[-C--:B------:R-:W-:Y:S01]  /*24e80*/  IADD3 R80, P3, PT, R78, R68.reuse, RZ ;  /* 0x000000444e507210 */ /* 0x080fe20007f7e0ff */
[----:B------:R-:W-:Y:S01]  /*24e90*/  IMAD.X R75, R93, 0x1, R71, P4 ;  /* 0x000000015d4b7824 */ /* 0x000fe200020e0647 */
[----:B------:R-:W-:-:S02]  /*24ea0*/  IADD3 R38, P4, PT, R92, R68, RZ ;  /* 0x000000445c267210 */ /* 0x000fc40007f9e0ff */
[----:B------:R-:W-:Y:S01]  /*24eb0*/  SHF.R.S32.HI R52, RZ, 0x1f, R4 ;  /* 0x0000001fff347819 */ /* 0x000fe20000011404 */
[--C-:B------:R-:W-:Y:S01]  /*24ec0*/  IMAD.X R81, R79, 0x1, R3.reuse, P3 ;  /* 0x000000014f517824 */ /* 0x100fe200018e0603 */
[----:B------:R-:W-:Y:S01]  /*24ed0*/  IADD3 R90, P3, PT, R5, R0, RZ ;  /* 0x00000000055a7210 */ /* 0x000fe20007f7e0ff */
[----:B------:R-:W-:Y:S01]  /*24ee0*/  IMAD.X R39, R93, 0x1, R3, P4 ;  /* 0x000000015d277824 */ /* 0x000fe200020e0603 */
[C---:B------:R-:W-:Y:S02]  /*24ef0*/  IADD3 R88, P4, PT, R5.reuse, R2, RZ ;  /* 0x0000000205587210 */ /* 0x040fe40007f9e0ff */
[----:B------:R-:W-:Y:S01]  /*24f00*/  IADD3 R86, P6, PT, R5, R68, RZ ;  /* 0x0000004405567210 */ /* 0x000fe20007fde0ff */
[C---:B------:R-:W-:Y:S01]  /*24f10*/  IMAD.X R91, R73.reuse, 0x1, R72, P3 ;  /* 0x00000001495b7824 */ /* 0x040fe200018e0648 */
[-C--:B------:R-:W-:Y:S01]  /*24f20*/  IADD3 R78, P3, PT, R78, R70.reuse, RZ ;  /* 0x000000464e4e7210 */ /* 0x080fe20007f7e0ff */
[C---:B------:R-:W-:Y:S01]  /*24f30*/  IMAD.X R89, R73.reuse, 0x1, R71, P4 ;  /* 0x0000000149597824 */ /* 0x040fe200020e0647 */
[----:B------:R-:W-:Y:S01]  /*24f40*/  IADD3 R92, P4, PT, R92, R70, RZ ;  /* 0x000000465c5c7210 */ /* 0x000fe20007f9e0ff */
[----:B------:R-:W-:-:S02]  /*24f50*/  IMAD.X R87, R73, 0x1, R3, P6 ;  /* 0x0000000149577824 */ /* 0x000fc400030e0603 */
[--C-:B------:R-:W-:Y:S01]  /*24f60*/  IMAD.X R79, R79, 0x1, R69.reuse, P3 ;  /* 0x000000014f4f7824 */ /* 0x100fe200018e0645 */
[----:B------:R-:W-:Y:S01]  /*24f70*/  IADD3 R40, P3, PT, R5, R70, RZ ;  /* 0x0000004605287210 */ /* 0x000fe20007f7e0ff */
[--C-:B------:R-:W-:Y:S01]  /*24f80*/  IMAD.X R93, R93, 0x1, R69.reuse, P4 ;  /* 0x000000015d5d7824 */ /* 0x100fe200020e0645 */
[C---:B------:R-:W-:Y:S01]  /*24f90*/  IADD3 R42, P4, PT, R4.reuse, R0, RZ ;  /* 0x00000000042a7210 */ /* 0x040fe20007f9e0ff */
[C---:B------:R-:W-:Y:S02]  /*24fa0*/  VIADD R5, R4.reuse, UR30 ;  /* 0x0000001e04057c36 */ /* 0x040fe40008000000 */
[----:B------:R-:W-:Y:S01]  /*24fb0*/  IMAD.X R41, R73, 0x1, R69, P3 ;  /* 0x0000000149297824 */ /* 0x000fe200018e0645 */
[----:B------:R-:W-:Y:S01]  /*24fc0*/  IADD3 R44, P3, PT, R4, R2, RZ ;  /* 0x00000002042c7210 */ /* 0x000fe20007f7e0ff */
[----:B------:R-:W-:Y:S01]  /*24fd0*/  IMAD.X R43, R52, 0x1, R72, P4 ;  /* 0x00000001342b7824 */ /* 0x000fe200020e0648 */
[----:B------:R-:W-:Y:S02]  /*24fe0*/  IADD3 R46, P4, PT, R4, R68, RZ ;  /* 0x00000044042e7210 */ /* 0x000fe40007f9e0ff */
[----:B------:R-:W-:Y:S01]  /*24ff0*/  SHF.R.S32.HI R73, RZ, 0x1f, R5 ;  /* 0x0000001fff497819 */ /* 0x000fe20000011405 */
[----:B------:R-:W-:Y:S01]  /*25000*/  IMAD.X R45, R52, 0x1, R71, P3 ;  /* 0x00000001342d7824 */ /* 0x000fe200018e0647 */
[----:B------:R-:W-:Y:S01]  /*25010*/  IADD3 R48, P3, PT, R4, R70, RZ ;  /* 0x0000004604307210 */ /* 0x000fe20007f7e0ff */
[----:B------:R-:W-:Y:S01]  /*25020*/  IMAD.X R47, R52, 0x1, R3, P4 ;  /* 0x00000001342f7824 */ /* 0x000fe200020e0603 */
[----:B------:R-:W-:-:S03]  /*25030*/  IADD3 R50, P4, PT, R5, R0, RZ ;  /* 0x0000000005327210 */ /* 0x000fc60007f9e0ff */
[----:B------:R-:W-:Y:S01]  /*25040*/  IMAD.X R49, R52, 0x1, R69, P3 ;  /* 0x0000000134317824 */ /* 0x000fe200018e0645 */
[----:B------:R-:W-:Y:S01]  /*25050*/  IADD3 R52, P3, PT, R5, R2, RZ ;  /* 0x0000000205347210 */ /* 0x000fe20007f7e0ff */
[----:B------:R-:W-:Y:S01]  /*25060*/  IMAD.X R51, R73, 0x1, R72, P4 ;  /* 0x0000000149337824 */ /* 0x000fe200020e0648 */
[C---:B------:R-:W-:Y:S01]  /*25070*/  IADD3 R54, P4, PT, R5.reuse, R68, RZ ;  /* 0x0000004405367210 */ /* 0x040fe20007f9e0ff */
[----:B------:R-:W-:Y:S02]  /*25080*/  VIADD R4, R5, UR30 ;  /* 0x0000001e05047c36 */ /* 0x000fe40008000000 */
[----:B------:R-:W-:Y:S01]  /*25090*/  IMAD.X R53, R73, 0x1, R71, P3 ;  /* 0x0000000149357824 */ /* 0x000fe200018e0647 */
[----:B------:R-:W-:Y:S01]  /*250a0*/  IADD3 R56, P3, PT, R5, R70, RZ ;  /* 0x0000004605387210 */ /* 0x000fe20007f7e0ff */
[C---:B------:R-:W-:Y:S01]  /*250b0*/  IMAD.X R55, R73.reuse, 0x1, R3, P4 ;  /* 0x0000000149377824 */ /* 0x040fe200020e0603 */
[----:B-----5:R-:W-:Y:S02]  /*250c0*/  ISETP.LT.AND P4, PT, R66, UR20, !P5 ;  /* 0x0000001442007c0c */ /* 0x020fe4000ef81270 */
[----:B------:R-:W-:Y:S01]  /*250d0*/  SHF.R.S32.HI R5, RZ, 0x1f, R4 ;  /* 0x0000001fff057819 */ /* 0x000fe20000011404 */
[----:B------:R-:W-:Y:S01]  /*250e0*/  IMAD.X R57, R73, 0x1, R69, P3 ;  /* 0x0000000149397824 */ /* 0x000fe200018e0645 */
[C---:B------:R-:W-:Y:S01]  /*250f0*/  IADD3 R60, P3, PT, R4.reuse, R2, RZ ;  /* 0x00000002043c7210 */ /* 0x040fe20007f7e0ff */
[----:B------:R-:W-:Y:S01]  /*25100*/  VIADD R73, R65, 0x5 ;  /* 0x0000000541497836 */ /* 0x000fe20000000000 */
[----:B------:R-:W-:-:S03]  /*25110*/  IADD3 R58, P6, PT, R4, R0, RZ ;  /* 0x00000000043a7210 */ /* 0x000fc60007fde0ff */
[----:B------:R-:W-:Y:S01]  /*25120*/  IMAD.X R61, R5, 0x1, R71, P3 ;  /* 0x00000001053d7824 */ /* 0x000fe200018e0647 */
[----:B------:R-:W-:Y:S01]  /*25130*/  ISETP.LT.AND P3, PT, R67, UR10, !P5 ;  /* 0x0000000a43007c0c */ /* 0x000fe2000ef61270 */
[----:B------:R-:W-:Y:S01]  /*25140*/  IMAD.X R59, R5, 0x1, R72, P6 ;  /* 0x00000001053b7824 */ /* 0x000fe200030e0648 */
[----:B--2---:R-:W-:Y:S01]  /*25150*/  ISETP.GE.AND P6, PT, R73, UR4, PT ;  /* 0x0000000449007c0c */ /* 0x004fe2000bfc6270 */
[----:B------:R0:W-:Y:S01]  /*25160*/  @P4 STG.E.U8 desc[UR24][R84.64], R34 ;  /* 0x0000002254004986 */ /* 0x0001e2000c101118 */
[----:B------:R-:W-:Y:S01]  /*25170*/  PRMT R73, R33, 0x9910, RZ ;  /* 0x0000991021497816 */ /* 0x000fe200000000ff */
[----:B------:R-:W2:Y:S01]  /*25180*/  LDCU UR4, c[0x0][0x39c] ;  /* 0x00007380ff0477ac */ /* 0x000ea20008000800 */
[----:B-1----:R-:W-:Y:S01]  /*25190*/  ISETP.LT.AND P4, PT, R62, UR18, !P5 ;  /* 0x000000123e007c0c */ /* 0x002fe2000ef81270 */
[----:B------:R-:W3:Y:S01]  /*251a0*/  LDL.LU R33, [R1+0xc60] ;  /* 0x000c600001217983 */ /* 0x000ee20000300800 */
[----:B------:R-:W-:Y:S01]  /*251b0*/  SHF.R.S32.HI R73, RZ, 0x8, R73 ;  /* 0x00000008ff497819 */ /* 0x000fe20000011449 */
[----:B------:R-:W-:Y:S01]  /*251c0*/  VIADD R6, R65, 0x7 ;  /* 0x0000000741067836 */ /* 0x000fe20000000000 */
[----:B------:R-:W1:Y:S01]  /*251d0*/  LDCU UR10, c[0x0][0x398] ;  /* 0x00007300ff0a77ac */ /* 0x000e620008000800 */
[----:B0-----:R-:W-:Y:S01]  /*251e0*/  PRMT R84, R35, 0x9910, RZ ;  /* 0x0000991023547816 */ /* 0x001fe200000000ff */
[----:B------:R-:W5:Y:S01]  /*251f0*/  LDL.LU R34, [R1+0xc5c] ;  /* 0x000c5c0001227983 */ /* 0x000f620000300800 */
[----:B------:R-:W-:Y:S01]  /*25200*/  PRMT R85, R36, 0x9910, RZ ;  /* 0x0000991024557816 */ /* 0x000fe200000000ff */
[----:B------:R-:W0:Y:S02]  /*25210*/  LDCU UR18, c[0x0][0x398] ;  /* 0x00007300ff1277ac */ /* 0x000e240008000800 */
[----:B------:R1:W-:Y:S04]  /*25220*/  @P3 STG.E.U8 desc[UR24][R82.64], R73 ;  /* 0x0000004952003986 */ /* 0x0003e8000c101118 */
[----:B------:R-:W5:Y:S04]  /*25230*/  LDL.LU R35, [R1+0xc58] ;  /* 0x000c580001237983 */ /* 0x000f680000300800 */
[----:B------:R-:W2:Y:S01]  /*25240*/  LDL.LU R36, [R1+0xc54] ;  /* 0x000c540001247983 */ /* 0x000ea20000300800 */
[----:B-1----:R-:W-:Y:S01]  /*25250*/  SHF.R.S32.HI R82, RZ, 0x8, R84 ;  /* 0x00000008ff527819 */ /* 0x002fe20000011454 */
[----:B------:R-:W-:Y:S01]  /*25260*/  IMAD.MOV.U32 R73, RZ, RZ, R85 ;  /* 0x000000ffff497224 */ /* 0x000fe200078e0055 */
[----:B------:R-:W-:Y:S01]  /*25270*/  F2FP.SATFINITE.E4M3.F32.PACK_AB_MERGE_C R83, R63, R64, RZ ;  /* 0x000000403f53723e */ /* 0x000fe200048070ff */
[----:B------:R-:W2:Y:S04]  /*25280*/  LDL.LU R85, [R1+0xc] ;  /* 0x00000c0001557983 */ /* 0x000ea80000300800 */
[----:B------:R-:W2:Y:S04]  /*25290*/  LDL.LU R84, [R1+0x8] ;  /* 0x0000080001547983 */ /* 0x000ea80000300800 */
[----:B------:R-:W3:Y:S04]  /*252a0*/  LDL.LU R64, [R1+0x210] ;  /* 0x0002100001407983 */ /* 0x000ee80000300800 */
[----:B------:R-:W3:Y:S04]  /*252b0*/  LDL.LU R63, [R1+0x214] ;  /* 0x00021400013f7983 */ /* 0x000ee80000300800 */
[----:B------:R1:W-:Y:S04]  /*252c0*/  @P4 STG.E.U8 desc[UR24][R80.64], R82 ;  /* 0x0000005250004986 */ /* 0x0003e8000c101118 */
[----:B-1----:R-:W3:Y:S04]  /*252d0*/  LDL.LU R80, [R1+0x108] ;  /* 0x0001080001507983 */ /* 0x002ee80000300800 */
[----:B------:R-:W3:Y:S01]  /*252e0*/  LDL.LU R81, [R1+0x10c] ;  /* 0x00010c0001517983 */ /* 0x000ee20000300800 */
[----:B------:R-:W-:Y:S01]  /*252f0*/  ISETP.LT.AND P5, PT, R37, UR16, !P5 ;  /* 0x0000001025007c0c */ /* 0x000fe2000efa1270 */
[----:B------:R-:W1:Y:S01]  /*25300*/  LDCU UR16, c[0x0][0x398] ;  /* 0x00007300ff1077ac */ /* 0x000e620008000800 */
[----:B------:R-:W-:-:S02]  /*25310*/  ISETP.LT.AND P3, PT, R66, UR14, !P2 ;  /* 0x0000000e42007c0c */ /* 0x000fc4000d761270 */
[----:B------:R-:W-:Y:S01]  /*25320*/  SHF.R.S32.HI R73, RZ, 0x8, R73 ;  /* 0x00000008ff497819 */ /* 0x000fe20000011449 */
[----:B------:R-:W0:Y:S01]  /*25330*/  LDCU UR14, c[0x0][0x398] ;  /* 0x00007300ff0e77ac */ /* 0x000e220008000800 */
[----:B------:R-:W-:-:S07]  /*25340*/  ISETP.LT.AND P4, PT, R67, UR28, !P2 ;  /* 0x0000001c43007c0c */ /* 0x000fce000d781270 */
[----:B------:R0:W-:Y:S01]  /*25350*/  @P5 STG.E.U8 desc[UR24][R78.64], R73 ;  /* 0x000000494e005986 */ /* 0x0001e2000c101118 */
[----:B------:R-:W-:Y:S02]  /*25360*/  ISETP.LT.AND P5, PT, R62, UR26, !P2 ;  /* 0x0000001a3e007c0c */ /* 0x000fe4000d7a1270 */
[----:B------:R-:W-:Y:S01]  /*25370*/  ISETP.LT.AND P2, PT, R37, UR22, !P2 ;  /* 0x0000001625007c0c */ /* 0x000fe2000d741270 */
[----:B------:R3:W-:Y:S04]  /*25380*/  @P3 STG.E.U8 desc[UR24][R76.64], R83 ;  /* 0x000000534c003986 */ /* 0x0007e8000c101118 */
[----:B------:R-:W5:Y:S01]  /*25390*/  LDL.LU R37, [R1+0xc50] ;  /* 0x000c500001257983 */ /* 0x000f620000300800 */
[----:B0-----:R-:W-:-:S05]  /*253a0*/  VIADD R73, R65, 0x6 ;  /* 0x0000000641497836 */ /* 0x001fca0000000000 */
[----:B----4-:R-:W-:Y:S01]  /*253b0*/  ISETP.GE.AND P3, PT, R73, UR6, PT ;  /* 0x0000000649007c0c */ /* 0x010fe2000bf66270 */
[----:B------:R-:W0:Y:S01]  /*253c0*/  LDCU UR6, c[0x0][0x398] ;  /* 0x00007300ff0677ac */ /* 0x000e220008000800 */
[----:B--2---:R-:W-:Y:S02]  /*253d0*/  F2FP.SATFINITE.E4M3.F32.PACK_AB_MERGE_C R73, R85, R84, RZ ;  /* 0x000000545549723e */ /* 0x004fe400048070ff */
[----:B---3--:R-:W-:-:S05]  /*253e0*/  F2FP.SATFINITE.E4M3.F32.PACK_AB_MERGE_C R76, R81, R80, RZ ;  /* 0x00000050514c723e */ /* 0x008fca00048070ff */
[----:B------:R-:W-:Y:S04]  /*253f0*/  @P4 STG.E.U8 desc[UR24][R74.64], R76 ;  /* 0x0000004c4a004986 */ /* 0x000fe8000c101118 */
[----:B------:R2:W-:Y:S04]  /*25400*/  @P5 STG.E.U8 desc[UR24][R38.64], R73 ;  /* 0x0000004926005986 */ /* 0x0005e8000c101118 */
[----:B------:R3:W-:Y:S04]  /*25410*/  @P2 STG.E.U8 desc[UR24][R92.64], R7 ;  /* 0x000000075c002986 */ /* 0x0007e8000c101118 */
[----:B--2---:R-:W2:Y:S04]  /*25420*/  LDL.LU.64 R38, [R1+0xc48] ;  /* 0x000c480001267983 */ /* 0x004ea80000300a00 */
[----:B---3--:R-:W3:Y:S04]  /*25430*/  LDL.LU R93, [R1+0xb30] ;  /* 0x000b3000015d7983 */ /* 0x008ee80000300800 */
[----:B------:R-:W4:Y:S04]  /*25440*/  LDL.LU R84, [R1+0x110] ;  /* 0x0001100001547983 */ /* 0x000f280000300800 */
[----:B------:R-:W4:Y:S01]  /*25450*/  LDL.LU R85, [R1+0x114] ;  /* 0x0001140001557983 */ /* 0x000f220000300800 */
[----:B------:R-:W-:-:S03]  /*25460*/  F2FP.SATFINITE.E4M3.F32.PACK_AB_MERGE_C R80, R63, R64, RZ ;  /* 0x000000403f50723e */ /* 0x000fc600048070ff */
[----:B------:R-:W2:Y:S04]  /*25470*/  LDL.LU R64, [R1+0x10] ;  /* 0x0000100001407983 */ /* 0x000ea80000300800 */
[----:B------:R-:W2:Y:S01]  /*25480*/  LDL.LU R63, [R1+0x14] ;  /* 0x00001400013f7983 */ /* 0x000ea20000300800 */
[----:B------:R-:W-:Y:S02]  /*25490*/  IADD3 R78, P4, PT, R4, R68, RZ ;  /* 0x00000044044e7210 */ /* 0x000fe40007f9e0ff */
[----:B------:R-:W-:Y:S02]  /*254a0*/  PRMT R83, R83, 0x9910, RZ ;  /* 0x0000991053537816 */ /* 0x000fe400000000ff */
[----:B------:R-:W-:Y:S01]  /*254b0*/  ISETP.LT.AND P5, PT, R66, UR32, !P0 ;  /* 0x0000002042007c0c */ /* 0x000fe2000c7a1270 */
[----:B------:R-:W-:Y:S01]  /*254c0*/  IMAD.X R79, R5, 0x1, R3, P4 ;  /* 0x00000001054f7824 */ /* 0x000fe200020e0603 */
[----:B------:R-:W-:Y:S01]  /*254d0*/  ISETP.GE.AND P4, PT, R6, UR4, PT ;  /* 0x0000000406007c0c */ /* 0x000fe2000bf86270 */
[----:B------:R-:W-:Y:S01]  /*254e0*/  IMAD.MOV.U32 R6, RZ, RZ, R83 ;  /* 0x000000ffff067224 */ /* 0x000fe200078e0053 */
[----:B------:R-:W-:Y:S01]  /*254f0*/  PRMT R76, R76, 0x9910, RZ ;  /* 0x000099104c4c7816 */ /* 0x000fe200000000ff */
[----:B------:R-:W1:Y:S03]  /*25500*/  LDCU UR4, c[0x0][0x39c] ;  /* 0x00007380ff0477ac */ /* 0x000e660008000800 */
[----:B------:R-:W-:-:S02]  /*25510*/  SHF.R.S32.HI R6, RZ, 0x8, R6 ;  /* 0x00000008ff067819 */ /* 0x000fc40000011406 */
[----:B0-----:R-:W-:Y:S01]  /*25520*/  ISETP.LT.AND P2, PT, R67, UR6, !P0 ;  /* 0x0000000643007c0c */ /* 0x001fe2000c741270 */
[----:B------:R-:W0:Y:S02]  /*25530*/  LDCU UR6, c[0x0][0x39c] ;  /* 0x00007380ff0677ac */ /* 0x000e240008000800 */
[----:B------:R1:W-:Y:S01]  /*25540*/  @P5 STG.E.U8 desc[UR24][R90.64], R6 ;  /* 0x000000065a005986 */ /* 0x0003e2000c101118 */
[----:B------:R-:W-:Y:S01]  /*25550*/  ISETP.LT.AND P5, PT, R62, UR9, !P0 ;  /* 0x000000093e007c0c */ /* 0x000fe2000c7a1270 */
[----:B------:R-:W0:Y:S01]  /*25560*/  LDCU UR9, c[0x0][0x398] ;  /* 0x00007300ff0977ac */ /* 0x000e220008000800 */
[----:B------:R-:W-:Y:S01]  /*25570*/  PRMT R73, R73, 0x9910, RZ ;  /* 0x0000991049497816 */ /* 0x000fe200000000ff */
[----:B-1----:R-:W-:-:S05]  /*25580*/  IMAD.MOV.U32 R6, RZ, RZ, R76 ;  /* 0x000000ffff067224 */ /* 0x002fca00078e004c */
[----:B------:R-:W-:-:S05]  /*25590*/  SHF.R.S32.HI R6, RZ, 0x8, R6 ;  /* 0x00000008ff067819 */ /* 0x000fca0000011406 */
[----:B------:R1:W-:Y:S01]  /*255a0*/  @P2 STG.E.U8 desc[UR24][R88.64], R6 ;  /* 0x0000000658002986 */ /* 0x0003e2000c101118 */
[----:B------:R-:W-:Y:S01]  /*255b0*/  ISETP.LT.AND P2, PT, R66, UR12, !P1 ;  /* 0x0000000c42007c0c */ /* 0x000fe2000cf41270 */
[----:B------:R-:W0:Y:S01]  /*255c0*/  LDCU UR12, c[0x0][0x398] ;  /* 0x00007300ff0c77ac */ /* 0x000e220008000800 */
[----:B-1----:R-:W-:-:S05]  /*255d0*/  SHF.R.S32.HI R6, RZ, 0x8, R73 ;  /* 0x00000008ff067819 */ /* 0x002fca0000011449 */
[----:B------:R2:W-:Y:S01]  /*255e0*/  @P5 STG.E.U8 desc[UR24][R86.64], R6 ;  /* 0x0000000656005986 */ /* 0x0005e2000c101118 */
[----:B------:R-:W-:Y:S02]  /*255f0*/  IADD3 R76, P5, PT, R4, R70, RZ ;  /* 0x00000046044c7210 */ /* 0x000fe40007fbe0ff */
[----:B------:R-:W-:-:S03]  /*25600*/  PRMT R7, R7, 0x9910, RZ ;  /* 0x0000991007077816 */ /* 0x000fc600000000ff */
[----:B------:R-:W-:Y:S01]  /*25610*/  IMAD.X R77, R5, 0x1, R69, P5 ;  /* 0x00000001054d7824 */ /* 0x000fe200028e0645 */
[----:B------:R-:W-:Y:S01]  /*25620*/  ISETP.LT.AND P5, PT, R67, UR14, !P1 ;  /* 0x0000000e43007c0c */ /* 0x000fe2000cfa1270 */
[----:B------:R-:W-:Y:S01]  /*25630*/  VIADD R4, R4, UR30 ;  /* 0x0000001e04047c36 */ /* 0x000fe20008000000 */
[----:B------:R-:W-:Y:S02]  /*25640*/  SHF.R.S32.HI R7, RZ, 0x8, R7 ;  /* 0x00000008ff077819 */ /* 0x000fe40000011407 */
[----:B------:R-:W-:Y:S02]  /*25650*/  F2FP.SATFINITE.E4M3.F32.PACK_AB_MERGE_C R8, R9, R8, RZ ;  /* 0x000000080908723e */ /* 0x000fe400048070ff */
[----:B---3--:R-:W-:Y:S01]  /*25660*/  ISETP.LT.AND P0, PT, R93, UR10, !P0 ;  /* 0x0000000a5d007c0c */ /* 0x008fe2000c701270 */
[----:B------:R-:W1:Y:S01]  /*25670*/  LDCU UR10, c[0x0][0x398] ;  /* 0x00007300ff0a77ac */ /* 0x000e620008000800 */
[----:B------:R-:W-:Y:S02]  /*25680*/  SHF.R.S32.HI R73, RZ, 0x1f, R4 ;  /* 0x0000001fff497819 */ /* 0x000fe40000011404 */
[----:B--2---:R-:W-:-:S09]  /*25690*/  F2FP.SATFINITE.E4M3.F32.PACK_AB_MERGE_C R6, R63, R64, RZ ;  /* 0x000000403f06723e */ /* 0x004fd200048070ff */
[----:B------:R4:W-:Y:S01]  /*256a0*/  @P0 STG.E.U8 desc[UR24][R40.64], R7 ;  /* 0x0000000728000986 */ /* 0x0009e2000c101118 */
[----:B------:R-:W-:Y:S01]  /*256b0*/  IADD3 R74, P0, PT, R4, R0, RZ ;  /* 0x00000000044a7210 */ /* 0x000fe20007f1e0ff */
[----:B------:R-:W-:Y:S01]  /*256c0*/  VIADD R5, R65, 0x8 ;  /* 0x0000000841057836 */ /* 0x000fe20000000000 */
[----:B------:R-:W2:Y:S01]  /*256d0*/  LDCU UR14, c[0x0][0x398] ;  /* 0x00007300ff0e77ac */ /* 0x000ea20008000800 */
[----:B------:R3:W-:Y:S02]  /*256e0*/  @P2 STG.E.U8 desc[UR24][R42.64], R80 ;  /* 0x000000502a002986 */ /* 0x0007e4000c101118 */
[----:B------:R-:W-:Y:S01]  /*256f0*/  IMAD.X R75, R73, 0x1, R72, P0 ;  /* 0x00000001494b7824 */ /* 0x000fe200000e0648 */
[----:B----4-:R-:W-:Y:S01]  /*25700*/  F2FP.SATFINITE.E4M3.F32.PACK_AB_MERGE_C R7, R85, R84, RZ ;  /* 0x000000545507723e */ /* 0x010fe200048070ff */
[----:B------:R-:W4:Y:S01]  /*25710*/  LDL.LU.64 R40, [R1+0xc40] ;  /* 0x000c400001287983 */ /* 0x000f220000300a00 */
[----:B0-----:R-:W-:Y:S01]  /*25720*/  ISETP.LT.AND P0, PT, R62, UR9, !P1 ;  /* 0x000000093e007c0c */ /* 0x001fe2000cf01270 */
[----:B------:R-:W0:Y:S02]  /*25730*/  LDCU UR9, c[0x0][0x398] ;  /* 0x00007300ff0977ac */ /* 0x000e240008000800 */
[----:B---3--:R-:W3:Y:S01]  /*25740*/  LDL.LU.64 R42, [R1+0xc38] ;  /* 0x000c3800012a7983 */ /* 0x008ee20000300a00 */
[----:B-1----:R-:W-:Y:S01]  /*25750*/  ISETP.LT.AND P1, PT, R93, UR10, !P1 ;  /* 0x0000000a5d007c0c */ /* 0x002fe2000cf21270 */
[----:B------:R-:W1:Y:S02]  /*25760*/  LDCU UR10, c[0x0][0x398] ;  /* 0x00007300ff0a77ac */ /* 0x000e640008000800 */
[----:B------:R-:W3:Y:S04]  /*25770*/  LDL.LU R82, [R1+0x218] ;  /* 0x0002180001527983 */ /* 0x000ee80000300800 */
[----:B------:R-:W3:Y:S04]  /*25780*/  LDL.LU R81, [R1+0x21c] ;  /* 0x00021c0001517983 */ /* 0x000ee80000300800 */
[----:B------:R0:W-:Y:S04]  /*25790*/  @P5 STG.E.U8 desc[UR24][R44.64], R7 ;  /* 0x000000072c005986 */ /* 0x0001e8000c101118 */
[----:B0-----:R-:W4:Y:S04]  /*257a0*/  LDL.LU.64 R44, [R1+0xc30] ;  /* 0x000c3000012c7983 */ /* 0x001f280000300a00 */
[----:B------:R-:W4:Y:S04]  /*257b0*/  LDL.LU R84, [R1+0x118] ;  /* 0x0001180001547983 */ /* 0x000f280000300800 */
[----:B------:R-:W4:Y:S04]  /*257c0*/  LDL.LU R85, [R1+0x11c] ;  /* 0x00011c0001557983 */ /* 0x000f280000300800 */
[----:B------:R0:W-:Y:S04]  /*257d0*/  @P0 STG.E.U8 desc[UR24][R46.64], R6 ;  /* 0x000000062e000986 */ /* 0x0001e8000c101118 */
[----:B------:R1:W-:Y:S04]  /*257e0*/  @P1 STG.E.U8 desc[UR24][R48.64], R8 ;  /* 0x0000000830001986 */ /* 0x0003e8000c101118 */
[----:B0-----:R-:W5:Y:S04]  /*257f0*/  LDL.LU.64 R46, [R1+0xc28] ;  /* 0x000c2800012e7983 */ /* 0x001f680000300a00 */
[----:B-1----:R-:W5:Y:S04]  /*25800*/  LDL.LU.64 R48, [R1+0xc20] ;  /* 0x000c200001307983 */ /* 0x002f680000300a00 */
[----:B------:R-:W5:Y:S04]  /*25810*/  LDL.LU R64, [R1+0x18] ;  /* 0x0000180001407983 */ /* 0x000f680000300800 */
[----:B------:R-:W5:Y:S01]  /*25820*/  LDL.LU R63, [R1+0x1c] ;  /* 0x00001c00013f7983 */ /* 0x000f620000300800 */
[----:B------:R-:W-:Y:S01]  /*25830*/  ISETP.GE.AND P2, PT, R5, UR4, PT ;  /* 0x0000000405007c0c */ /* 0x000fe2000bf46270 */
[----:B------:R-:W-:Y:S01]  /*25840*/  VIADD R5, R65, 0x9 ;  /* 0x0000000941057836 */ /* 0x000fe20000000000 */
[----:B------:R-:W-:Y:S01]  /*25850*/  PRMT R9, R80, 0x9910, RZ ;  /* 0x0000991050097816 */ /* 0x000fe200000000ff */
[----:B------:R-:W0:Y:S01]  /*25860*/  LDCU UR4, c[0x0][0x39c] ;  /* 0x00007380ff0477ac */ /* 0x000e220008000800 */
[----:B------:R-:W-:-:S02]  /*25870*/  ISETP.LT.AND P5, PT, R66, UR12, !P6 ;  /* 0x0000000c42007c0c */ /* 0x000fc4000f7a1270 */
[----:B------:R-:W-:Y:S01]  /*25880*/  ISETP.GE.AND P0, PT, R5, UR6, PT ;  /* 0x0000000605007c0c */ /* 0x000fe2000bf06270 */
[----:B------:R-:W-:Y:S01]  /*25890*/  IMAD.MOV.U32 R5, RZ, RZ, R9 ;  /* 0x000000ffff057224 */ /* 0x000fe200078e0009 */
[----:B------:R-:W-:Y:S01]  /*258a0*/  PRMT R7, R7, 0x9910, RZ ;  /* 0x0000991007077816 */ /* 0x000fe200000000ff */
[----:B------:R-:W1:Y:S03]  /*258b0*/  LDCU UR6, c[0x0][0x398] ;  /* 0x00007300ff0677ac */ /* 0x000e660008000800 */
[----:B------:R-:W-:Y:S01]  /*258c0*/  SHF.R.S32.HI R5, RZ, 0x8, R5 ;  /* 0x00000008ff057819 */ /* 0x000fe20000011405 */
[----:B------:R-:W0:Y:S01]  /*258d0*/  LDCU UR12, c[0x0][0x398] ;  /* 0x00007300ff0c77ac */ /* 0x000e220008000800 */
[----:B--2---:R-:W-:-:S03]  /*258e0*/  ISETP.LT.AND P1, PT, R67, UR14, !P6 ;  /* 0x0000000e43007c0c */ /* 0x004fc6000f721270 */
[----:B------:R2:W-:Y:S01]  /*258f0*/  @P5 STG.E.U8 desc[UR24][R50.64], R5 ;  /* 0x0000000532005986 */ /* 0x0005e2000c101118 */
[----:B------:R-:W-:Y:S01]  /*25900*/  ISETP.LT.AND P5, PT, R62, UR9, !P6 ;  /* 0x000000093e007c0c */ /* 0x000fe2000f7a1270 */
[----:B------:R-:W0:Y:S01]  /*25910*/  LDCU UR9, c[0x0][0x398] ;  /* 0x00007300ff0977ac */ /* 0x000e220008000800 */
[----:B------:R-:W-:Y:S01]  /*25920*/  PRMT R8, R8, 0x9910, RZ ;  /* 0x0000991008087816 */ /* 0x000fe200000000ff */
[----:B------:R-:W0:Y:S01]  /*25930*/  LDCU UR14, c[0x0][0x398] ;  /* 0x00007300ff0e77ac */ /* 0x000e220008000800 */
[----:B--2---:R-:W-:Y:S01]  /*25940*/  IMAD.MOV.U32 R5, RZ, RZ, R7 ;  /* 0x000000ffff057224 */ /* 0x004fe200078e0007 */
[----:B------:R-:W-:Y:S01]  /*25950*/  PRMT R7, R6, 0x9910, RZ ;  /* 0x0000991006077816 */ /* 0x000fe200000000ff */
[----:B------:R-:W2:Y:S03]  /*25960*/  LDL.LU.64 R50, [R1+0xc18] ;  /* 0x000c180001327983 */ /* 0x000ea60000300a00 */
[----:B------:R-:W-:Y:S01]  /*25970*/  SHF.R.S32.HI R6, RZ, 0x8, R5 ;  /* 0x00000008ff067819 */ /* 0x000fe20000011405 */
[----:B------:R-:W-:Y:S01]  /*25980*/  IMAD.MOV.U32 R5, RZ, RZ, R7 ;  /* 0x000000ffff057224 */ /* 0x000fe200078e0007 */
[----:B------:R-:W-:Y:S01]  /*25990*/  ISETP.LT.AND P6, PT, R93, UR10, !P6 ;  /* 0x0000000a5d007c0c */ /* 0x000fe2000f7c1270 */
[----:B------:R-:W3:Y:S03]  /*259a0*/  LDCU UR10, c[0x0][0x398] ;  /* 0x00007300ff0a77ac */ /* 0x000ee60008000800 */
[----:B------:R-:W-:Y:S01]  /*259b0*/  SHF.R.S32.HI R5, RZ, 0x8, R5 ;  /* 0x00000008ff057819 */ /* 0x000fe20000011405 */
[----:B------:R0:W-:Y:S01]  /*259c0*/  @P1 STG.E.U8 desc[UR24][R52.64], R6 ;  /* 0x0000000634001986 */ /* 0x0001e2000c101118 */
[----:B-1----:R-:W-:Y:S01]  /*259d0*/  ISETP.LT.AND P1, PT, R66, UR6, !P3 ;  /* 0x0000000642007c0c */ /* 0x002fe2000df21270 */
[----:B------:R-:W1:Y:S02]  /*259e0*/  LDCU UR6, c[0x0][0x398] ;  /* 0x00007300ff0677ac */ /* 0x000e640008000800 */
[----:B------:R1:W-:Y:S01]  /*259f0*/  @P5 STG.E.U8 desc[UR24][R54.64], R5 ;  /* 0x0000000536005986 */ /* 0x0003e2000c101118 */
[----:B0-----:R-:W-:Y:S01]  /*25a00*/  ISETP.LT.AND P5, PT, R67, UR12, !P3 ;  /* 0x0000000c43007c0c */ /* 0x001fe2000dfa1270 */
[----:B------:R-:W0:Y:S01]  /*25a10*/  LDCU UR12, c[0x0][0x398] ;  /* 0x00007300ff0c77ac */ /* 0x000e220008000800 */
[----:B------:R-:W-:Y:S01]  /*25a20*/  IMAD.MOV.U32 R6, RZ, RZ, R8 ;  /* 0x000000ffff067224 */ /* 0x000fe200078e0008 */
[----:B------:R-:W2:Y:S04]  /*25a30*/  LDL.LU.64 R52, [R1+0xc10] ;  /* 0x000c100001347983 */ /* 0x000ea80000300a00 */
[----:B-1----:R-:W-:Y:S01]  /*25a40*/  SHF.R.S32.HI R5, RZ, 0x8, R6 ;  /* 0x00000008ff057819 */ /* 0x002fe20000011406 */
[----:B------:R-:W2:Y:S04]  /*25a50*/  LDL.LU.64 R54, [R1+0xc08] ;  /* 0x000c080001367983 */ /* 0x000ea80000300a00 */
[----:B------:R1:W-:Y:S04]  /*25a60*/  @P6 STG.E.U8 desc[UR24][R56.64], R5 ;  /* 0x0000000538006986 */ /* 0x0003e8000c101118 */
[----:B-1----:R-:W2:Y:S01]  /*25a70*/  LDL.LU.64 R56, [R1+0xc00] ;  /* 0x000c000001387983 */ /* 0x002ea20000300a00 */
[----:B---3--:R-:W-:-:S05]  /*25a80*/  F2FP.SATFINITE.E4M3.F32.PACK_AB_MERGE_C R9, R81, R82, RZ ;  /* 0x000000525109723e */ /* 0x008fca00048070ff */
[----:B------:R1:W-:Y:S04]  /*25a90*/  @P1 STG.E.U8 desc[UR24][R58.64], R9 ;  /* 0x000000093a001986 */ /* 0x0003e8000c101118 */
[----:B-1----:R-:W3:Y:S01]  /*25aa0*/  LDL.LU.64 R58, [R1+0xbf8] ;  /* 0x000bf800013a7983 */ /* 0x002ee20000300a00 */
[----:B----4-:R-:W-:-:S05]  /*25ab0*/  F2FP.SATFINITE.E4M3.F32.PACK_AB_MERGE_C R8, R85, R84, RZ ;  /* 0x000000545508723e */ /* 0x010fca00048070ff */
[----:B------:R1:W-:Y:S04]  /*25ac0*/  @P5 STG.E.U8 desc[UR24][R60.64], R8 ;  /* 0x000000083c005986 */ /* 0x0003e8000c101118 */
[----:B-1----:R-:W4:Y:S04]  /*25ad0*/  LDL.LU.64 R60, [R1+0xbf0] ;  /* 0x000bf000013c7983 */ /* 0x002f280000300a00 */
[----:B------:R-:W2:Y:S04]  /*25ae0*/  LDL.LU R83, [R1+0x220] ;  /* 0x0002200001537983 */ /* 0x000ea80000300800 */
[----:B------:R-:W2:Y:S01]  /*25af0*/  LDL.LU R82, [R1+0x224] ;  /* 0x0002240001527983 */ /* 0x000ea20000300800 */
[----:B-----5:R-:W-:-:S03]  /*25b00*/  F2FP.SATFINITE.E4M3.F32.PACK_AB_MERGE_C R80, R63, R64, RZ ;  /* 0x000000403f50723e */ /* 0x020fc600048070ff */
[----:B------:R-:W5:Y:S04]  /*25b10*/  LDL.LU R84, [R1+0x120] ;  /* 0x0001200001547983 */ /* 0x000f680000300800 */
[----:B------:R-:W5:Y:S04]  /*25b20*/  LDL.LU R85, [R1+0x124] ;  /* 0x0001240001557983 */ /* 0x000f680000300800 */
[----:B------:R-:W3:Y:S04]  /*25b30*/  LDL.LU R64, [R1+0x20] ;  /* 0x0000200001407983 */ /* 0x000ee80000300800 */
[----:B------:R-:W3:Y:S01]  /*25b40*/  LDL.LU R63, [R1+0x24] ;  /* 0x00002400013f7983 */ /* 0x000ee20000300800 */
[----:B------:R-:W-:Y:S01]  /*25b50*/  ISETP.LT.AND P6, PT, R62, UR9, !P3 ;  /* 0x000000093e007c0c */ /* 0x000fe2000dfc1270 */
[----:B------:R-:W1:Y:S01]  /*25b60*/  LDCU UR9, c[0x0][0x398] ;  /* 0x00007300ff0977ac */ /* 0x000e620008000800 */
[----:B------:R-:W-:Y:S01]  /*25b70*/  IADD3 R6, P5, PT, R4, R2, RZ ;  /* 0x0000000204067210 */ /* 0x000fe20007fbe0ff */
[----:B------:R-:W-:Y:S01]  /*25b80*/  VIADD R5, R65, 0xa ;  /* 0x0000000a41057836 */ /* 0x000fe20000000000 */
[----:B------:R-:W-:-:S02]  /*25b90*/  PRMT R9, R9, 0x9910, RZ ;  /* 0x0000991009097816 */ /* 0x000fc400000000ff */
[----:B------:R-:W-:Y:S01]  /*25ba0*/  ISETP.LT.AND P3, PT, R93, UR6, !P3 ;  /* 0x000000065d007c0c */ /* 0x000fe2000df61270 */
[----:B------:R-:W-:Y:S01]  /*25bb0*/  IMAD.X R7, R73, 0x1, R71, P5 ;  /* 0x0000000149077824 */ /* 0x000fe200028e0647 */
[----:B------:R-:W-:Y:S01]  /*25bc0*/  ISETP.LT.AND P5, PT, R66, UR10, !P4 ;  /* 0x0000000a42007c0c */ /* 0x000fe2000e7a1270 */
[----:B------:R-:W0:Y:S01]  /*25bd0*/  LDCU UR10, c[0x0][0x398] ;  /* 0x00007300ff0a77ac */ /* 0x000e220008000800 */
[----:B------:R-:W-:-:S03]  /*25be0*/  ISETP.GE.AND P1, PT, R5, UR4, PT ;  /* 0x0000000405007c0c */ /* 0x000fc6000bf26270 */
[----:B------:R-:W-:Y:S01]  /*25bf0*/  @P6 STG.E.U8 desc[UR24][R78.64], R80 ;  /* 0x000000504e006986 */ /* 0x000fe2000c101118 */
[----:B------:R-:W-:Y:S01]  /*25c00*/  PRMT R5, R8, 0x9910, RZ ;  /* 0x0000991008057816 */ /* 0x000fe200000000ff */
[----:B------:R-:W-:Y:S01]  /*25c10*/  IMAD.MOV.U32 R8, RZ, RZ, R9 ;  /* 0x000000ffff087224 */ /* 0x000fe200078e0009 */
[----:B------:R-:W-:Y:S01]  /*25c20*/  F2FP.SATFINITE.E4M3.F32.PACK_AB_MERGE_C R81, R11, R10, RZ ;  /* 0x0000000a0b51723e */ /* 0x000fe200048070ff */
[----:B------:R-:W0:Y:S01]  /*25c30*/  LDCU UR4, c[0x0][0x39c] ;  /* 0x00007380ff0477ac */ /* 0x000e220008000800 */
[----:B-1----:R-:W-:Y:S02]  /*25c40*/  ISETP.LT.AND P6, PT, R67, UR9, !P4 ;  /* 0x0000000943007c0c */ /* 0x002fe4000e7c1270 */
[----:B------:R-:W-:Y:S01]  /*25c50*/  SHF.R.S32.HI R8, RZ, 0x8, R8 ;  /* 0x00000008ff087819 */ /* 0x000fe20000011408 */
[----:B------:R-:W1:Y:S01]  /*25c60*/  LDCU UR6, c[0x0][0x39c] ;  /* 0x00007380ff0677ac */ /* 0x000e620008000800 */
[----:B------:R-:W-:Y:S01]  /*25c70*/  SHF.R.S32.HI R5, RZ, 0x8, R5 ;  /* 0x00000008ff057819 */ /* 0x000fe20000011405 */
[----:B------:R-:W-:Y:S01]  /*25c80*/  @P3 STG.E.U8 desc[UR24][R76.64], R81 ;  /* 0x000000514c003986 */ /* 0x000fe2000c101118 */
[----:B------:R-:W0:Y:S03]  /*25c90*/  LDCU UR9, c[0x0][0x398] ;  /* 0x00007300ff0977ac */ /* 0x000e260008000800 */
[----:B------:R1:W-:Y:S04]  /*25ca0*/  @P5 STG.E.U8 desc[UR24][R74.64], R8 ;  /* 0x000000084a005986 */ /* 0x0003e8000c101118 */
[----:B------:R0:W-:Y:S01]  /*25cb0*/  @P6 STG.E.U8 desc[UR24][R6.64], R5 ;  /* 0x0000000506006986 */ /* 0x0001e2000c101118 */
[C---:B-1----:R-:W-:Y:S01]  /*25cc0*/  IADD3 R74, P3, PT, R4.reuse, R68, RZ ;  /* 0x00000044044a7210 */ /* 0x042fe20007f7e0ff */
[C---:B0-----:R-:W-:Y:S01]  /*25cd0*/  VIADD R5, R4.reuse, UR30 ;  /* 0x0000001e04057c36 */ /* 0x041fe20008000000 */
[----:B------:R-:W-:-:S03]  /*25ce0*/  IADD3 R8, P5, PT, R4, R70, RZ ;  /* 0x0000004604087210 */ /* 0x000fc60007fbe0ff */
[----:B------:R-:W-:Y:S01]  /*25cf0*/  IMAD.X R75, R73, 0x1, R3, P3 ;  /* 0x00000001494b7824 */ /* 0x000fe200018e0603 */
[----:B------:R-:W-:Y:S02]  /*25d00*/  SHF.R.S32.HI R4, RZ, 0x1f, R5 ;  /* 0x0000001fff047819 */ /* 0x000fe40000011405 */
[----:B------:R-:W-:Y:S01]  /*25d10*/  IADD3 R6, P3, PT, R5, R0, RZ ;  /* 0x0000000005067210 */ /* 0x000fe20007f7e0ff */
[----:B------:R-:W-:Y:S01]  /*25d20*/  IMAD.X R9, R73, 0x1, R69, P5 ;  /* 0x0000000149097824 */ /* 0x000fe200028e0645 */
[----:B------:R-:W-:-:S03]  /*25d30*/  IADD3 R10, P5, PT, R5, R2, RZ ;  /* 0x00000002050a7210 */ /* 0x000fc60007fbe0ff */
[C---:B------:R-:W-:Y:S01]  /*25d40*/  IMAD.X R7, R4.reuse, 0x1, R72, P3 ;  /* 0x0000000104077824 */ /* 0x040fe200018e0648 */
[----:B------:R-:W-:Y:S01]  /*25d50*/  IADD3 R76, P3, PT, R5, R68, RZ ;  /* 0x00000044054c7210 */ /* 0x000fe20007f7e0ff */
[----:B------:R-:W-:Y:S01]  /*25d60*/  IMAD.X R11, R4, 0x1, R71, P5 ;  /* 0x00000001040b7824 */ /* 0x000fe200028e0647 */
[----:B------:R-:W-:-:S03]  /*25d70*/  PRMT R81, R81, 0x9910, RZ ;  /* 0x0000991051517816 */ /* 0x000fc600000000ff */
[----:B------:R-:W-:Y:S01]  /*25d80*/  IMAD.X R77, R4, 0x1, R3, P3 ;  /* 0x00000001044d7824 */ /* 0x000fe200018e0603 */
[----:B------:R-:W-:Y:S02]  /*25d90*/  IADD3 R78, P3, PT, R5, R70, RZ ;  /* 0x00000046054e7210 */ /* 0x000fe40007f7e0ff */
[----:B------:R-:W-:Y:S02]  /*25da0*/  ISETP.LT.AND P5, PT, R62, UR10, !P4 ;  /* 0x0000000a3e007c0c */ /* 0x000fe4000e7a1270 */
[----:B------:R-:W-:Y:S01]  /*25db0*/  PRMT R80, R80, 0x9910, RZ ;  /* 0x0000991050507816 */ /* 0x000fe200000000ff */
[----:B------:R-:W-:Y:S01]  /*25dc0*/  IMAD.X R79, R4, 0x1, R69, P3 ;  /* 0x00000001044f7824 */ /* 0x000fe200018e0645 */
[----:B------:R-:W-:Y:S01]  /*25dd0*/  ISETP.LT.AND P4, PT, R93, UR9, !P4 ;  /* 0x000000095d007c0c */ /* 0x000fe2000e781270 */
[----:B------:R-:W-:Y:S01]  /*25de0*/  IMAD.MOV.U32 R4, RZ, RZ, R81 ;  /* 0x000000ffff047224 */ /* 0x000fe200078e0051 */
[----:B------:R-:W-:Y:S01]  /*25df0*/  ISETP.LT.AND P6, PT, R66, UR12, !P2 ;  /* 0x0000000c42007c0c */ /* 0x000fe2000d7c1270 */
[----:B------:R-:W-:Y:S01]  /*25e00*/  VIADD R73, R65, 0xb ;  /* 0x0000000b41497836 */ /* 0x000fe20000000000 */
[----:B------:R-:W-:Y:S01]  /*25e10*/  SHF.R.S32.HI R80, RZ, 0x8, R80 ;  /* 0x00000008ff507819 */ /* 0x000fe20000011450 */
[----:B------:R-:W0:Y:S01]  /*25e20*/  LDCU UR9, c[0x0][0x398] ;  /* 0x00007300ff0977ac */ /* 0x000e220008000800 */
[----:B------:R-:W-:-:S02]  /*25e30*/  SHF.R.S32.HI R4, RZ, 0x8, R4 ;  /* 0x00000008ff047819 */ /* 0x000fc40000011404 */
[----:B------:R-:W-:Y:S01]  /*25e40*/  ISETP.GE.AND P3, PT, R73, UR4, PT ;  /* 0x0000000449007c0c */ /* 0x000fe2000bf66270 */
[----:B------:R-:W-:Y:S01]  /*25e50*/  @P5 STG.E.U8 desc[UR24][R74.64], R80 ;  /* 0x000000504a005986 */ /* 0x000fe2000c101118 */
[----:B------:R-:W1:Y:S03]  /*25e60*/  LDCU UR10, c[0x0][0x398] ;  /* 0x00007300ff0a77ac */ /* 0x000e660008000800 */
[----:B------:R0:W-:Y:S01]  /*25e70*/  @P4 STG.E.U8 desc[UR24][R8.64], R4 ;  /* 0x0000000408004986 */ /* 0x0001e2000c101118 */
[----:B------:R-:W1:Y:S01]  /*25e80*/  LDCU UR12, c[0x0][0x398] ;  /* 0x00007300ff0c77ac */ /* 0x000e620008000800 */
[----:B------:R-:W-:Y:S01]  /*25e90*/  VIADD R5, R5, UR30 ;  /* 0x0000001e05057c36 */ /* 0x000fe20008000000 */
[----:B------:R-:W1:Y:S01]  /*25ea0*/  LDCU UR4, c[0x0][0x39c] ;  /* 0x00007380ff0477ac */ /* 0x000e620008000800 */
[----:B0-----:R-:W-:Y:S01]  /*25eb0*/  VIADD R4, R65, 0xc ;  /* 0x0000000c41047836 */ /* 0x001fe20000000000 */
[----:B--2---:R-:W-:-:S02]  /*25ec0*/  F2FP.SATFINITE.E4M3.F32.PACK_AB_MERGE_C R73, R82, R83, RZ ;  /* 0x000000535249723e */ /* 0x004fc400048070ff */
[----:B------:R-:W2:Y:S04]  /*25ed0*/  LDL.LU R83, [R1+0x228] ;  /* 0x0002280001537983 */ /* 0x000ea80000300800 */
[----:B------:R0:W-:Y:S01]  /*25ee0*/  @P6 STG.E.U8 desc[UR24][R6.64], R73 ;  /* 0x0000004906006986 */ /* 0x0001e2000c101118 */
[----:B------:R-:W-:Y:S01]  /*25ef0*/  ISETP.GE.AND P6, PT, R4, UR6, PT ;  /* 0x0000000604007c0c */ /* 0x000fe2000bfc6270 */
[----:B------:R-:W0:Y:S01]  /*25f00*/  LDCU UR6, c[0x0][0x39c] ;  /* 0x00007380ff0677ac */ /* 0x000e220008000800 */
[----:B-----5:R-:W-:Y:S01]  /*25f10*/  F2FP.SATFINITE.E4M3.F32.PACK_AB_MERGE_C R4, R85, R84, RZ ;  /* 0x000000545504723e */ /* 0x020fe200048070ff */
[----:B------:R-:W2:Y:S04]  /*25f20*/  LDL.LU R82, [R1+0x22c] ;  /* 0x00022c0001527983 */ /* 0x000ea80000300800 */
[----:B------:R-:W5:Y:S01]  /*25f30*/  LDL.LU R84, [R1+0x128] ;  /* 0x0001280001547983 */ /* 0x000f620000300800 */
[----:B---3--:R-:W-:-:S03]  /*25f40*/  F2FP.SATFINITE.E4M3.F32.PACK_AB_MERGE_C R74, R63, R64, RZ ;  /* 0x000000403f4a723e */ /* 0x008fc600048070ff */
[----:B------:R-:W5:Y:S04]  /*25f50*/  LDL.LU R85, [R1+0x12c] ;  /* 0x00012c0001557983 */ /* 0x000f680000300800 */
[----:B------:R-:W3:Y:S04]  /*25f60*/  LDL.LU R64, [R1+0x28] ;  /* 0x0000280001407983 */ /* 0x000ee80000300800 */
[----:B------:R-:W3:Y:S01]  /*25f70*/  LDL.LU R63, [R1+0x2c] ;  /* 0x00002c00013f7983 */ /* 0x000ee20000300800 */
[----:B------:R-:W-:Y:S01]  /*25f80*/  ISETP.LT.AND P5, PT, R67, UR14, !P2 ;  /* 0x0000000e43007c0c */ /* 0x000fe2000d7a1270 */
[----:B------:R-:W1:Y:S01]  /*25f90*/  LDCU UR14, c[0x0][0x398] ;  /* 0x00007300ff0e77ac */ /* 0x000e620008000800 */
[----:B------:R-:W-:-:S02]  /*25fa0*/  ISETP.LT.AND P4, PT, R62, UR16, !P2 ;  /* 0x000000103e007c0c */ /* 0x000fc4000d781270 */
[----:B------:R-:W-:Y:S01]  /*25fb0*/  ISETP.LT.AND P2, PT, R93, UR9, !P2 ;  /* 0x000000095d007c0c */ /* 0x000fe2000d741270 */
[----:B------:R-:W1:Y:S01]  /*25fc0*/  LDCU UR9, c[0x0][0x398] ;  /* 0x00007300ff0977ac */ /* 0x000e620008000800 */
[----:B------:R-:W1:Y:S07]  /*25fd0*/  LDCU UR16, c[0x0][0x398] ;  /* 0x00007300ff1077ac */ /* 0x000e6e0008000800 */
[----:B------:R1:W-:Y:S01]  /*25fe0*/  @P5 STG.E.U8 desc[UR24][R10.64], R4 ;  /* 0x000000040a005986 */ /* 0x0003e2000c101118 */
[----:B------:R-:W-:-:S03]  /*25ff0*/  IADD3 R8, P5, PT, R5, R0, RZ ;  /* 0x0000000005087210 */ /* 0x000fc60007fbe0ff */
[----:B------:R4:W-:Y:S01]  /*26000*/  @P4 STG.E.U8 desc[UR24][R76.64], R74 ;  /* 0x0000004a4c004986 */ /* 0x0009e2000c101118 */
[----:B0-----:R-:W-:Y:S02]  /*26010*/  IADD3 R6, P4, PT, R5, R2, RZ ;  /* 0x0000000205067210 */ /* 0x001fe40007f9e0ff */
[----:B-1----:R-:W-:-:S05]  /*26020*/  SHF.R.S32.HI R11, RZ, 0x1f, R5 ;  /* 0x0000001fff0b7819 */ /* 0x002fca0000011405 */
[C---:B------:R-:W-:Y:S01]  /*26030*/  IMAD.X R7, R11.reuse, 0x1, R71, P4 ;  /* 0x000000010b077824 */ /* 0x040fe200020e0647 */
[----:B------:R-:W-:Y:S01]  /*26040*/  ISETP.LT.AND P4, PT, R66, UR10, !P0 ;  /* 0x0000000a42007c0c */ /* 0x000fe2000c781270 */
[----:B------:R-:W-:Y:S01]  /*26050*/  IMAD.X R9, R11, 0x1, R72, P5 ;  /* 0x000000010b097824 */ /* 0x000fe200028e0648 */
[----:B------:R-:W-:Y:S01]  /*26060*/  ISETP.LT.AND P5, PT, R67, UR12, !P0 ;  /* 0x0000000c43007c0c */ /* 0x000fe2000c7a1270 */
[----:B------:R-:W0:Y:S01]  /*26070*/  LDCU UR10, c[0x0][0x398] ;  /* 0x00007300ff0a77ac */ /* 0x000e220008000800 */
[----:B------:R-:W-:Y:S02]  /*26080*/  PRMT R10, R73, 0x9910, RZ ;  /* 0x00009910490a7816 */ /* 0x000fe400000000ff */
[----:B------:R-:W-:Y:S01]  /*26090*/  PRMT R4, R4, 0x9910, RZ ;  /* 0x0000991004047816 */ /* 0x000fe200000000ff */
[----:B------:R-:W1:Y:S01]  /*260a0*/  LDCU UR12, c[0x0][0x398] ;  /* 0x00007300ff0c77ac */ /* 0x000e620008000800 */
[----:B------:R-:W-:Y:S02]  /*260b0*/  F2FP.SATFINITE.E4M3.F32.PACK_AB_MERGE_C R73, R13, R12, RZ ;  /* 0x0000000c0d49723e */ /* 0x000fe400048070ff */
[----:B------:R-:W-:-:S02]  /*260c0*/  SHF.R.S32.HI R10, RZ, 0x8, R10 ;  /* 0x00000008ff0a7819 */ /* 0x000fc4000001140a */
[----:B------:R-:W-:Y:S01]  /*260d0*/  SHF.R.S32.HI R4, RZ, 0x8, R4 ;  /* 0x00000008ff047819 */ /* 0x000fe20000011404 */
[----:B------:R-:W-:Y:S01]  /*260e0*/  @P2 STG.E.U8 desc[UR24][R78.64], R73 ;  /* 0x000000494e002986 */ /* 0x000fe2000c101118 */
[----:B----4-:R-:W-:-:S03]  /*260f0*/  IADD3 R76, P2, PT, R5, R68, RZ ;  /* 0x00000044054c7210 */ /* 0x010fc60007f5e0ff */
[----:B------:R-:W-:Y:S04]  /*26100*/  @P4 STG.E.U8 desc[UR24][R8.64], R10 ;  /* 0x0000000a08004986 */ /* 0x000fe8000c101118 */
[----:B------:R4:W-:Y:S01]  /*26110*/  @P5 STG.E.U8 desc[UR24][R6.64], R4 ;  /* 0x0000000406005986 */ /* 0x0009e2000c101118 */
[----:B------:R-:W-:Y:S01]  /*26120*/  IADD3 R12, P4, PT, R5, R70, RZ ;  /* 0x00000046050c7210 */ /* 0x000fe20007f9e0ff */
[----:B------:R-:W-:Y:S02]  /*26130*/  IMAD.X R77, R11, 0x1, R3, P2 ;  /* 0x000000010b4d7824 */ /* 0x000fe400010e0603 */
[----:B----4-:R-:W-:-:S05]  /*26140*/  VIADD R4, R5, UR30 ;  /* 0x0000001e05047c36 */ /* 0x010fca0008000000 */
[----:B------:R-:W-:Y:S02]  /*26150*/  SHF.R.S32.HI R5, RZ, 0x1f, R4 ;  /* 0x0000001fff057819 */ /* 0x000fe40000011404 */
[C---:B------:R-:W-:Y:S02]  /*26160*/  IADD3 R10, P2, PT, R4.reuse, R0, RZ ;  /* 0x00000000040a7210 */ /* 0x040fe40007f5e0ff */
[----:B------:R-:W-:Y:S01]  /*26170*/  IADD3 R8, P5, PT, R4, R2, RZ ;  /* 0x0000000204087210 */ /* 0x000fe20007fbe0ff */
[----:B------:R-:W-:Y:S01]  /*26180*/  IMAD.X R13, R11, 0x1, R69, P4 ;  /* 0x000000010b0d7824 */ /* 0x000fe200020e0645 */
[----:B------:R-:W-:Y:S01]  /*26190*/  ISETP.LT.AND P4, PT, R62, UR9, !P0 ;  /* 0x000000093e007c0c */ /* 0x000fe2000c781270 */
[----:B------:R-:W-:Y:S01]  /*261a0*/  IMAD.X R11, R5, 0x1, R72, P2 ;  /* 0x00000001050b7824 */ /* 0x000fe200010e0648 */
[----:B0-----:R-:W-:Y:S01]  /*261b0*/  ISETP.LT.AND P2, PT, R93, UR10, !P0 ;  /* 0x0000000a5d007c0c */ /* 0x001fe2000c741270 */
[----:B------:R-:W-:Y:S01]  /*261c0*/  IMAD.X R9, R5, 0x1, R71, P5 ;  /* 0x0000000105097824 */ /* 0x000fe200028e0647 */
[----:B------:R-:W-:Y:S01]  /*261d0*/  PRMT R78, R74, 0x9910, RZ ;  /* 0x000099104a4e7816 */ /* 0x000fe200000000ff */
[----:B------:R-:W0:Y:S01]  /*261e0*/  LDCU UR9, c[0x0][0x398] ;  /* 0x00007300ff0977ac */ /* 0x000e220008000800 */
[----:B------:R-:W-:-:S02]  /*261f0*/  IADD3 R6, P5, PT, R4, R68, RZ ;  /* 0x0000004404067210 */ /* 0x000fc40007fbe0ff */
[----:B------:R-:W-:Y:S01]  /*26200*/  IADD3 R74, P0, PT, R4, R70, RZ ;  /* 0x00000046044a7210 */ /* 0x000fe20007f1e0ff */
[----:B------:R-:W4:Y:S01]  /*26210*/  LDCU UR10, c[0x0][0x398] ;  /* 0x00007300ff0a77ac */ /* 0x000f220008000800 */
[----:B------:R-:W-:Y:S01]  /*26220*/  PRMT R79, R73, 0x9910, RZ ;  /* 0x00009910494f7816 */ /* 0x000fe200000000ff */
[C---:B------:R-:W-:Y:S01]  /*26230*/  IMAD.X R7, R5.reuse, 0x1, R3, P5 ;  /* 0x0000000105077824 */ /* 0x040fe200028e0603 */
[----:B------:R-:W-:Y:S01]  /*26240*/  SHF.R.S32.HI R78, RZ, 0x8, R78 ;  /* 0x00000008ff4e7819 */ /* 0x000fe2000001144e */
[----:B------:R-:W-:Y:S01]  /*26250*/  IMAD.X R75, R5, 0x1, R69, P0 ;  /* 0x00000001054b7824 */ /* 0x000fe200000e0645 */
[----:B------:R-:W-:Y:S02]  /*26260*/  SHF.R.S32.HI R5, RZ, 0x8, R79 ;  /* 0x00000008ff057819 */ /* 0x000fe4000001144f */
[----:B-1----:R-:W-:Y:S01]  /*26270*/  ISETP.LT.AND P5, PT, R66, UR12, !P1 ;  /* 0x0000000c42007c0c */ /* 0x002fe2000cfa1270 */
[----:B------:R-:W-:Y:S01]  /*26280*/  @P4 STG.E.U8 desc[UR24][R76.64], R78 ;  /* 0x0000004e4c004986 */ /* 0x000fe2000c101118 */
[----:B------:R-:W-:Y:S01]  /*26290*/  ISETP.LT.AND P4, PT, R67, UR14, !P1 ;  /* 0x0000000e43007c0c */ /* 0x000fe2000cf81270 */
[----:B------:R-:W-:Y:S01]  /*262a0*/  VIADD R73, R65, 0xd ;  /* 0x0000000d41497836 */ /* 0x000fe20000000000 */
[----:B------:R-:W1:Y:S01]  /*262b0*/  LDCU UR12, c[0x0][0x398] ;  /* 0x00007300ff0c77ac */ /* 0x000e620008000800 */
[----:B------:R0:W-:Y:S01]  /*262c0*/  @P2 STG.E.U8 desc[UR24][R12.64], R5 ;  /* 0x000000050c002986 */ /* 0x0001e2000c101118 */
[----:B------:R-:W-:-:S02]  /*262d0*/  ISETP.LT.AND P2, PT, R62, UR16, !P1 ;  /* 0x000000103e007c0c */ /* 0x000fc4000cf41270 */
[----:B------:R-:W-:Y:S01]  /*262e0*/  ISETP.LT.AND P1, PT, R93, UR18, !P1 ;  /* 0x000000125d007c0c */ /* 0x000fe2000cf21270 */
[----:B------:R-:W-:Y:S01]  /*262f0*/  VIADD R4, R4, UR30 ;  /* 0x0000001e04047c36 */ /* 0x000fe20008000000 */
[----:B------:R-:W-:Y:S01]  /*26300*/  ISETP.GE.AND P0, PT, R73, UR4, PT ;  /* 0x0000000449007c0c */ /* 0x000fe2000bf06270 */
[----:B------:R-:W1:Y:S01]  /*26310*/  LDCU UR4, c[0x0][0x39c] ;  /* 0x00007380ff0477ac */ /* 0x000e620008000800 */
[----:B------:R-:W-:Y:S01]  /*26320*/  F2FP.SATFINITE.E4M3.F32.PACK_AB_MERGE_C R73, R15, R14, RZ ;  /* 0x0000000e0f49723e */ /* 0x000fe200048070ff */
[----:B------:R-:W4:Y:S01]  /*26330*/  LDL.LU R62, [R1+0xbec] ;  /* 0x000bec00013e7983 */ /* 0x000f220000300800 */
[----:B------:R-:W1:Y:S01]  /*26340*/  LDCU UR14, c[0x0][0x398] ;  /* 0x00007300ff0e77ac */ /* 0x000e620008000800 */
[----:B0-----:R-:W-:Y:S02]  /*26350*/  VIADD R5, R65, 0xe ;  /* 0x0000000e41057836 */ /* 0x001fe40000000000 */
[----:B------:R-:W4:Y:S01]  /*26360*/  LDL.LU R92, [R1+0x1e4] ;  /* 0x0001e400015c7983 */ /* 0x000f220000300800 */
[----:B------:R-:W-:-:S02]  /*26370*/  F2FP.SATFINITE.E4M3.F32.PACK_AB_MERGE_C R17, R17, R16, RZ ;  /* 0x000000101111723e */ /* 0x000fc400048070ff */
[----:B--2---:R-:W-:Y:S01]  /*26380*/  F2FP.SATFINITE.E4M3.F32.PACK_AB_MERGE_C R83, R82, R83, RZ ;  /* 0x000000535253723e */ /* 0x004fe200048070ff */
[----:B------:R-:W0:Y:S01]  /*26390*/  LDCU UR16, c[0x0][0x398] ;  /* 0x00007300ff1077ac */ /* 0x000e220008000800 */
[----:B-----5:R-:W-:-:S03]  /*263a0*/  F2FP.SATFINITE.E4M3.F32.PACK_AB_MERGE_C R13, R85, R84, RZ ;  /* 0x00000054550d723e */ /* 0x020fc600048070ff */
[----:B------:R-:W-:Y:S01]  /*263b0*/  @P5 STG.E.U8 desc[UR24][R10.64], R83 ;  /* 0x000000530a005986 */ /* 0x000fe2000c101118 */
[----:B------:R-:W-:Y:S01]  /*263c0*/  ISETP.GE.AND P5, PT, R5, UR6, PT ;  /* 0x0000000605007c0c */ /* 0x000fe2000bfa6270 */
[----:B------:R-:W2:Y:S01]  /*263d0*/  LDCU UR6, c[0x0][0x398] ;  /* 0x00007300ff0677ac */ /* 0x000ea20008000800 */
[----:B---3--:R-:W-:Y:S01]  /*263e0*/  F2FP.SATFINITE.E4M3.F32.PACK_AB_MERGE_C R90, R63, R64, RZ ;  /* 0x000000403f5a723e */ /* 0x008fe200048070ff */
[----:B------:R3:W-:Y:S01]  /*263f0*/  @P4 STG.E.U8 desc[UR24][R8.64], R13 ;  /* 0x0000000d08004986 */ /* 0x0007e2000c101118 */
[----:B------:R-:W-:-:S03]  /*26400*/  SHF.R.S32.HI R5, RZ, 0x1f, R4 ;  /* 0x0000001fff057819 */ /* 0x000fc60000011404 */
[----:B------:R5:W-:Y:S04]  /*26410*/  @P2 STG.E.U8 desc[UR24][R6.64], R90 ;  /* 0x0000005a06002986 */ /* 0x000be8000c101118 */
[----:B------:R0:W-:Y:S01]  /*26420*/  @P1 STG.E.U8 desc[UR24][R74.64], R73 ;  /* 0x000000494a001986 */ /* 0x0001e2000c101118 */
[C---:B------:R-:W-:Y:S02]  /*26430*/  IADD3 R80, P2, PT, R4.reuse, R2, RZ ;  /* 0x0000000204507210 */ /* 0x040fe40007f5e0ff */
[----:B---3--:R-:W-:Y:S01]  /*26440*/  IADD3 R8, P1, PT, R4, R0, RZ ;  /* 0x0000000004087210 */ /* 0x008fe20007f3e0ff */
[----:B------:R-:W3:Y:S02]  /*26450*/  LDL.LU R63, [R1+0x130] ;  /* 0x00013000013f7983 */ /* 0x000ee40000300800 */
[----:B------:R-:W-:-:S02]  /*26460*/  IMAD.X R81, R5, 0x1, R71, P2 ;  /* 0x0000000105517824 */ /* 0x000fc400010e0647 */
[C---:B------:R-:W-:Y:S01]  /*26470*/  IMAD.X R9, R5.reuse, 0x1, R72, P1 ;  /* 0x0000000105097824 */ /* 0x040fe200008e0648 */
[C---:B------:R-:W-:Y:S01]  /*26480*/  IADD3 R78, P1, PT, R4.reuse, R68, RZ ;  /* 0x00000044044e7210 */ /* 0x040fe20007f3e0ff */
[C---:B-----5:R-:W-:Y:S01]  /*26490*/  VIADD R6, R4.reuse, UR30 ;  /* 0x0000001e04067c36 */ /* 0x060fe20008000000 */
[----:B------:R-:W-:Y:S01]  /*264a0*/  IADD3 R10, P2, PT, R4, R70, RZ ;  /* 0x00000046040a7210 */ /* 0x000fe20007f5e0ff */
[----:B------:R-:W5:Y:S02]  /*264b0*/  LDL.LU R64, [R1+0x30] ;  /* 0x0000300001407983 */ /* 0x000f640000300800 */
[C---:B------:R-:W-:Y:S01]  /*264c0*/  IMAD.X R79, R5.reuse, 0x1, R3, P1 ;  /* 0x00000001054f7824 */ /* 0x040fe200008e0603 */
[----:B------:R-:W-:Y:S02]  /*264d0*/  SHF.R.S32.HI R4, RZ, 0x1f, R6 ;  /* 0x0000001fff047819 */ /* 0x000fe40000011406 */
[C---:B------:R-:W-:Y:S01]  /*264e0*/  IADD3 R88, P1, PT, R6.reuse, R0, RZ ;  /* 0x0000000006587210 */ /* 0x040fe20007f3e0ff */
[----:B------:R-:W-:Y:S01]  /*264f0*/  IMAD.X R11, R5, 0x1, R69, P2 ;  /* 0x00000001050b7824 */ /* 0x000fe200010e0645 */
[C---:B------:R-:W-:Y:S01]  /*26500*/  IADD3 R86, P2, PT, R6.reuse, R2, RZ ;  /* 0x0000000206567210 */ /* 0x040fe20007f5e0ff */
[----:B------:R-:W-:-:S02]  /*26510*/  VIADD R5, R6, UR30 ;  /* 0x0000001e06057c36 */ /* 0x000fc40008000000 */
[--C-:B------:R-:W-:Y:S01]  /*26520*/  IMAD.X R89, R4, 0x1, R72.reuse, P1 ;  /* 0x0000000104597824 */ /* 0x100fe200008e0648 */
[----:B------:R-:W-:Y:S01]  /*26530*/  IADD3 R84, P1, PT, R6, R68, RZ ;  /* 0x0000004406547210 */ /* 0x000fe20007f3e0ff */
[----:B------:R-:W-:Y:S01]  /*26540*/  IMAD.X R87, R4, 0x1, R71, P2 ;  /* 0x0000000104577824 */ /* 0x000fe200010e0647 */
[----:B------:R-:W-:Y:S02]  /*26550*/  IADD3 R76, P2, PT, R6, R70, RZ ;  /* 0x00000046064c7210 */ /* 0x000fe40007f5e0ff */
[----:B------:R-:W-:Y:S01]  /*26560*/  SHF.R.S32.HI R12, RZ, 0x1f, R5 ;  /* 0x0000001fff0c7819 */ /* 0x000fe20000011405 */
[C---:B------:R-:W-:Y:S01]  /*26570*/  IMAD.X R85, R4.reuse, 0x1, R3, P1 ;  /* 0x0000000104557824 */ /* 0x040fe200008e0603 */
[C---:B0-----:R-:W-:Y:S01]  /*26580*/  IADD3 R74, P1, PT, R5.reuse, R0, RZ ;  /* 0x00000000054a7210 */ /* 0x041fe20007f3e0ff */
[----:B------:R-:W-:Y:S01]  /*26590*/  IMAD.X R77, R4, 0x1, R69, P2 ;  /* 0x00000001044d7824 */ /* 0x000fe200010e0645 */
[C---:B------:R-:W-:Y:S02]  /*265a0*/  IADD3 R14, P2, PT, R5.reuse, R2, RZ ;  /* 0x00000002050e7210 */ /* 0x040fe40007f5e0ff */
[C---:B------:R-:W-:Y:S01]  /*265b0*/  IADD3 R82, P4, PT, R5.reuse, R70, RZ ;  /* 0x0000004605527210 */ /* 0x040fe20007f9e0ff */
[C---:B------:R-:W-:Y:S01]  /*265c0*/  IMAD.X R75, R12.reuse, 0x1, R72, P1 ;  /* 0x000000010c4b7824 */ /* 0x040fe200008e0648 */
[----:B------:R-:W-:Y:S01]  /*265d0*/  IADD3 R6, P1, PT, R5, R68, RZ ;  /* 0x0000004405067210 */ /* 0x000fe20007f3e0ff */
[C---:B------:R-:W-:Y:S01]  /*265e0*/  IMAD.X R15, R12.reuse, 0x1, R71, P2 ;  /* 0x000000010c0f7824 */ /* 0x040fe200010e0647 */
[----:B------:R-:W-:Y:S01]  /*265f0*/  PRMT R91, R83, 0x9910, RZ ;  /* 0x00009910535b7816 */ /* 0x000fe200000000ff */
[----:B------:R-:W-:Y:S01]  /*26600*/  IMAD.X R83, R12, 0x1, R69, P4 ;  /* 0x000000010c537824 */ /* 0x000fe200020e0645 */
[----:B--2---:R-:W-:Y:S01]  /*26610*/  ISETP.LT.AND P2, PT, R66, UR6, !P3 ;  /* 0x0000000642007c0c */ /* 0x004fe2000df41270 */
[----:B------:R-:W-:Y:S01]  /*26620*/  VIADD R4, R65, 0xf ;  /* 0x0000000f41047836 */ /* 0x000fe20000000000 */
[----:B------:R-:W-:Y:S01]  /*26630*/  ISETP.LT.AND P4, PT, R67, UR9, !P3 ;  /* 0x0000000943007c0c */ /* 0x000fe2000df81270 */
[----:B------:R-:W-:Y:S01]  /*26640*/  IMAD.X R7, R12, 0x1, R3, P1 ;  /* 0x000000010c077824 */ /* 0x000fe200008e0603 */
[----:B------:R-:W-:Y:S01]  /*26650*/  PRMT R13, R13, 0x9910, RZ ;  /* 0x000099100d0d7816 */ /* 0x000fe200000000ff */
[----:B------:R-:W-:Y:S01]  /*26660*/  IMAD.MOV.U32 R12, RZ, RZ, R91 ;  /* 0x000000ffff0c7224 */ /* 0x000fe200078e005b */
[----:B-1----:R-:W-:Y:S01]  /*26670*/  ISETP.GE.AND P1, PT, R4, UR4, PT ;  /* 0x0000000404007c0c */ /* 0x002fe2000bf26270 */
[----:B------:R-:W2:Y:S01]  /*26680*/  LDL.LU R91, [R1+0x1e0] ;  /* 0x0001e000015b7983 */ /* 0x000ea20000300800 */
[----:B------:R-:W-:Y:S01]  /*26690*/  SHF.R.S32.HI R13, RZ, 0x8, R13 ;  /* 0x00000008ff0d7819 */ /* 0x000fe2000001140d */
[----:B------:R-:W0:Y:S01]  /*266a0*/  LDCU UR6, c[0x0][0x398] ;  /* 0x00007300ff0677ac */ /* 0x000e220008000800 */
[----:B------:R-:W-:Y:S01]  /*266b0*/  SHF.R.S32.HI R4, RZ, 0x8, R12 ;  /* 0x00000008ff047819 */ /* 0x000fe2000001140c */
[----:B------:R-:W-:Y:S01]  /*266c0*/  VIADD R5, R5, UR30 ;  /* 0x0000001e05057c36 */ /* 0x000fe20008000000 */
[----:B------:R-:W1:Y:S03]  /*266d0*/  LDCU UR4, c[0x0][0x398] ;  /* 0x00007300ff0477ac */ /* 0x000e660008000800 */
[----:B------:R-:W-:Y:S01]  /*266e0*/  @P2 STG.E.U8 desc[UR24][R8.64], R4 ;  /* 0x0000000408002986 */ /* 0x000fe2000c101118 */
[----:B------:R-:W0:Y:S03]  /*266f0*/  LDCU UR9, c[0x0][0x398] ;  /* 0x00007300ff0977ac */ /* 0x000e260008000800 */
[----:B------:R1:W-:Y:S04]  /*26700*/  @P4 STG.E.U8 desc[UR24][R80.64], R13 ;  /* 0x0000000d50004986 */ /* 0x0003e8000c101118 */
[----:B-1----:R-:W2:Y:S04]  /*26710*/  LDL.LU R80, [R1+0x234] ;  /* 0x0002340001507983 */ /* 0x002ea80000300800 */
[----:B------:R-:W4:Y:S01]  /*26720*/  LDL.LU R81, [R1+0xb64] ;  /* 0x000b640001517983 */ /* 0x000f220000300800 */
[----:B------:R-:W-:-:S02]  /*26730*/  PRMT R8, R90, 0x9910, RZ ;  /* 0x000099105a087816 */ /* 0x000fc400000000ff */
[----:B------:R-:W-:Y:S01]  /*26740*/  PRMT R9, R73, 0x9910, RZ ;  /* 0x0000991049097816 */ /* 0x000fe200000000ff */
[----:B------:R-:W2:Y:S04]  /*26750*/  LDL.LU R90, [R1+0x1c4] ;  /* 0x0001c400015a7983 */ /* 0x000ea80000300800 */
[----:B------:R-:W2:Y:S01]  /*26760*/  LDL.LU R73, [R1+0x230] ;  /* 0x0002300001497983 */ /* 0x000ea20000300800 */
[----:B------:R-:W-:Y:S02]  /*26770*/  SHF.R.S32.HI R4, RZ, 0x1f, R5 ;  /* 0x0000001fff047819 */ /* 0x000fe40000011405 */
[----:B------:R-:W-:-:S05]  /*26780*/  IADD3 R12, P2, PT, R5, R0, RZ ;  /* 0x00000000050c7210 */ /* 0x000fca0007f5e0ff */
[----:B------:R-:W-:Y:S01]  /*26790*/  IMAD.X R13, R4, 0x1, R72, P2 ;  /* 0x00000001040d7824 */ /* 0x000fe200010e0648 */
[----:B0-----:R-:W-:Y:S01]  /*267a0*/  ISETP.LT.AND P4, PT, R93, UR6, !P3 ;  /* 0x000000065d007c0c */ /* 0x001fe2000df81270 */
[----:B------:R-:W0:Y:S01]  /*267b0*/  LDCU UR6, c[0x0][0x39c] ;  /* 0x00007380ff0677ac */ /* 0x000e220008000800 */
[----:B------:R-:W-:Y:S02]  /*267c0*/  SHF.R.S32.HI R8, RZ, 0x8, R8 ;  /* 0x00000008ff087819 */ /* 0x000fe40000011408 */
[----:B------:R-:W-:Y:S02]  /*267d0*/  SHF.R.S32.HI R9, RZ, 0x8, R9 ;  /* 0x00000008ff097819 */ /* 0x000fe40000011409 */
[----:B----4-:R-:W-:Y:S01]  /*267e0*/  ISETP.LT.AND P2, PT, R81, UR10, !P3 ;  /* 0x0000000a51007c0c */ /* 0x010fe2000df41270 */
[----:B------:R-:W1:Y:S01]  /*267f0*/  LDCU UR10, c[0x0][0x398] ;  /* 0x00007300ff0a77ac */ /* 0x000e620008000800 */
[----:B------:R-:W-:Y:S01]  /*26800*/  ISETP.LT.AND P3, PT, R66, UR4, !P6 ;  /* 0x0000000442007c0c */ /* 0x000fe2000f761270 */
[----:B------:R-:W4:Y:S10]  /*26810*/  LDCU UR4, c[0x0][0x39c] ;  /* 0x00007380ff0477ac */ /* 0x000f340008000800 */
[----:B------:R0:W-:Y:S01]  /*26820*/  @P2 STG.E.U8 desc[UR24][R78.64], R8 ;  /* 0x000000084e002986 */ /* 0x0001e2000c101118 */
[----:B--2---:R-:W-:-:S03]  /*26830*/  F2FP.SATFINITE.E4M3.F32.PACK_AB_MERGE_C R80, R80, R73, RZ ;  /* 0x000000495050723e */ /* 0x004fc600048070ff */
[----:B------:R2:W-:Y:S01]  /*26840*/  @P4 STG.E.U8 desc[UR24][R10.64], R9 ;  /* 0x000000090a004986 */ /* 0x0005e2000c101118 */
[----:B------:R-:W-:Y:S01]  /*26850*/  VIADD R73, R65, 0x10 ;  /* 0x0000001041497836 */ /* 0x000fe20000000000 */
[C---:B0-----:R-:W-:Y:S02]  /*26860*/  IADD3 R8, P2, PT, R5.reuse, R2, RZ ;  /* 0x0000000205087210 */ /* 0x041fe40007f5e0ff */
[----:B------:R-:W3:Y:S03]  /*26870*/  LDL.LU R78, [R1+0x134] ;  /* 0x00013400014e7983 */ /* 0x000ee60000300800 */
[C---:B--2---:R-:W-:Y:S01]  /*26880*/  IMAD.X R9, R4.reuse, 0x1, R71, P2 ;  /* 0x0000000104097824 */ /* 0x044fe200010e0647 */
[----:B------:R-:W-:Y:S01]  /*26890*/  IADD3 R10, P2, PT, R5, R68, RZ ;  /* 0x00000044050a7210 */ /* 0x000fe20007f5e0ff */
[----:B------:R-:W2:Y:S04]  /*268a0*/  LDL.LU R79, [R1+0x1c0] ;  /* 0x0001c000014f7983 */ /* 0x000ea80000300800 */
[----:B------:R0:W-:Y:S01]  /*268b0*/  @P3 STG.E.U8 desc[UR24][R88.64], R80 ;  /* 0x0000005058003986 */ /* 0x0001e2000c101118 */
[----:B------:R-:W-:Y:S01]  /*268c0*/  IMAD.X R11, R4, 0x1, R3, P2 ;  /* 0x00000001040b7824 */ /* 0x000fe200010e0603 */
[----:B----4-:R-:W-:Y:S01]  /*268d0*/  ISETP.GE.AND P2, PT, R73, UR4, PT ;  /* 0x0000000449007c0c */ /* 0x010fe2000bf46270 */
[----:B------:R-:W-:Y:S01]  /*268e0*/  VIADD R16, R65, 0x11 ;  /* 0x0000001141107836 */ /* 0x000fe20000000000 */
[----:B0-----:R-:W4:Y:S01]  /*268f0*/  LDL.LU R88, [R1+0x2c0] ;  /* 0x0002c00001587983 */ /* 0x001f220000300800 */
[----:B------:R-:W-:Y:S01]  /*26900*/  ISETP.LT.AND P4, PT, R67, UR9, !P6 ;  /* 0x0000000943007c0c */ /* 0x000fe2000f781270 */
[----:B------:R-:W0:Y:S02]  /*26910*/  LDCU UR9, c[0x0][0x398] ;  /* 0x00007300ff0977ac */ /* 0x000e240008000800 */
[----:B------:R-:W4:Y:S01]  /*26920*/  LDL.LU R89, [R1+0x2c4] ;  /* 0x0002c40001597983 */ /* 0x000f220000300800 */
[----:B-1----:R-:W-:Y:S01]  /*26930*/  ISETP.LT.AND P3, PT, R81, UR10, !P6 ;  /* 0x0000000a51007c0c */ /* 0x002fe2000f761270 */
[----:B------:R-:W1:Y:S02]  /*26940*/  LDCU UR10, c[0x0][0x398] ;  /* 0x00007300ff0a77ac */ /* 0x000e640008000800 */
[----:B------:R-:W5:Y:S01]  /*26950*/  LDL.LU R73, [R1+0x34] ;  /* 0x0000340001497983 */ /* 0x000f620000300800 */
[----:B------:R-:W-:Y:S01]  /*26960*/  PRMT R80, R80, 0x9910, RZ ;  /* 0x0000991050507816 */ /* 0x000fe200000000ff */
[----:B------:R-:W0:Y:S01]  /*26970*/  LDCU UR4, c[0x0][0x39c] ;  /* 0x00007380ff0477ac */ /* 0x000e220008000800 */
[----:B------:R-:W-:Y:S01]  /*26980*/  ISETP.LT.AND P6, PT, R93, UR12, !P6 ;  /* 0x0000000c5d007c0c */ /* 0x000fe2000f7c1270 */
[----:B------:R-:W0:Y:S01]  /*26990*/  LDCU UR12, c[0x0][0x398] ;  /* 0x00007300ff0c77ac */ /* 0x000e220008000800 */
[----:B---3--:R-:W-:-:S02]  /*269a0*/  F2FP.SATFINITE.E4M3.F32.PACK_AB_MERGE_C R78, R78, R63, RZ ;  /* 0x0000003f4e4e723e */ /* 0x008fc400048070ff */
[----:B------:R-:W3:Y:S04]  /*269b0*/  LDL.LU R63, [R1+0xbe8] ;  /* 0x000be800013f7983 */ /* 0x000ee80000300800 */
[----:B------:R0:W-:Y:S01]  /*269c0*/  @P4 STG.E.U8 desc[UR24][R86.64], R78 ;  /* 0x0000004e56004986 */ /* 0x0001e2000c101118 */
[----:B------:R-:W-:Y:S01]  /*269d0*/  ISETP.LT.AND P4, PT, R66, UR14, !P0 ;  /* 0x0000000e42007c0c */ /* 0x000fe2000c781270 */
[----:B------:R-:W0:Y:S01]  /*269e0*/  LDCU UR14, c[0x0][0x398] ;  /* 0x00007300ff0e77ac */ /* 0x000e220008000800 */
[----:B-----5:R-:W-:Y:S02]  /*269f0*/  F2FP.SATFINITE.E4M3.F32.PACK_AB_MERGE_C R73, R73, R64, RZ ;  /* 0x000000404949723e */ /* 0x020fe400048070ff */
[----:B------:R-:W5:Y:S04]  /*26a00*/  LDL.LU R64, [R1+0xbe4] ;  /* 0x000be40001407983 */ /* 0x000f680000300800 */
[----:B------:R1:W-:Y:S01]  /*26a10*/  @P3 STG.E.U8 desc[UR24][R84.64], R73 ;  /* 0x0000004954003986 */ /* 0x0003e2000c101118 */
[----:B------:R-:W-:Y:S01]  /*26a20*/  ISETP.GE.AND P3, PT, R16, UR6, PT ;  /* 0x0000000610007c0c */ /* 0x000fe2000bf66270 */
[----:B------:R-:W-:Y:S01]  /*26a30*/  IMAD.MOV.U32 R16, RZ, RZ, R80 ;  /* 0x000000ffff107224 */ /* 0x000fe200078e0050 */
[----:B0-----:R-:W-:Y:S01]  /*26a40*/  PRMT R78, R78, 0x9910, RZ ;  /* 0x000099104e4e7816 */ /* 0x001fe200000000ff */
[----:B------:R-:W2:Y:S01]  /*26a50*/  LDL.LU R86, [R1+0x290] ;  /* 0x0002900001567983 */ /* 0x000ea20000300800 */
[----:B------:R-:W0:Y:S02]  /*26a60*/  LDCU UR6, c[0x0][0x398] ;  /* 0x00007300ff0677ac */ /* 0x000e240008000800 */
[----:B------:R-:W-:Y:S01]  /*26a70*/  SHF.R.S32.HI R16, RZ, 0x8, R16 ;  /* 0x00000008ff107819 */ /* 0x000fe20000011410 */
[----:B------:R-:W2:Y:S04]  /*26a80*/  LDL.LU R87, [R1+0x294] ;  /* 0x0002940001577983 */ /* 0x000ea80000300800 */
[----:B------:R-:W-:Y:S04]  /*26a90*/  @P6 STG.E.U8 desc[UR24][R76.64], R17 ;  /* 0x000000114c006986 */ /* 0x000fe8000c101118 */
[----:B-1----:R-:W2:Y:S04]  /*26aa0*/  LDL.LU R84, [R1+0x260] ;  /* 0x0002600001547983 */ /* 0x002ea80000300800 */
[----:B------:R1:W-:Y:S04]  /*26ab0*/  @P4 STG.E.U8 desc[UR24][R74.64], R16 ;  /* 0x000000104a004986 */ /* 0x0003e8000c101118 */
[----:B------:R-:W2:Y:S04]  /*26ac0*/  LDL.LU R85, [R1+0x264] ;  /* 0x0002640001557983 */ /* 0x000ea80000300800 */
[----:B------:R-:W2:Y:S01]  /*26ad0*/  LDL.LU R80, [R1+0x3c] ;  /* 0x00003c0001507983 */ /* 0x000ea20000300800 */
[----:B-1----:R-:W-:-:S03]  /*26ae0*/  PRMT R74, R73, 0x9910, RZ ;  /* 0x00009910494a7816 */ /* 0x002fc600000000ff */
[----:B------:R-:W2:Y:S01]  /*26af0*/  LDL.LU R76, [R1+0x13c] ;  /* 0x00013c00014c7983 */ /* 0x000ea20000300800 */
[----:B------:R-:W-:Y:S01]  /*26b00*/  IMAD.MOV.U32 R16, RZ, RZ, R78 ;  /* 0x000000ffff107224 */ /* 0x000fe200078e004e */
[----:B------:R-:W-:Y:S02]  /*26b10*/  PRMT R73, R17, 0x9910, RZ ;  /* 0x0000991011497816 */ /* 0x000fe400000000ff */
[----:B------:R-:W2:Y:S01]  /*26b20*/  LDL.LU R77, [R1+0x38] ;  /* 0x00003800014d7983 */ /* 0x000ea20000300800 */
[----:B------:R-:W-:-:S03]  /*26b30*/  IMAD.MOV.U32 R17, RZ, RZ, R74 ;  /* 0x000000ffff117224 */ /* 0x000fc600078e004a */
[----:B------:R-:W2:Y:S04]  /*26b40*/  LDL.LU R75, [R1+0x138] ;  /* 0x00013800014b7983 */ /* 0x000ea80000300800 */
[----:B------:R-:W2:Y:S04]  /*26b50*/  LDL.LU R78, [R1+0x23c] ;  /* 0x00023c00014e7983 */ /* 0x000ea80000300800 */
[----:B------:R-:W2:Y:S01]  /*26b60*/  LDL.LU R74, [R1+0x238] ;  /* 0x00023800014a7983 */ /* 0x000ea20000300800 */
[----:B------:R-:W-:Y:S01]  /*26b70*/  ISETP.LT.AND P6, PT, R67, UR9, !P0 ;  /* 0x0000000943007c0c */ /* 0x000fe2000c7c1270 */
[----:B------:R-:W1:Y:S01]  /*26b80*/  LDCU UR9, c[0x0][0x398] ;  /* 0x00007300ff0977ac */ /* 0x000e620008000800 */
[----:B------:R-:W-:-:S02]  /*26b90*/  ISETP.LT.AND P4, PT, R81, UR10, !P0 ;  /* 0x0000000a51007c0c */ /* 0x000fc4000c781270 */
[----:B------:R-:W-:Y:S01]  /*26ba0*/  SHF.R.S32.HI R16, RZ, 0x8, R16 ;  /* 0x00000008ff107819 */ /* 0x000fe20000011410 */
[----:B------:R-:W1:Y:S01]  /*26bb0*/  LDCU UR10, c[0x0][0x398] ;  /* 0x00007300ff0a77ac */ /* 0x000e620008000800 */
[----:B------:R-:W-:Y:S02]  /*26bc0*/  ISETP.LT.AND P0, PT, R93, UR12, !P0 ;  /* 0x0000000c5d007c0c */ /* 0x000fe4000c701270 */
[----:B------:R-:W-:Y:S01]  /*26bd0*/  F2FP.SATFINITE.E4M3.F32.PACK_AB_MERGE_C R18, R19, R18, RZ ;  /* 0x000000121312723e */ /* 0x000fe200048070ff */
[----:B------:R-:W1:Y:S04]  /*26be0*/  LDCU UR12, c[0x0][0x398] ;  /* 0x00007300ff0c77ac */ /* 0x000e680008000800 */
[----:B------:R4:W-:Y:S01]  /*26bf0*/  @P6 STG.E.U8 desc[UR24][R14.64], R16 ;  /* 0x000000100e006986 */ /* 0x0009e2000c101118 */
[----:B0-----:R-:W-:Y:S01]  /*26c00*/  ISETP.LT.AND P6, PT, R66, UR6, !P5 ;  /* 0x0000000642007c0c */ /* 0x001fe2000efc1270 */
[----:B------:R-:W0:Y:S01]  /*26c10*/  LDCU UR6, c[0x0][0x398] ;  /* 0x00007300ff0677ac */ /* 0x000e220008000800 */
[----:B----4-:R-:W-:Y:S01]  /*26c20*/  SHF.R.S32.HI R14, RZ, 0x8, R17 ;  /* 0x00000008ff0e7819 */ /* 0x010fe20000011411 */
[----:B------:R-:W-:-:S04]  /*26c30*/  IMAD.MOV.U32 R15, RZ, RZ, R73 ;  /* 0x000000ffff0f7224 */ /* 0x000fc800078e0049 */
[----:B------:R4:W-:Y:S01]  /*26c40*/  @P4 STG.E.U8 desc[UR24][R6.64], R14 ;  /* 0x0000000e06004986 */ /* 0x0009e2000c101118 */
[----:B------:R-:W-:Y:S02]  /*26c50*/  SHF.R.S32.HI R15, RZ, 0x8, R15 ;  /* 0x00000008ff0f7819 */ /* 0x000fe4000001140f */
[----:B----4-:R-:W-:-:S03]  /*26c60*/  IADD3 R6, P4, PT, R5, R70, RZ ;  /* 0x0000004605067210 */ /* 0x010fc60007f9e0ff */
[----:B------:R-:W-:Y:S02]  /*26c70*/  @P0 STG.E.U8 desc[UR24][R82.64], R15 ;  /* 0x0000000f52000986 */ /* 0x000fe4000c101118 */
[----:B------:R-:W-:Y:S02]  /*26c80*/  IMAD.X R7, R4, 0x1, R69, P4 ;  /* 0x0000000104077824 */ /* 0x000fe400020e0645 */
[----:B------:R-:W-:Y:S01]  /*26c90*/  VIADD R4, R65, 0x12 ;  /* 0x0000001241047836 */ /* 0x000fe20000000000 */
[----:B--2---:R-:W-:Y:S02]  /*26ca0*/  F2FP.SATFINITE.E4M3.F32.PACK_AB_MERGE_C R14, R78, R74, RZ ;  /* 0x0000004a4e0e723e */ /* 0x004fe400048070ff */
[----:B------:R-:W2:Y:S04]  /*26cb0*/  LDL.LU R74, [R1+0x240] ;  /* 0x00024000014a7983 */ /* 0x000ea80000300800 */
[----:B------:R4:W-:Y:S01]  /*26cc0*/  @P6 STG.E.U8 desc[UR24][R12.64], R14 ;  /* 0x0000000e0c006986 */ /* 0x0009e2000c101118 */
[----:B------:R-:W-:Y:S01]  /*26cd0*/  ISETP.GE.AND P6, PT, R4, UR4, PT ;  /* 0x0000000404007c0c */ /* 0x000fe2000bfc6270 */
[----:B------:R-:W0:Y:S02]  /*26ce0*/  LDCU UR4, c[0x0][0x398] ;  /* 0x00007300ff0477ac */ /* 0x000e240008000800 */
[----:B------:R-:W2:Y:S01]  /*26cf0*/  LDL.LU R78, [R1+0x244] ;  /* 0x00024400014e7983 */ /* 0x000ea20000300800 */
[----:B------:R-:W-:-:S02]  /*26d00*/  F2FP.SATFINITE.E4M3.F32.PACK_AB_MERGE_C R4, R80, R77, RZ ;  /* 0x0000004d5004723e */ /* 0x000fc400048070ff */
[----:B----4-:R-:W-:Y:S02]  /*26d10*/  F2FP.SATFINITE.E4M3.F32.PACK_AB_MERGE_C R13, R76, R75, RZ ;  /* 0x0000004b4c0d723e */ /* 0x010fe400048070ff */
[----:B------:R-:W4:Y:S04]  /*26d20*/  LDL.LU R75, [R1+0x140] ;  /* 0x00014000014b7983 */ /* 0x000f280000300800 */
[----:B------:R-:W4:Y:S04]  /*26d30*/  LDL.LU R76, [R1+0x144] ;  /* 0x00014400014c7983 */ /* 0x000f280000300800 */
[----:B------:R-:W3:Y:S04]  /*26d40*/  LDL.LU R77, [R1+0x40] ;  /* 0x00004000014d7983 */ /* 0x000ee80000300800 */
[----:B------:R-:W3:Y:S01]  /*26d50*/  LDL.LU R80, [R1+0x44] ;  /* 0x0000440001507983 */ /* 0x000ee20000300800 */
[----:B------:R-:W-:Y:S01]  /*26d60*/  ISETP.LT.AND P0, PT, R67, UR14, !P5 ;  /* 0x0000000e43007c0c */ /* 0x000fe2000ef01270 */
[----:B------:R-:W-:Y:S01]  /*26d70*/  VIADD R5, R5, UR30 ;  /* 0x0000001e05057c36 */ /* 0x000fe20008000000 */
[----:B-1----:R-:W-:Y:S01]  /*26d80*/  ISETP.LT.AND P4, PT, R81, UR9, !P5 ;  /* 0x0000000951007c0c */ /* 0x002fe2000ef81270 */
[----:B------:R-:W5:Y:S01]  /*26d90*/  LDL.LU R83, [R1+0x248] ;  /* 0x0002480001537983 */ /* 0x000f620000300800 */
[----:B------:R-:W-:Y:S01]  /*26da0*/  PRMT R14, R14, 0x9910, RZ ;  /* 0x000099100e0e7816 */ /* 0x000fe200000000ff */
[----:B------:R-:W1:Y:S01]  /*26db0*/  LDCU UR9, c[0x0][0x398] ;  /* 0x00007300ff0977ac */ /* 0x000e620008000800 */
[----:B------:R-:W-:Y:S01]  /*26dc0*/  SHF.R.S32.HI R12, RZ, 0x1f, R5 ;  /* 0x0000001fff0c7819 */ /* 0x000fe20000011405 */
[----:B------:R-:W5:Y:S01]  /*26dd0*/  LDL.LU R17, [R1+0x24c] ;  /* 0x00024c0001117983 */ /* 0x000f620000300800 */
[----:B------:R-:W-:Y:S01]  /*26de0*/  PRMT R15, R13, 0x9910, RZ ;  /* 0x000099100d0f7816 */ /* 0x000fe200000000ff */
[----:B------:R-:W0:Y:S04]  /*26df0*/  LDCU UR14, c[0x0][0x398] ;  /* 0x00007300ff0e77ac */ /* 0x000e280008000800 */
[----:B------:R1:W-:Y:S04]  /*26e00*/  @P0 STG.E.U8 desc[UR24][R8.64], R13 ;  /* 0x0000000d08000986 */ /* 0x0003e8000c101118 */
[----:B------:R0:W-:Y:S01]  /*26e10*/  @P4 STG.E.U8 desc[UR24][R10.64], R4 ;  /* 0x000000040a004986 */ /* 0x0001e2000c101118 */
[----:B------:R-:W-:Y:S01]  /*26e20*/  ISETP.LT.AND P5, PT, R93, UR10, !P5 ;  /* 0x0000000a5d007c0c */ /* 0x000fe2000efa1270 */
[----:B------:R-:W2:Y:S02]  /*26e30*/  LDCU UR10, c[0x0][0x398] ;  /* 0x00007300ff0a77ac */ /* 0x000ea40008000800 */
[----:B------:R-:W5:Y:S01]  /*26e40*/  LDL.LU R73, [R1+0x148] ;  /* 0x0001480001497983 */ /* 0x000f620000300800 */
[----:B-1----:R-:W-:Y:S01]  /*26e50*/  IADD3 R8, P4, PT, R5, R2, RZ ;  /* 0x0000000205087210 */ /* 0x002fe20007f9e0ff */
[----:B------:R-:W-:-:S02]  /*26e60*/  IMAD.MOV.U32 R13, RZ, RZ, R14 ;  /* 0x000000ffff0d7224 */ /* 0x000fc400078e000e */
[----:B------:R-:W5:Y:S01]  /*26e70*/  LDL.LU R16, [R1+0x14c] ;  /* 0x00014c0001107983 */ /* 0x000f620000300800 */
[----:B0-----:R-:W-:Y:S01]  /*26e80*/  IADD3 R10, P0, PT, R5, R0, RZ ;  /* 0x00000000050a7210 */ /* 0x001fe20007f1e0ff */
[----:B------:R-:W-:Y:S01]  /*26e90*/  IMAD.X R9, R12, 0x1, R71, P4 ;  /* 0x000000010c097824 */ /* 0x000fe200020e0647 */
[----:B------:R-:W-:-:S03]  /*26ea0*/  ISETP.LT.AND P4, PT, R67, UR4, !P1 ;  /* 0x0000000443007c0c */ /* 0x000fc6000cf81270 */
[----:B------:R0:W-:Y:S01]  /*26eb0*/  @P5 STG.E.U8 desc[UR24][R6.64], R18 ;  /* 0x0000001206005986 */ /* 0x0001e2000c101118 */
[----:B------:R-:W-:Y:S01]  /*26ec0*/  PRMT R14, R4, 0x9910, RZ ;  /* 0x00009910040e7816 */ /* 0x000fe200000000ff */
[----:B------:R-:W-:Y:S01]  /*26ed0*/  IMAD.X R11, R12, 0x1, R72, P0 ;  /* 0x000000010c0b7824 */ /* 0x000fe200000e0648 */
[----:B------:R-:W-:Y:S01]  /*26ee0*/  ISETP.LT.AND P0, PT, R66, UR6, !P1 ;  /* 0x0000000642007c0c */ /* 0x000fe2000cf01270 */
[----:B------:R-:W1:Y:S01]  /*26ef0*/  LDCU UR4, c[0x0][0x39c] ;  /* 0x00007380ff0477ac */ /* 0x000e620008000800 */
[----:B------:R-:W-:Y:S02]  /*26f00*/  SHF.R.S32.HI R4, RZ, 0x8, R13 ;  /* 0x00000008ff047819 */ /* 0x000fe4000001140d */
[----:B------:R-:W-:Y:S01]  /*26f10*/  SHF.R.S32.HI R13, RZ, 0x8, R15 ;  /* 0x00000008ff0d7819 */ /* 0x000fe2000001140f */
[----:B------:R-:W1:Y:S01]  /*26f20*/  LDCU UR6, c[0x0][0x398] ;  /* 0x00007300ff0677ac */ /* 0x000e620008000800 */
[----:B0-----:R-:W-:-:S07]  /*26f30*/  IADD3 R6, P5, PT, R5, R68, RZ ;  /* 0x0000004405067210 */ /* 0x001fce0007fbe0ff */
[----:B------:R0:W-:Y:S04]  /*26f40*/  @P0 STG.E.U8 desc[UR24][R10.64], R4 ;  /* 0x000000040a000986 */ /* 0x0001e8000c101118 */
[----:B------:R1:W-:Y:S01]  /*26f50*/  @P4 STG.E.U8 desc[UR24][R8.64], R13 ;  /* 0x0000000d08004986 */ /* 0x0003e2000c101118 */
[----:B------:R-:W-:Y:S01]  /*26f60*/  IMAD.X R7, R12, 0x1, R3, P5 ;  /* 0x000000010c077824 */ /* 0x000fe200028e0603 */
[----:B0-----:R-:W-:Y:S02]  /*26f70*/  SHF.R.S32.HI R4, RZ, 0x8, R14 ;  /* 0x00000008ff047819 */ /* 0x001fe4000001140e */
[----:B-1----:R-:W-:-:S05]  /*26f80*/  IADD3 R8, P4, PT, R5, R70, RZ ;  /* 0x0000004605087210 */ /* 0x002fca0007f9e0ff */
[----:B------:R-:W-:Y:S01]  /*26f90*/  IMAD.X R9, R12, 0x1, R69, P4 ;  /* 0x000000010c097824 */ /* 0x000fe200020e0645 */
[----:B--2---:R-:W-:Y:S02]  /*26fa0*/  F2FP.SATFINITE.E4M3.F32.PACK_AB_MERGE_C R14, R78, R74, RZ ;  /* 0x0000004a4e0e723e */ /* 0x004fe400048070ff */
[----:B------:R-:W2:Y:S04]  /*26fb0*/  LDL.LU R74, [R1+0x250] ;  /* 0x00025000014a7983 */ /* 0x000ea80000300800 */
[----:B------:R-:W2:Y:S01]  /*26fc0*/  LDL.LU R78, [R1+0x254] ;  /* 0x00025400014e7983 */ /* 0x000ea20000300800 */
[----:B----4-:R-:W-:-:S03]  /*26fd0*/  F2FP.SATFINITE.E4M3.F32.PACK_AB_MERGE_C R12, R76, R75, RZ ;  /* 0x0000004b4c0c723e */ /* 0x010fc600048070ff */
[----:B------:R-:W4:Y:S04]  /*26fe0*/  LDL.LU R75, [R1+0x150] ;  /* 0x00015000014b7983 */ /* 0x000f280000300800 */
[----:B------:R-:W4:Y:S01]  /*26ff0*/  LDL.LU R76, [R1+0x154] ;  /* 0x00015400014c7983 */ /* 0x000f220000300800 */
[----:B---3--:R-:W-:-:S03]  /*27000*/  F2FP.SATFINITE.E4M3.F32.PACK_AB_MERGE_C R13, R80, R77, RZ ;  /* 0x0000004d500d723e */ /* 0x008fc600048070ff */
[----:B------:R-:W3:Y:S04]  /*27010*/  LDL.LU R77, [R1+0x48] ;  /* 0x00004800014d7983 */ /* 0x000ee80000300800 */
[----:B------:R-:W3:Y:S01]  /*27020*/  LDL.LU R80, [R1+0x4c] ;  /* 0x00004c0001507983 */ /* 0x000ee20000300800 */
[----:B------:R-:W-:Y:S01]  /*27030*/  ISETP.LT.AND P5, PT, R81, UR9, !P1 ;  /* 0x0000000951007c0c */ /* 0x000fe2000cfa1270 */
[----:B------:R-:W0:Y:S01]  /*27040*/  LDCU UR9, c[0x0][0x398] ;  /* 0x00007300ff0977ac */ /* 0x000e220008000800 */
[----:B------:R-:W-:Y:S02]  /*27050*/  ISETP.LT.AND P1, PT, R93, UR10, !P1 ;  /* 0x0000000a5d007c0c */ /* 0x000fe4000cf21270 */
[----:B------:R-:W-:Y:S01]  /*27060*/  PRMT R10, R18, 0x9910, RZ ;  /* 0x00009910120a7816 */ /* 0x000fe200000000ff */
[----:B------:R-:W1:Y:S01]  /*27070*/  LDCU UR10, c[0x0][0x398] ;  /* 0x00007300ff0a77ac */ /* 0x000e620008000800 */
[----:B------:R-:W-:-:S07]  /*27080*/  ISETP.LT.AND P0, PT, R66, UR12, !P2 ;  /* 0x0000000c42007c0c */ /* 0x000fce000d701270 */
[----:B------:R0:W-:Y:S01]  /*27090*/  @P5 STG.E.U8 desc[UR24][R6.64], R4 ;  /* 0x0000000406005986 */ /* 0x0001e2000c101118 */
[----:B------:R-:W-:Y:S01]  /*270a0*/  SHF.R.S32.HI R10, RZ, 0x8, R10 ;  /* 0x00000008ff0a7819 */ /* 0x000fe2000001140a */
[----:B------:R-:W1:Y:S01]  /*270b0*/  LDCU UR12, c[0x0][0x398] ;  /* 0x00007300ff0c77ac */ /* 0x000e620008000800 */
[----:B0-----:R-:W-:Y:S02]  /*270c0*/  VIADD R4, R5, UR30 ;  /* 0x0000001e05047c36 */ /* 0x001fe40008000000 */
[----:B------:R-:W-:-:S03]  /*270d0*/  VIADD R7, R65, 0x13 ;  /* 0x0000001341077836 */ /* 0x000fc60000000000 */
[----:B------:R-:W-:Y:S02]  /*270e0*/  SHF.R.S32.HI R5, RZ, 0x1f, R4 ;  /* 0x0000001fff057819 */ /* 0x000fe40000011404 */
[C---:B------:R-:W-:Y:S01]  /*270f0*/  IADD3 R6, P5, PT, R4.reuse, R0, RZ ;  /* 0x0000000004067210 */ /* 0x040fe20007fbe0ff */
[----:B------:R0:W-:Y:S01]  /*27100*/  @P1 STG.E.U8 desc[UR24][R8.64], R10 ;  /* 0x0000000a08001986 */ /* 0x0001e2000c101118 */
[----:B------:R-:W-:Y:S01]  /*27110*/  ISETP.GE.AND P4, PT, R7, UR4, PT ;  /* 0x0000000407007c0c */ /* 0x000fe2000bf86270 */
[----:B------:R-:W1:Y:S02]  /*27120*/  LDCU UR4, c[0x0][0x39c] ;  /* 0x00007380ff0477ac */ /* 0x000e640008000800 */
[----:B------:R-:W-:Y:S01]  /*27130*/  IMAD.X R7, R5, 0x1, R72, P5 ;  /* 0x0000000105077824 */ /* 0x000fe200028e0648 */
[----:B------:R-:W-:Y:S01]  /*27140*/  ISETP.LT.AND P1, PT, R67, UR14, !P2 ;  /* 0x0000000e43007c0c */ /* 0x000fe2000d721270 */
[----:B------:R-:W1:Y:S01]  /*27150*/  LDCU UR14, c[0x0][0x398] ;  /* 0x00007300ff0e77ac */ /* 0x000e620008000800 */
[----:B0-----:R-:W-:-:S02]  /*27160*/  IADD3 R10, P5, PT, R4, R2, RZ ;  /* 0x00000002040a7210 */ /* 0x001fc40007fbe0ff */
[----:B------:R0:W-:Y:S01]  /*27170*/  @P0 STG.E.U8 desc[UR24][R6.64], R14 ;  /* 0x0000000e06000986 */ /* 0x0001e2000c101118 */
[----:B------:R-:W-:Y:S01]  /*27180*/  ISETP.LT.AND P0, PT, R81, UR6, !P2 ;  /* 0x0000000651007c0c */ /* 0x000fe2000d701270 */
[----:B------:R-:W2:Y:S01]  /*27190*/  LDCU UR6, c[0x0][0x39c] ;  /* 0x00007380ff0677ac */ /* 0x000ea20008000800 */
[----:B------:R-:W-:Y:S01]  /*271a0*/  IMAD.X R11, R5, 0x1, R71, P5 ;  /* 0x00000001050b7824 */ /* 0x000fe200028e0647 */
[C---:B------:R-:W-:Y:S02]  /*271b0*/  IADD3 R8, P5, PT, R4.reuse, R68, RZ ;  /* 0x0000004404087210 */ /* 0x040fe40007fbe0ff */
[----:B------:R-:W-:Y:S01]  /*271c0*/  ISETP.LT.AND P2, PT, R93, UR9, !P2 ;  /* 0x000000095d007c0c */ /* 0x000fe2000d741270 */
[----:B------:R-:W2:Y:S02]  /*271d0*/  LDCU UR9, c[0x0][0x398] ;  /* 0x00007300ff0977ac */ /* 0x000ea40008000800 */
[----:B------:R-:W-:Y:S01]  /*271e0*/  IMAD.X R9, R5, 0x1, R3, P5 ;  /* 0x0000000105097824 */ /* 0x000fe200028e0603 */
[C---:B0-----:R-:W-:Y:S01]  /*271f0*/  IADD3 R6, P5, PT, R4.reuse, R70, RZ ;  /* 0x0000004604067210 */ /* 0x041fe20007fbe0ff */
[----:B------:R0:W-:Y:S01]  /*27200*/  @P1 STG.E.U8 desc[UR24][R10.64], R12 ;  /* 0x0000000c0a001986 */ /* 0x0001e2000c101118 */
[----:B------:R-:W-:Y:S01]  /*27210*/  F2FP.SATFINITE.E4M3.F32.PACK_AB_MERGE_C R20, R21, R20, RZ ;  /* 0x000000141514723e */ /* 0x000fe200048070ff */
[----:B------:R-:W-:Y:S01]  /*27220*/  VIADD R4, R4, UR30 ;  /* 0x0000001e04047c36 */ /* 0x000fe20008000000 */
[----:B------:R-:W-:Y:S01]  /*27230*/  PRMT R14, R14, 0x9910, RZ ;  /* 0x000099100e0e7816 */ /* 0x000fe200000000ff */
[----:B------:R-:W-:Y:S01]  /*27240*/  IMAD.X R7, R5, 0x1, R69, P5 ;  /* 0x0000000105077824 */ /* 0x000fe200028e0645 */
[----:B------:R5:W-:Y:S01]  /*27250*/  @P0 STG.E.U8 desc[UR24][R8.64], R13 ;  /* 0x0000000d08000986 */ /* 0x000be2000c101118 */
[----:B-1----:R-:W-:Y:S01]  /*27260*/  ISETP.LT.AND P0, PT, R66, UR10, !P3 ;  /* 0x0000000a42007c0c */ /* 0x002fe2000df01270 */
[----:B------:R-:W1:Y:S01]  /*27270*/  LDCU UR10, c[0x0][0x398] ;  /* 0x00007300ff0a77ac */ /* 0x000e620008000800 */
[----:B------:R-:W-:Y:S01]  /*27280*/  ISETP.LT.AND P1, PT, R67, UR12, !P3 ;  /* 0x0000000c43007c0c */ /* 0x000fe2000df21270 */
[----:B------:R1:W-:Y:S01]  /*27290*/  @P2 STG.E.U8 desc[UR24][R6.64], R20 ;  /* 0x0000001406002986 */ /* 0x0003e2000c101118 */
[----:B------:R-:W-:Y:S01]  /*272a0*/  SHF.R.S32.HI R5, RZ, 0x1f, R4 ;  /* 0x0000001fff057819 */ /* 0x000fe20000011404 */
[----:B------:R-:W2:Y:S01]  /*272b0*/  LDCU UR12, c[0x0][0x398] ;  /* 0x00007300ff0c77ac */ /* 0x000ea20008000800 */
[----:B0-----:R-:W-:Y:S01]  /*272c0*/  PRMT R11, R12, 0x9910, RZ ;  /* 0x000099100c0b7816 */ /* 0x001fe200000000ff */
[----:B------:R-:W-:Y:S01]  /*272d0*/  IMAD.MOV.U32 R12, RZ, RZ, R14 ;  /* 0x000000ffff0c7224 */ /* 0x000fe200078e000e */
[----:B-----5:R-:W-:-:S02]  /*272e0*/  IADD3 R8, P2, PT, R4, R0, RZ ;  /* 0x0000000004087210 */ /* 0x020fc40007f5e0ff */
[----:B-1----:R-:W-:-:S03]  /*272f0*/  IADD3 R6, P5, PT, R4, R2, RZ ;  /* 0x0000000204067210 */ /* 0x002fc60007fbe0ff */
[C---:B------:R-:W-:Y:S01]  /*27300*/  IMAD.X R9, R5.reuse, 0x1, R72, P2 ;  /* 0x0000000105097824 */ /* 0x040fe200010e0648 */
[----:B------:R-:W-:Y:S02]  /*27310*/  SHF.R.S32.HI R12, RZ, 0x8, R12 ;  /* 0x00000008ff0c7819 */ /* 0x000fe4000001140c */
[----:B------:R-:W-:Y:S01]  /*27320*/  SHF.R.S32.HI R11, RZ, 0x8, R11 ;  /* 0x00000008ff0b7819 */ /* 0x000fe2000001140b */
[----:B------:R-:W-:Y:S02]  /*27330*/  IMAD.X R7, R5, 0x1, R71, P5 ;  /* 0x0000000105077824 */ /* 0x000fe400028e0647 */
[----:B------:R-:W-:Y:S04]  /*27340*/  @P0 STG.E.U8 desc[UR24][R8.64], R12 ;  /* 0x0000000c08000986 */ /* 0x000fe8000c101118 */
[----:B------:R3:W-:Y:S02]  /*27350*/  @P1 STG.E.U8 desc[UR24][R6.64], R11 ;  /* 0x0000000b06001986 */ /* 0x0007e4000c101118 */
[----:B---3--:R-:W-:-:S02]  /*27360*/  F2FP.SATFINITE.E4M3.F32.PACK_AB_MERGE_C R11, R80, R77, RZ ;  /* 0x0000004d500b723e */ /* 0x008fc400048070ff */
[----:B------:R-:W3:Y:S04]  /*27370*/  LDL.LU R77, [R1+0x50] ;  /* 0x00005000014d7983 */ /* 0x000ee80000300800 */
[----:B------:R-:W3:Y:S01]  /*27380*/  LDL.LU R80, [R1+0x54] ;  /* 0x0000540001507983 */ /* 0x000ee20000300800 */
[----:B--2---:R-:W-:Y:S01]  /*27390*/  ISETP.LT.AND P1, PT, R81, UR9, !P3 ;  /* 0x0000000951007c0c */ /* 0x004fe2000df21270 */
[----:B------:R-:W-:Y:S01]  /*273a0*/  VIADD R7, R65, 0x15 ;  /* 0x0000001541077836 */ /* 0x000fe20000000000 */
[----:B------:R-:W-:Y:S01]  /*273b0*/  IADD3 R6, P5, PT, R4, R68, RZ ;  /* 0x0000004404067210 */ /* 0x000fe20007fbe0ff */
[----:B------:R-:W0:Y:S01]  /*273c0*/  LDCU UR9, c[0x0][0x398] ;  /* 0x00007300ff0977ac */ /* 0x000e220008000800 */
[----:B------:R-:W-:Y:S02]  /*273d0*/  PRMT R8, R13, 0x9910, RZ ;  /* 0x000099100d087816 */ /* 0x000fe400000000ff */
[----:B------:R-:W-:Y:S01]  /*273e0*/  ISETP.GE.AND P0, PT, R7, UR6, PT ;  /* 0x0000000607007c0c */ /* 0x000fe2000bf06270 */
[----:B------:R-:W-:Y:S01]  /*273f0*/  IMAD.X R7, R5, 0x1, R3, P5 ;  /* 0x0000000105077824 */ /* 0x000fe200028e0603 */
[----:B------:R-:W-:Y:S01]  /*27400*/  SHF.R.S32.HI R8, RZ, 0x8, R8 ;  /* 0x00000008ff087819 */ /* 0x000fe20000011408 */
[----:B------:R-:W1:Y:S01]  /*27410*/  LDCU UR6, c[0x0][0x398] ;  /* 0x00007300ff0677ac */ /* 0x000e620008000800 */
[----:B------:R-:W-:-:S03]  /*27420*/  ISETP.LT.AND P3, PT, R93, UR14, !P3 ;  /* 0x0000000e5d007c0c */ /* 0x000fc6000df61270 */
[----:B------:R2:W-:Y:S01]  /*27430*/  @P1 STG.E.U8 desc[UR24][R6.64], R8 ;  /* 0x0000000806001986 */ /* 0x0005e2000c101118 */
[----:B------:R-:W-:Y:S01]  /*27440*/  PRMT R9, R20, 0x9910, RZ ;  /* 0x0000991014097816 */ /* 0x000fe200000000ff */
[----:B------:R-:W-:Y:S01]  /*27450*/  VIADD R10, R65, 0x14 ;  /* 0x00000014410a7836 */ /* 0x000fe20000000000 */
[----:B------:R-:W-:Y:S01]  /*27460*/  F2FP.SATFINITE.E4M3.F32.PACK_AB_MERGE_C R12, R17, R83, RZ ;  /* 0x00000053110c723e */ /* 0x000fe200048070ff */
[----:B------:R-:W5:Y:S01]  /*27470*/  LDCU UR14, c[0x0][0x398] ;  /* 0x00007300ff0e77ac */ /* 0x000f620008000800 */
[----:B------:R-:W-:Y:S02]  /*27480*/  SHF.R.S32.HI R9, RZ, 0x8, R9 ;  /* 0x00000008ff097819 */ /* 0x000fe40000011409 */
[C---:B--2---:R-:W-:Y:S01]  /*27490*/  IADD3 R6, P1, PT, R4.reuse, R70, RZ ;  /* 0x0000004604067210 */ /* 0x044fe20007f3e0ff */
[----:B------:R-:W-:-:S04]  /*274a0*/  VIADD R4, R4, UR30 ;  /* 0x0000001e04047c36 */ /* 0x000fc80008000000 */
[----:B------:R-:W-:Y:S01]  /*274b0*/  IMAD.X R7, R5, 0x1, R69, P1 ;  /* 0x0000000105077824 */ /* 0x000fe200008e0645 */
[----:B------:R-:W-:Y:S02]  /*274c0*/  SHF.R.S32.HI R5, RZ, 0x1f, R4 ;  /* 0x0000001fff057819 */ /* 0x000fe40000011404 */
[----:B------:R-:W-:Y:S02]  /*274d0*/  IADD3 R8, P5, PT, R4, R0, RZ ;  /* 0x0000000004087210 */ /* 0x000fe40007fbe0ff */
[----:B0-----:R-:W-:Y:S01]  /*274e0*/  ISETP.LT.AND P1, PT, R66, UR9, !P6 ;  /* 0x0000000942007c0c */ /* 0x001fe2000f721270 */
[----:B------:R0:W-:Y:S01]  /*274f0*/  @P3 STG.E.U8 desc[UR24][R6.64], R9 ;  /* 0x0000000906003986 */ /* 0x0001e2000c101118 */
[----:B------:R-:W-:Y:S01]  /*27500*/  ISETP.LT.AND P3, PT, R67, UR10, !P6 ;  /* 0x0000000a43007c0c */ /* 0x000fe2000f761270 */
[----:B------:R-:W2:Y:S01]  /*27510*/  LDCU UR9, c[0x0][0x398] ;  /* 0x00007300ff0977ac */ /* 0x000ea20008000800 */
[----:B------:R-:W-:Y:S02]  /*27520*/  F2FP.SATFINITE.E4M3.F32.PACK_AB_MERGE_C R13, R16, R73, RZ ;  /* 0x00000049100d723e */ /* 0x000fe400048070ff */
[----:B------:R-:W-:Y:S01]  /*27530*/  ISETP.GE.AND P2, PT, R10, UR4, PT ;  /* 0x000000040a007c0c */ /* 0x000fe2000bf46270 */
[----:B------:R-:W2:Y:S01]  /*27540*/  LDCU UR4, c[0x0][0x39c] ;  /* 0x00007380ff0477ac */ /* 0x000ea20008000800 */
[C---:B0-----:R-:W-:Y:S01]  /*27550*/  IMAD.X R9, R5.reuse, 0x1, R72, P5 ;  /* 0x0000000105097824 */ /* 0x041fe200028e0648 */
[----:B------:R-:W-:Y:S01]  /*27560*/  IADD3 R6, P5, PT, R4, R2, RZ ;  /* 0x0000000204067210 */ /* 0x000fe20007fbe0ff */
[----:B------:R-:W0:Y:S04]  /*27570*/  LDCU UR10, c[0x0][0x398] ;  /* 0x00007300ff0a77ac */ /* 0x000e280008000800 */
[----:B------:R-:W-:Y:S01]  /*27580*/  IMAD.X R7, R5, 0x1, R71, P5 ;  /* 0x0000000105077824 */ /* 0x000fe200028e0647 */
[----:B-1----:R-:W-:Y:S01]  /*27590*/  ISETP.LT.AND P5, PT, R81, UR6, !P6 ;  /* 0x0000000651007c0c */ /* 0x002fe2000f7a1270 */
[----:B------:R-:W-:Y:S01]  /*275a0*/  @P1 STG.E.U8 desc[UR24][R8.64], R12 ;  /* 0x0000000c08001986 */ /* 0x000fe2000c101118 */
[----:B------:R-:W-:Y:S01]  /*275b0*/  VIADD R10, R65, 0x16 ;  /* 0x00000016410a7836 */ /* 0x000fe20000000000 */
[----:B------:R-:W-:Y:S01]  /*275c0*/  F2FP.SATFINITE.E4M3.F32.PACK_AB_MERGE_C R22, R23, R22, RZ ;  /* 0x000000161716723e */ /* 0x000fe200048070ff */
[----:B------:R-:W1:Y:S01]  /*275d0*/  LDCU UR6, c[0x0][0x398] ;  /* 0x00007300ff0677ac */ /* 0x000e620008000800 */
[----:B------:R0:W-:Y:S01]  /*275e0*/  @P3 STG.E.U8 desc[UR24][R6.64], R13 ;  /* 0x0000000d06003986 */ /* 0x0001e2000c101118 */
[----:B--2---:R-:W-:-:S02]  /*275f0*/  ISETP.LT.AND P6, PT, R93, UR9, !P6 ;  /* 0x000000095d007c0c */ /* 0x004fc4000f7c1270 */
[----:B------:R-:W-:Y:S01]  /*27600*/  ISETP.GE.AND P1, PT, R10, UR4, PT ;  /* 0x000000040a007c0c */ /* 0x000fe2000bf26270 */
[----:B------:R-:W2:Y:S01]  /*27610*/  LDCU UR4, c[0x0][0x398] ;  /* 0x00007300ff0477ac */ /* 0x000ea20008000800 */
[----:B0-----:R-:W-:Y:S01]  /*27620*/  IADD3 R6, P3, PT, R4, R68, RZ ;  /* 0x0000004404067210 */ /* 0x001fe20007f7e0ff */
[----:B------:R-:W0:Y:S04]  /*27630*/  LDCU UR9, c[0x0][0x398] ;  /* 0x00007300ff0977ac */ /* 0x000e280008000800 */
[----:B------:R-:W-:-:S05]  /*27640*/  IMAD.X R7, R5, 0x1, R3, P3 ;  /* 0x0000000105077824 */ /* 0x000fca00018e0603 */
[----:B------:R-:W-:Y:S01]  /*27650*/  @P5 STG.E.U8 desc[UR24][R6.64], R11 ;  /* 0x0000000b06005986 */ /* 0x000fe2000c101118 */
[----:B------:R-:W-:Y:S02]  /*27660*/  IADD3 R8, P5, PT, R4, R70, RZ ;  /* 0x0000004604087210 */ /* 0x000fe40007fbe0ff */
[----:B------:R-:W-:-:S03]  /*27670*/  PRMT R10, R12, 0x9910, RZ ;  /* 0x000099100c0a7816 */ /* 0x000fc600000000ff */
[----:B------:R-:W-:Y:S01]  /*27680*/  IMAD.X R9, R5, 0x1, R69, P5 ;  /* 0x0000000105097824 */ /* 0x000fe200028e0645 */
[----:B------:R-:W-:Y:S02]  /*27690*/  F2FP.SATFINITE.E4M3.F32.PACK_AB_MERGE_C R14, R78, R74, RZ ;  /* 0x0000004a4e0e723e */ /* 0x000fe400048070ff */
[----:B------:R-:W5:Y:S01]  /*276a0*/  LDL.LU R74, [R1+0x258] ;  /* 0x00025800014a7983 */ /* 0x000f620000300800 */
[----:B----4-:R-:W-:-:S03]  /*276b0*/  F2FP.SATFINITE.E4M3.F32.PACK_AB_MERGE_C R15, R76, R75, RZ ;  /* 0x0000004b4c0f723e */ /* 0x010fc600048070ff */
[----:B------:R4:W-:Y:S04]  /*276c0*/  @P6 STG.E.U8 desc[UR24][R8.64], R22 ;  /* 0x0000001608006986 */ /* 0x0009e8000c101118 */
[----:B------:R-:W5:Y:S04]  /*276d0*/  LDL.LU R78, [R1+0x25c] ;  /* 0x00025c00014e7983 */ /* 0x000f680000300800 */
[----:B------:R-:W5:Y:S01]  /*276e0*/  LDL.LU R75, [R1+0x158] ;  /* 0x00015800014b7983 */ /* 0x000f620000300800 */
[----:B----4-:R-:W-:-:S03]  /*276f0*/  SHF.R.S32.HI R8, RZ, 0x8, R10 ;  /* 0x00000008ff087819 */ /* 0x010fc6000001140a */
[----:B------:R-:W4:Y:S01]  /*27700*/  LDL.LU R76, [R1+0x15c] ;  /* 0x00015c00014c7983 */ /* 0x000f220000300800 */
[----:B------:R-:W-:Y:S02]  /*27710*/  PRMT R10, R11, 0x9910, RZ ;  /* 0x000099100b0a7816 */ /* 0x000fe400000000ff */
[----:B---3--:R-:W-:Y:S02]  /*27720*/  F2FP.SATFINITE.E4M3.F32.PACK_AB_MERGE_C R11, R80, R77, RZ ;  /* 0x0000004d500b723e */ /* 0x008fe400048070ff */
[----:B------:R-:W3:Y:S04]  /*27730*/  LDL.LU R77, [R1+0x58] ;  /* 0x00005800014d7983 */ /* 0x000ee80000300800 */
[----:B------:R-:W3:Y:S01]  /*27740*/  LDL.LU R80, [R1+0x5c] ;  /* 0x00005c0001507983 */ /* 0x000ee20000300800 */
[----:B------:R-:W-:Y:S01]  /*27750*/  VIADD R4, R4, UR30 ;  /* 0x0000001e04047c36 */ /* 0x000fe20008000000 */
[----:B------:R-:W-:Y:S01]  /*27760*/  ISETP.LT.AND P3, PT, R66, UR10, !P4 ;  /* 0x0000000a42007c0c */ /* 0x000fe2000e761270 */
[----:B------:R-:W0:Y:S03]  /*27770*/  LDCU UR10, c[0x0][0x398] ;  /* 0x00007300ff0a77ac */ /* 0x000e260008000800 */
[----:B------:R-:W-:-:S02]  /*27780*/  SHF.R.S32.HI R5, RZ, 0x1f, R4 ;  /* 0x0000001fff057819 */ /* 0x000fc40000011404 */
[----:B------:R-:W-:Y:S02]  /*27790*/  IADD3 R6, P5, PT, R4, R0, RZ ;  /* 0x0000000004067210 */ /* 0x000fe40007fbe0ff */
[----:B------:R-:W-:-:S03]  /*277a0*/  PRMT R13, R13, 0x9910, RZ ;  /* 0x000099100d0d7816 */ /* 0x000fc600000000ff */
[----:B------:R-:W-:Y:S01]  /*277b0*/  IMAD.X R7, R5, 0x1, R72, P5 ;  /* 0x0000000105077824 */ /* 0x000fe200028e0648 */
[----:B--2---:R-:W-:Y:S01]  /*277c0*/  ISETP.LT.AND P5, PT, R67, UR4, !P4 ;  /* 0x0000000443007c0c */ /* 0x004fe2000e7a1270 */
[----:B------:R-:W2:Y:S03]  /*277d0*/  LDCU UR4, c[0x0][0x39c] ;  /* 0x00007380ff0477ac */ /* 0x000ea60008000800 */
[----:B------:R0:W-:Y:S01]  /*277e0*/  @P3 STG.E.U8 desc[UR24][R6.64], R8 ;  /* 0x0000000806003986 */ /* 0x0001e2000c101118 */
[----:B-1----:R-:W-:Y:S01]  /*277f0*/  ISETP.LT.AND P3, PT, R81, UR6, !P4 ;  /* 0x0000000651007c0c */ /* 0x002fe2000e761270 */
[----:B------:R-:W1:Y:S01]  /*27800*/  LDCU UR6, c[0x0][0x39c] ;  /* 0x00007380ff0677ac */ /* 0x000e620008000800 */
[----:B0-----:R-:W-:Y:S01]  /*27810*/  IADD3 R8, P6, PT, R4, R2, RZ ;  /* 0x0000000204087210 */ /* 0x001fe20007fde0ff */
[----:B------:R-:W-:-:S04]  /*27820*/  IMAD.MOV.U32 R7, RZ, RZ, R13 ;  /* 0x000000ffff077224 */ /* 0x000fc800078e000d */
[----:B------:R-:W-:Y:S01]  /*27830*/  IMAD.X R9, R5, 0x1, R71, P6 ;  /* 0x0000000105097824 */ /* 0x000fe200030e0647 */
[----:B------:R-:W-:Y:S02]  /*27840*/  SHF.R.S32.HI R7, RZ, 0x8, R7 ;  /* 0x00000008ff077819 */ /* 0x000fe40000011407 */
[----:B------:R-:W-:-:S03]  /*27850*/  IADD3 R6, P6, PT, R4, R68, RZ ;  /* 0x0000004404067210 */ /* 0x000fc60007fde0ff */
[----:B------:R0:W-:Y:S01]  /*27860*/  @P5 STG.E.U8 desc[UR24][R8.64], R7 ;  /* 0x0000000708005986 */ /* 0x0001e2000c101118 */
[----:B------:R-:W-:Y:S01]  /*27870*/  PRMT R22, R22, 0x9910, RZ ;  /* 0x0000991016167816 */ /* 0x000fe200000000ff */
[----:B0-----:R-:W-:Y:S01]  /*27880*/  IMAD.X R7, R5, 0x1, R3, P6 ;  /* 0x0000000105077824 */ /* 0x001fe200030e0603 */
[----:B------:R-:W-:Y:S02]  /*27890*/  SHF.R.S32.HI R8, RZ, 0x8, R10 ;  /* 0x00000008ff087819 */ /* 0x000fe4000001140a */
[----:B------:R-:W-:Y:S01]  /*278a0*/  ISETP.LT.AND P6, PT, R93, UR9, !P4 ;  /* 0x000000095d007c0c */ /* 0x000fe2000e7c1270 */
[----:B------:R-:W-:Y:S02]  /*278b0*/  VIADD R10, R65, 0x17 ;  /* 0x00000017410a7836 */ /* 0x000fe40000000000 */
[----:B------:R0:W-:Y:S01]  /*278c0*/  @P3 STG.E.U8 desc[UR24][R6.64], R8 ;  /* 0x0000000806003986 */ /* 0x0001e2000c101118 */
[----:B------:R-:W-:Y:S01]  /*278d0*/  ISETP.LT.AND P4, PT, R66, UR10, !P2 ;  /* 0x0000000a42007c0c */ /* 0x000fe2000d781270 */
[----:B------:R-:W1:Y:S01]  /*278e0*/  LDCU UR9, c[0x0][0x398] ;  /* 0x00007300ff0977ac */ /* 0x000e620008000800 */
[----:B------:R-:W-:Y:S01]  /*278f0*/  F2FP.SATFINITE.E4M3.F32.PACK_AB_MERGE_C R24, R25, R24, RZ ;  /* 0x000000181918723e */ /* 0x000fe200048070ff */
[----:B------:R-:W1:Y:S01]  /*27900*/  LDCU UR10, c[0x0][0x398] ;  /* 0x00007300ff0a77ac */ /* 0x000e620008000800 */
[----:B0-----:R-:W-:Y:S01]  /*27910*/  IADD3 R8, P3, PT, R4, R70, RZ ;  /* 0x0000004604087210 */ /* 0x001fe20007f7e0ff */
[----:B------:R-:W-:-:S02]  /*27920*/  IMAD.MOV.U32 R7, RZ, RZ, R22 ;  /* 0x000000ffff077224 */ /* 0x000fc400078e0016 */
[----:B------:R-:W-:Y:S02]  /*27930*/  VIADD R4, R4, UR30 ;  /* 0x0000001e04047c36 */ /* 0x000fe40008000000 */
[----:B------:R-:W-:Y:S01]  /*27940*/  IMAD.X R9, R5, 0x1, R69, P3 ;  /* 0x0000000105097824 */ /* 0x000fe200018e0645 */
[----:B------:R-:W-:Y:S02]  /*27950*/  SHF.R.S32.HI R7, RZ, 0x8, R7 ;  /* 0x00000008ff077819 */ /* 0x000fe40000011407 */
[----:B------:R-:W-:Y:S02]  /*27960*/  SHF.R.S32.HI R5, RZ, 0x1f, R4 ;  /* 0x0000001fff057819 */ /* 0x000fe40000011404 */
[C---:B------:R-:W-:Y:S02]  /*27970*/  IADD3 R6, P5, PT, R4.reuse, R0, RZ ;  /* 0x0000000004067210 */ /* 0x040fe40007fbe0ff */
[----:B------:R-:W-:Y:S01]  /*27980*/  ISETP.LT.AND P3, PT, R67, UR12, !P2 ;  /* 0x0000000c43007c0c */ /* 0x000fe2000d761270 */
[----:B------:R0:W-:Y:S01]  /*27990*/  @P6 STG.E.U8 desc[UR24][R8.64], R7 ;  /* 0x0000000708006986 */ /* 0x0001e2000c101118 */
[----:B------:R-:W-:Y:S01]  /*279a0*/  F2FP.SATFINITE.E4M3.F32.PACK_AB_MERGE_C R26, R27, R26, RZ ;  /* 0x0000001a1b1a723e */ /* 0x000fe200048070ff */
[----:B------:R-:W1:Y:S01]  /*279b0*/  LDCU UR12, c[0x0][0x398] ;  /* 0x00007300ff0c77ac */ /* 0x000e620008000800 */
[----:B0-----:R-:W-:Y:S01]  /*279c0*/  IADD3 R8, P6, PT, R4, R2, RZ ;  /* 0x0000000204087210 */ /* 0x001fe20007fde0ff */
[----:B------:R-:W-:-:S04]  /*279d0*/  IMAD.X R7, R5, 0x1, R72, P5 ;  /* 0x0000000105077824 */ /* 0x000fc800028e0648 */
[----:B------:R-:W-:Y:S01]  /*279e0*/  IMAD.X R9, R5, 0x1, R71, P6 ;  /* 0x0000000105097824 */ /* 0x000fe200030e0647 */
[----:B------:R0:W-:Y:S01]  /*279f0*/  @P4 STG.E.U8 desc[UR24][R6.64], R14 ;  /* 0x0000000e06004986 */ /* 0x0001e2000c101118 */
[----:B-----5:R-:W-:Y:S01]  /*27a00*/  ISETP.LT.AND P5, PT, R81, UR14, !P2 ;  /* 0x0000000e51007c0c */ /* 0x020fe2000d7a1270 */
[----:B------:R-:W5:Y:S01]  /*27a10*/  LDCU UR14, c[0x0][0x398] ;  /* 0x00007300ff0e77ac */ /* 0x000f620008000800 */
[----:B------:R-:W-:Y:S01]  /*27a20*/  ISETP.LT.AND P2, PT, R93, UR16, !P2 ;  /* 0x000000105d007c0c */ /* 0x000fe2000d741270 */
[----:B------:R1:W-:Y:S01]  /*27a30*/  @P3 STG.E.U8 desc[UR24][R8.64], R15 ;  /* 0x0000000f08003986 */ /* 0x0003e2000c101118 */
[----:B0-----:R-:W-:Y:S01]  /*27a40*/  VIADD R7, R65, 0x18 ;  /* 0x0000001841077836 */ /* 0x001fe20000000000 */
[C---:B------:R-:W-:Y:S01]  /*27a50*/  IADD3 R6, P6, PT, R4.reuse, R68, RZ ;  /* 0x0000004404067210 */ /* 0x040fe20007fde0ff */
[----:B------:R-:W0:Y:S03]  /*27a60*/  LDCU UR16, c[0x0][0x398] ;  /* 0x00007300ff1077ac */ /* 0x000e260008000800 */
[----:B-1----:R-:W-:Y:S01]  /*27a70*/  ISETP.GE.AND P3, PT, R7, UR6, PT ;  /* 0x0000000607007c0c */ /* 0x002fe2000bf66270 */
[----:B------:R-:W-:Y:S01]  /*27a80*/  IMAD.X R7, R5, 0x1, R3, P6 ;  /* 0x0000000105077824 */ /* 0x000fe200030e0603 */
[----:B------:R-:W-:Y:S01]  /*27a90*/  IADD3 R8, P6, PT, R4, R70, RZ ;  /* 0x0000004604087210 */ /* 0x000fe20007fde0ff */
[----:B------:R-:W1:Y:S01]  /*27aa0*/  LDCU UR6, c[0x0][0x398] ;  /* 0x00007300ff0677ac */ /* 0x000e620008000800 */
[----:B--2---:R-:W-:-:S03]  /*27ab0*/  ISETP.GE.AND P4, PT, R10, UR4, PT ;  /* 0x000000040a007c0c */ /* 0x004fc6000bf86270 */
[----:B------:R-:W-:Y:S01]  /*27ac0*/  IMAD.X R9, R5, 0x1, R69, P6 ;  /* 0x0000000105097824 */ /* 0x000fe200030e0645 */
[----:B------:R-:W-:Y:S01]  /*27ad0*/  PRMT R10, R14, 0x9910, RZ ;  /* 0x000099100e0a7816 */ /* 0x000fe200000000ff */
[----:B------:R-:W-:Y:S01]  /*27ae0*/  @P5 STG.E.U8 desc[UR24][R6.64], R11 ;  /* 0x0000000b06005986 */ /* 0x000fe2000c101118 */
[----:B---3--:R-:W-:-:S03]  /*27af0*/  F2FP.SATFINITE.E4M3.F32.PACK_AB_MERGE_C R12, R80, R77, RZ ;  /* 0x0000004d500c723e */ /* 0x008fc600048070ff */
[----:B------:R2:W-:Y:S01]  /*27b00*/  @P2 STG.E.U8 desc[UR24][R8.64], R24 ;  /* 0x0000001808002986 */ /* 0x0005e2000c101118 */
[----:B------:R-:W-:Y:S01]  /*27b10*/  VIADD R4, R4, UR30 ;  /* 0x0000001e04047c36 */ /* 0x000fe20008000000 */
[----:B------:R-:W3:Y:S02]  /*27b20*/  LDCU UR4, c[0x0][0x39c] ;  /* 0x00007380ff0477ac */ /* 0x000ee40008000800 */
[----:B------:R-:W5:Y:S04]  /*27b30*/  LDL.LU R77, [R1+0x160] ;  /* 0x00016000014d7983 */ /* 0x000f680000300800 */
[----:B------:R-:W5:Y:S01]  /*27b40*/  LDL.LU R80, [R1+0x164] ;  /* 0x0001640001507983 */ /* 0x000f620000300800 */
[----:B--2---:R-:W-:Y:S02]  /*27b50*/  SHF.R.S32.HI R8, RZ, 0x8, R10 ;  /* 0x00000008ff087819 */ /* 0x004fe4000001140a */
[----:B------:R-:W-:-:S02]  /*27b60*/  PRMT R10, R15, 0x9910, RZ ;  /* 0x000099100f0a7816 */ /* 0x000fc400000000ff */
[----:B------:R-:W-:Y:S02]  /*27b70*/  F2FP.SATFINITE.E4M3.F32.PACK_AB_MERGE_C R15, R85, R84, RZ ;  /* 0x00000054550f723e */ /* 0x000fe400048070ff */
[----:B------:R-:W2:Y:S04]  /*27b80*/  LDL.LU R84, [R1+0x60] ;  /* 0x0000600001547983 */ /* 0x000ea80000300800 */
[----:B------:R-:W2:Y:S01]  /*27b90*/  LDL.LU R85, [R1+0x64] ;  /* 0x0000640001557983 */ /* 0x000ea20000300800 */
[----:B------:R-:W-:Y:S01]  /*27ba0*/  ISETP.LT.AND P5, PT, R66, UR9, !P0 ;  /* 0x0000000942007c0c */ /* 0x000fe2000c7a1270 */
[----:B------:R-:W0:Y:S01]  /*27bb0*/  LDCU UR9, c[0x0][0x398] ;  /* 0x00007300ff0977ac */ /* 0x000e220008000800 */
[----:B------:R-:W-:Y:S02]  /*27bc0*/  SHF.R.S32.HI R5, RZ, 0x1f, R4 ;  /* 0x0000001fff057819 */ /* 0x000fe40000011404 */
[----:B------:R-:W-:-:S02]  /*27bd0*/  IADD3 R6, P6, PT, R4, R0, RZ ;  /* 0x0000000004067210 */ /* 0x000fc40007fde0ff */
[----:B-1----:R-:W-:Y:S01]  /*27be0*/  ISETP.LT.AND P2, PT, R67, UR6, !P0 ;  /* 0x0000000643007c0c */ /* 0x002fe2000c741270 */
[----:B------:R-:W1:Y:S02]  /*27bf0*/  LDCU UR6, c[0x0][0x398] ;  /* 0x00007300ff0677ac */ /* 0x000e640008000800 */
[----:B------:R-:W-:-:S05]  /*27c00*/  IMAD.X R7, R5, 0x1, R72, P6 ;  /* 0x0000000105077824 */ /* 0x000fca00030e0648 */
[----:B------:R0:W-:Y:S01]  /*27c10*/  @P5 STG.E.U8 desc[UR24][R6.64], R8 ;  /* 0x0000000806005986 */ /* 0x0001e2000c101118 */
[----:B------:R-:W-:Y:S01]  /*27c20*/  ISETP.LT.AND P5, PT, R81, UR10, !P0 ;  /* 0x0000000a51007c0c */ /* 0x000fe2000c7a1270 */
[----:B------:R-:W1:Y:S01]  /*27c30*/  LDCU UR10, c[0x0][0x398] ;  /* 0x00007300ff0a77ac */ /* 0x000e620008000800 */
[----:B------:R-:W-:Y:S02]  /*27c40*/  SHF.R.S32.HI R10, RZ, 0x8, R10 ;  /* 0x00000008ff0a7819 */ /* 0x000fe4000001140a */
[----:B0-----:R-:W-:Y:S01]  /*27c50*/  IADD3 R8, P6, PT, R4, R2, RZ ;  /* 0x0000000204087210 */ /* 0x001fe20007fde0ff */
[----:B------:R-:W-:Y:S01]  /*27c60*/  VIADD R7, R65, 0x19 ;  /* 0x0000001941077836 */ /* 0x000fe20000000000 */
[----:B------:R-:W-:-:S03]  /*27c70*/  PRMT R11, R11, 0x9910, RZ ;  /* 0x000099100b0b7816 */ /* 0x000fc600000000ff */
[----:B------:R-:W-:Y:S01]  /*27c80*/  IMAD.X R9, R5, 0x1, R71, P6 ;  /* 0x0000000105097824 */ /* 0x000fe200030e0647 */
[----:B------:R-:W-:-:S04]  /*27c90*/  IADD3 R6, P6, PT, R4, R68, RZ ;  /* 0x0000004404067210 */ /* 0x000fc80007fde0ff */
[----:B------:R0:W-:Y:S01]  /*27ca0*/  @P2 STG.E.U8 desc[UR24][R8.64], R10 ;  /* 0x0000000a08002986 */ /* 0x0001e2000c101118 */
[----:B---3--:R-:W-:Y:S01]  /*27cb0*/  ISETP.GE.AND P2, PT, R7, UR4, PT ;  /* 0x0000000407007c0c */ /* 0x008fe2000bf46270 */
[----:B------:R-:W-:Y:S01]  /*27cc0*/  IMAD.X R7, R5, 0x1, R3, P6 ;  /* 0x0000000105077824 */ /* 0x000fe200030e0603 */
[----:B------:R-:W-:Y:S01]  /*27cd0*/  ISETP.LT.AND P0, PT, R93, UR9, !P0 ;  /* 0x000000095d007c0c */ /* 0x000fe2000c701270 */
[----:B------:R-:W3:Y:S01]  /*27ce0*/  LDCU UR9, c[0x0][0x398] ;  /* 0x00007300ff0977ac */ /* 0x000ee20008000800 */
[----:B------:R-:W-:Y:S01]  /*27cf0*/  F2FP.SATFINITE.E4M3.F32.PACK_AB_MERGE_C R14, R78, R74, RZ ;  /* 0x0000004a4e0e723e */ /* 0x000fe200048070ff */
[----:B------:R-:W3:Y:S01]  /*27d00*/  LDCU UR4, c[0x0][0x39c] ;  /* 0x00007380ff0477ac */ /* 0x000ee20008000800 */
[----:B0-----:R-:W-:-:S05]  /*27d10*/  SHF.R.S32.HI R8, RZ, 0x8, R11 ;  /* 0x00000008ff087819 */ /* 0x001fca000001140b */
[----:B------:R0:W-:Y:S01]  /*27d20*/  @P5 STG.E.U8 desc[UR24][R6.64], R8 ;  /* 0x0000000806005986 */ /* 0x0001e2000c101118 */
[----:B-1----:R-:W-:Y:S01]  /*27d30*/  ISETP.LT.AND P5, PT, R66, UR6, !P1 ;  /* 0x0000000642007c0c */ /* 0x002fe2000cfa1270 */
[----:B------:R-:W1:Y:S01]  /*27d40*/  LDCU UR6, c[0x0][0x398] ;  /* 0x00007300ff0677ac */ /* 0x000e620008000800 */
[----:B------:R-:W-:Y:S02]  /*27d50*/  PRMT R11, R24, 0x9910, RZ ;  /* 0x00009910180b7816 */ /* 0x000fe400000000ff */
[C---:B0-----:R-:W-:Y:S01]  /*27d60*/  IADD3 R8, P6, PT, R4.reuse, R70, RZ ;  /* 0x0000004604087210 */ /* 0x041fe20007fde0ff */
[----:B------:R-:W-:-:S04]  /*27d70*/  VIADD R4, R4, UR30 ;  /* 0x0000001e04047c36 */ /* 0x000fc80008000000 */
[----:B------:R-:W-:Y:S01]  /*27d80*/  IMAD.X R9, R5, 0x1, R69, P6 ;  /* 0x0000000105097824 */ /* 0x000fe200030e0645 */
[----:B------:R-:W-:Y:S02]  /*27d90*/  SHF.R.S32.HI R10, RZ, 0x1f, R4 ;  /* 0x0000001fff0a7819 */ /* 0x000fe40000011404 */
[----:B------:R-:W-:Y:S02]  /*27da0*/  IADD3 R6, P6, PT, R4, R0, RZ ;  /* 0x0000000004067210 */ /* 0x000fe40007fde0ff */
[----:B------:R-:W-:-:S03]  /*27db0*/  SHF.R.S32.HI R11, RZ, 0x8, R11 ;  /* 0x00000008ff0b7819 */ /* 0x000fc6000001140b */
[----:B------:R-:W-:Y:S02]  /*27dc0*/  IMAD.X R7, R10, 0x1, R72, P6 ;  /* 0x000000010a077824 */ /* 0x000fe400030e0648 */
[----:B------:R0:W-:Y:S01]  /*27dd0*/  @P0 STG.E.U8 desc[UR24][R8.64], R11 ;  /* 0x0000000b08000986 */ /* 0x0001e2000c101118 */
[----:B------:R-:W-:Y:S01]  /*27de0*/  ISETP.LT.AND P0, PT, R67, UR10, !P1 ;  /* 0x0000000a43007c0c */ /* 0x000fe2000cf01270 */
[----:B------:R-:W-:Y:S01]  /*27df0*/  VIADD R5, R65, 0x1a ;  /* 0x0000001a41057836 */ /* 0x000fe20000000000 */
[----:B----4-:R-:W-:Y:S01]  /*27e00*/  F2FP.SATFINITE.E4M3.F32.PACK_AB_MERGE_C R13, R76, R75, RZ ;  /* 0x0000004b4c0d723e */ /* 0x010fe200048070ff */
[----:B------:R4:W-:Y:S01]  /*27e10*/  @P5 STG.E.U8 desc[UR24][R6.64], R14 ;  /* 0x0000000e06005986 */ /* 0x0009e2000c101118 */
[----:B---3--:R-:W-:Y:S01]  /*27e20*/  ISETP.LT.AND P5, PT, R81, UR9, !P1 ;  /* 0x0000000951007c0c */ /* 0x008fe2000cfa1270 */
[----:B------:R-:W3:Y:S01]  /*27e30*/  LDCU UR9, c[0x0][0x398] ;  /* 0x00007300ff0977ac */ /* 0x000ee20008000800 */
[----:B0-----:R-:W-:Y:S01]  /*27e40*/  IADD3 R8, P6, PT, R4, R2, RZ ;  /* 0x0000000204087210 */ /* 0x001fe20007fde0ff */
[----:B------:R-:W0:Y:S01]  /*27e50*/  LDCU UR10, c[0x0][0x398] ;  /* 0x00007300ff0a77ac */ /* 0x000e220008000800 */
[----:B------:R-:W2:Y:S03]  /*27e60*/  LDL.LU R75, [R1+0x268] ;  /* 0x00026800014b7983 */ /* 0x000ea60000300800 */
[----:B------:R-:W-:Y:S01]  /*27e70*/  IMAD.X R9, R10, 0x1, R71, P6 ;  /* 0x000000010a097824 */ /* 0x000fe200030e0647 */
[----:B----4-:R-:W-:Y:S01]  /*27e80*/  IADD3 R6, P6, PT, R4, R68, RZ ;  /* 0x0000004404067210 */ /* 0x010fe20007fde0ff */
[----:B------:R-:W4:Y:S04]  /*27e90*/  LDL.LU R76, [R1+0x26c] ;  /* 0x00026c00014c7983 */ /* 0x000f280000300800 */
[----:B------:R-:W-:Y:S01]  /*27ea0*/  IMAD.X R7, R10, 0x1, R3, P6 ;  /* 0x000000010a077824 */ /* 0x000fe200030e0603 */
[----:B------:R0:W-:Y:S01]  /*27eb0*/  @P0 STG.E.U8 desc[UR24][R8.64], R13 ;  /* 0x0000000d08000986 */ /* 0x0001e2000c101118 */
[----:B------:R-:W-:Y:S01]  /*27ec0*/  ISETP.GE.AND P0, PT, R5, UR4, PT ;  /* 0x0000000405007c0c */ /* 0x000fe2000bf06270 */
[----:B------:R-:W0:Y:S01]  /*27ed0*/  LDCU UR4, c[0x0][0x398] ;  /* 0x00007300ff0477ac */ /* 0x000e220008000800 */
[----:B------:R-:W-:Y:S01]  /*27ee0*/  VIADD R5, R4, UR30 ;  /* 0x0000001e04057c36 */ /* 0x000fe20008000000 */
[----:B------:R0:W-:Y:S01]  /*27ef0*/  @P5 STG.E.U8 desc[UR24][R6.64], R12 ;  /* 0x0000000c06005986 */ /* 0x0001e2000c101118 */
[----:B-1----:R-:W-:Y:S01]  /*27f00*/  ISETP.LT.AND P1, PT, R93, UR6, !P1 ;  /* 0x000000065d007c0c */ /* 0x002fe2000cf21270 */
[----:B------:R-:W1:Y:S01]  /*27f10*/  LDCU UR6, c[0x0][0x398] ;  /* 0x00007300ff0677ac */ /* 0x000e620008000800 */
[----:B---3--:R-:W-:-:S02]  /*27f20*/  ISETP.LT.AND P5, PT, R66, UR9, !P4 ;  /* 0x0000000942007c0c */ /* 0x008fc4000e7a1270 */
[----:B0-----:R-:W-:Y:S01]  /*27f30*/  IADD3 R8, P6, PT, R4, R70, RZ ;  /* 0x0000004604087210 */ /* 0x001fe20007fde0ff */
[----:B------:R-:W0:Y:S01]  /*27f40*/  LDCU UR9, c[0x0][0x398] ;  /* 0x00007300ff0977ac */ /* 0x000e220008000800 */
[----:B------:R-:W-:-:S03]  /*27f50*/  SHF.R.S32.HI R11, RZ, 0x1f, R5 ;  /* 0x0000001fff0b7819 */ /* 0x000fc60000011405 */
[----:B------:R-:W-:Y:S01]  /*27f60*/  IMAD.X R9, R10, 0x1, R69, P6 ;  /* 0x000000010a097824 */ /* 0x000fe200030e0645 */
[----:B------:R-:W-:Y:S02]  /*27f70*/  IADD3 R6, P6, PT, R5, R0, RZ ;  /* 0x0000000005067210 */ /* 0x000fe40007fde0ff */
[----:B------:R-:W-:-:S03]  /*27f80*/  PRMT R4, R14, 0x9910, RZ ;  /* 0x000099100e047816 */ /* 0x000fc600000000ff */
[----:B------:R-:W-:Y:S01]  /*27f90*/  IMAD.X R7, R11, 0x1, R72, P6 ;  /* 0x000000010b077824 */ /* 0x000fe200030e0648 */
[----:B------:R-:W-:Y:S01]  /*27fa0*/  SHF.R.S32.HI R4, RZ, 0x8, R4 ;  /* 0x00000008ff047819 */ /* 0x000fe20000011404 */
[----:B------:R3:W-:Y:S04]  /*27fb0*/  @P1 STG.E.U8 desc[UR24][R8.64], R26 ;  /* 0x0000001a08001986 */ /* 0x0007e8000c101118 */
[----:B------:R0:W-:Y:S01]  /*27fc0*/  @P5 STG.E.U8 desc[UR24][R6.64], R4 ;  /* 0x0000000406005986 */ /* 0x0001e2000c101118 */
[----:B------:R-:W-:Y:S01]  /*27fd0*/  ISETP.LT.AND P5, PT, R67, UR4, !P4 ;  /* 0x0000000443007c0c */ /* 0x000fe2000e7a1270 */
[----:B------:R-:W0:Y:S01]  /*27fe0*/  LDCU UR4, c[0x0][0x39c] ;  /* 0x00007380ff0477ac */ /* 0x000e220008000800 */
[----:B------:R-:W-:Y:S02]  /*27ff0*/  PRMT R10, R13, 0x9910, RZ ;  /* 0x000099100d0a7816 */ /* 0x000fe400000000ff */
[----:B---3--:R-:W-:-:S02]  /*28000*/  IADD3 R8, P6, PT, R5, R2, RZ ;  /* 0x0000000205087210 */ /* 0x008fc40007fde0ff */
[----:B------:R-:W-:-:S03]  /*28010*/  SHF.R.S32.HI R10, RZ, 0x8, R10 ;  /* 0x00000008ff0a7819 */ /* 0x000fc6000001140a */
[----:B------:R-:W-:Y:S01]  /*28020*/  IMAD.X R9, R11, 0x1, R71, P6 ;  /* 0x000000010b097824 */ /* 0x000fe200030e0647 */
[----:B------:R-:W-:Y:S01]  /*28030*/  ISETP.LT.AND P1, PT, R81, UR10, !P4 ;  /* 0x0000000a51007c0c */ /* 0x000fe2000e721270 */
[----:B------:R-:W3:Y:S01]  /*28040*/  LDCU UR10, c[0x0][0x398] ;  /* 0x00007300ff0a77ac */ /* 0x000ee20008000800 */
[----:B-1----:R-:W-:Y:S02]  /*28050*/  ISETP.LT.AND P4, PT, R93, UR6, !P4 ;  /* 0x000000065d007c0c */ /* 0x002fe4000e781270 */
[----:B0-----:R-:W-:Y:S01]  /*28060*/  IADD3 R6, P6, PT, R5, R68, RZ ;  /* 0x0000004405067210 */ /* 0x001fe20007fde0ff */
[----:B------:R0:W-:Y:S01]  /*28070*/  @P5 STG.E.U8 desc[UR24][R8.64], R10 ;  /* 0x0000000a08005986 */ /* 0x0001e2000c101118 */
[----:B------:R-:W-:Y:S02]  /*28080*/  PRMT R4, R12, 0x9910, RZ ;  /* 0x000099100c047816 */ /* 0x000fe400000000ff */
[----:B------:R-:W-:Y:S01]  /*28090*/  PRMT R13, R26, 0x9910, RZ ;  /* 0x000099101a0d7816 */ /* 0x000fe200000000ff */
[----:B------:R-:W-:Y:S01]  /*280a0*/  IMAD.X R7, R11, 0x1, R3, P6 ;  /* 0x000000010b077824 */ /* 0x000fe200030e0603 */
[----:B------:R-:W-:Y:S01]  /*280b0*/  SHF.R.S32.HI R4, RZ, 0x8, R4 ;  /* 0x00000008ff047819 */ /* 0x000fe20000011404 */
[----:B------:R-:W-:Y:S01]  /*280c0*/  VIADD R12, R65, 0x1b ;  /* 0x0000001b410c7836 */ /* 0x000fe20000000000 */
[----:B------:R-:W-:Y:S01]  /*280d0*/  SHF.R.S32.HI R13, RZ, 0x8, R13 ;  /* 0x00000008ff0d7819 */ /* 0x000fe2000001140d */
[----:B------:R-:W1:Y:S01]  /*280e0*/  LDCU UR6, c[0x0][0x39c] ;  /* 0x00007380ff0677ac */ /* 0x000e620008000800 */
[----:B0-----:R-:W-:Y:S01]  /*280f0*/  IADD3 R10, P5, PT, R5, R70, RZ ;  /* 0x00000046050a7210 */ /* 0x001fe20007fbe0ff */
[----:B------:R0:W-:Y:S04]  /*28100*/  @P1 STG.E.U8 desc[UR24][R6.64], R4 ;  /* 0x0000000406001986 */ /* 0x0001e8000c101118 */
[----:B------:R-:W-:-:S05]  /*28110*/  IMAD.X R11, R11, 0x1, R69, P5 ;  /* 0x000000010b0b7824 */ /* 0x000fca00028e0645 */
[----:B------:R-:W-:Y:S01]  /*28120*/  @P4 STG.E.U8 desc[UR24][R10.64], R13 ;  /* 0x0000000d0a004986 */ /* 0x000fe2000c101118 */
[----:B------:R-:W-:Y:S01]  /*28130*/  ISETP.GE.AND P4, PT, R12, UR4, PT ;  /* 0x000000040c007c0c */ /* 0x000fe2000bf86270 */
[----:B------:R-:W0:Y:S01]  /*28140*/  LDCU UR4, c[0x0][0x398] ;  /* 0x00007300ff0477ac */ /* 0x000e220008000800 */
[----:B-----5:R-:W-:Y:S02]  /*28150*/  F2FP.SATFINITE.E4M3.F32.PACK_AB_MERGE_C R14, R80, R77, RZ ;  /* 0x0000004d500e723e */ /* 0x020fe400048070ff */
[----:B------:R-:W5:Y:S04]  /*28160*/  LDL.LU R77, [R1+0x168] ;  /* 0x00016800014d7983 */ /* 0x000f680000300800 */
[----:B------:R-:W5:Y:S01]  /*28170*/  LDL.LU R80, [R1+0x16c] ;  /* 0x00016c0001507983 */ /* 0x000f620000300800 */
[----:B--2---:R-:W-:-:S03]  /*28180*/  F2FP.SATFINITE.E4M3.F32.PACK_AB_MERGE_C R12, R85, R84, RZ ;  /* 0x00000054550c723e */ /* 0x004fc600048070ff */
[----:B------:R-:W2:Y:S04]  /*28190*/  LDL.LU R84, [R1+0x68] ;  /* 0x0000680001547983 */ /* 0x000ea80000300800 */
[----:B------:R-:W2:Y:S01]  /*281a0*/  LDL.LU R85, [R1+0x6c] ;  /* 0x00006c0001557983 */ /* 0x000ea20000300800 */
[----:B0-----:R-:W-:Y:S01]  /*281b0*/  VIADD R4, R5, UR30 ;  /* 0x0000001e05047c36 */ /* 0x001fe20008000000 */
[----:B------:R-:W-:Y:S01]  /*281c0*/  ISETP.LT.AND P1, PT, R66, UR9, !P3 ;  /* 0x0000000942007c0c */ /* 0x000fe2000df21270 */
[----:B------:R-:W0:Y:S03]  /*281d0*/  LDCU UR9, c[0x0][0x398] ;  /* 0x00007300ff0977ac */ /* 0x000e260008000800 */
[----:B------:R-:W-:-:S02]  /*281e0*/  SHF.R.S32.HI R5, RZ, 0x1f, R4 ;  /* 0x0000001fff057819 */ /* 0x000fc40000011404 */
[C---:B------:R-:W-:Y:S02]  /*281f0*/  IADD3 R8, P6, PT, R4.reuse, R0, RZ ;  /* 0x0000000004087210 */ /* 0x040fe40007fde0ff */
[----:B------:R-:W-:Y:S01]  /*28200*/  ISETP.LT.AND P5, PT, R67, UR12, !P3 ;  /* 0x0000000c43007c0c */ /* 0x000fe2000dfa1270 */
[----:B------:R-:W0:Y:S02]  /*28210*/  LDCU UR12, c[0x0][0x398] ;  /* 0x00007300ff0c77ac */ /* 0x000e240008000800 */
[----:B------:R-:W-:Y:S01]  /*28220*/  IMAD.X R9, R5, 0x1, R72, P6 ;  /* 0x0000000105097824 */ /* 0x000fe200030e0648 */
[----:B------:R-:W-:-:S05]  /*28230*/  IADD3 R6, P6, PT, R4, R2, RZ ;  /* 0x0000000204067210 */ /* 0x000fca0007fde0ff */
[----:B------:R-:W-:Y:S01]  /*28240*/  IMAD.X R7, R5, 0x1, R71, P6 ;  /* 0x0000000105077824 */ /* 0x000fe200030e0647 */
[----:B------:R0:W-:Y:S01]  /*28250*/  @P1 STG.E.U8 desc[UR24][R8.64], R15 ;  /* 0x0000000f08001986 */ /* 0x0001e2000c101118 */
[----:B---3--:R-:W-:Y:S01]  /*28260*/  ISETP.LT.AND P1, PT, R81, UR10, !P3 ;  /* 0x0000000a51007c0c */ /* 0x008fe2000df21270 */
[----:B------:R-:W3:Y:S01]  /*28270*/  LDCU UR10, c[0x0][0x398] ;  /* 0x00007300ff0a77ac */ /* 0x000ee20008000800 */
[----:B------:R-:W-:Y:S01]  /*28280*/  ISETP.LT.AND P3, PT, R93, UR14, !P3 ;  /* 0x0000000e5d007c0c */ /* 0x000fe2000df61270 */
[----:B------:R1:W-:Y:S01]  /*28290*/  @P5 STG.E.U8 desc[UR24][R6.64], R14 ;  /* 0x0000000e06005986 */ /* 0x0003e2000c101118 */
[----:B------:R-:W-:Y:S01]  /*282a0*/  F2FP.SATFINITE.E4M3.F32.PACK_AB_MERGE_C R28, R29, R28, RZ ;  /* 0x0000001c1d1c723e */ /* 0x000fe200048070ff */
[----:B------:R-:W2:Y:S01]  /*282b0*/  LDCU UR14, c[0x0][0x398] ;  /* 0x00007300ff0e77ac */ /* 0x000ea20008000800 */
[C---:B0-----:R-:W-:Y:S01]  /*282c0*/  IADD3 R8, P5, PT, R4.reuse, R68, RZ ;  /* 0x0000004404087210 */ /* 0x041fe20007fbe0ff */
[----:B-1----:R-:W-:Y:S01]  /*282d0*/  VIADD R7, R65, 0x1c ;  /* 0x0000001c41077836 */ /* 0x002fe20000000000 */
[----:B------:R-:W-:-:S03]  /*282e0*/  IADD3 R6, P6, PT, R4, R70, RZ ;  /* 0x0000004604067210 */ /* 0x000fc60007fde0ff */
[----:B------:R-:W-:Y:S02]  /*282f0*/  IMAD.X R9, R5, 0x1, R3, P5 ;  /* 0x0000000105097824 */ /* 0x000fe400028e0603 */
[----:B------:R-:W-:Y:S01]  /*28300*/  VIADD R4, R4, UR30 ;  /* 0x0000001e04047c36 */ /* 0x000fe20008000000 */
[----:B------:R-:W-:Y:S01]  /*28310*/  ISETP.GE.AND P5, PT, R7, UR6, PT ;  /* 0x0000000607007c0c */ /* 0x000fe2000bfa6270 */
[----:B------:R-:W-:Y:S01]  /*28320*/  IMAD.X R7, R5, 0x1, R69, P6 ;  /* 0x0000000105077824 */ /* 0x000fe200030e0645 */
[----:B------:R0:W-:Y:S01]  /*28330*/  @P1 STG.E.U8 desc[UR24][R8.64], R12 ;  /* 0x0000000c08001986 */ /* 0x0001e2000c101118 */
[----:B------:R-:W1:Y:S01]  /*28340*/  LDCU UR6, c[0x0][0x398] ;  /* 0x00007300ff0677ac */ /* 0x000e620008000800 */
[----:B------:R-:W-:Y:S02]  /*28350*/  SHF.R.S32.HI R5, RZ, 0x1f, R4 ;  /* 0x0000001fff057819 */ /* 0x000fe40000011404 */
[----:B------:R3:W-:Y:S01]  /*28360*/  @P3 STG.E.U8 desc[UR24][R6.64], R28 ;  /* 0x0000001c06003986 */ /* 0x0007e2000c101118 */
[----:B------:R-:W-:Y:S01]  /*28370*/  ISETP.LT.AND P3, PT, R66, UR4, !P2 ;  /* 0x0000000442007c0c */ /* 0x000fe2000d761270 */
[----:B------:R-:W1:Y:S01]  /*28380*/  LDCU UR4, c[0x0][0x39c] ;  /* 0x00007380ff0477ac */ /* 0x000e620008000800 */
[----:B------:R-:W-:-:S02]  /*28390*/  ISETP.LT.AND P1, PT, R67, UR9, !P2 ;  /* 0x0000000943007c0c */ /* 0x000fc4000d721270 */
[----:B------:R-:W-:Y:S01]  /*283a0*/  PRMT R11, R15, 0x9910, RZ ;  /* 0x000099100f0b7816 */ /* 0x000fe200000000ff */
[----:B------:R-:W1:Y:S01]  /*283b0*/  LDCU UR9, c[0x0][0x398] ;  /* 0x00007300ff0977ac */ /* 0x000e620008000800 */
[----:B0-----:R-:W-:Y:S02]  /*283c0*/  IADD3 R8, P6, PT, R4, R0, RZ ;  /* 0x0000000004087210 */ /* 0x001fe40007fde0ff */
[----:B------:R-:W-:-:S03]  /*283d0*/  PRMT R10, R14, 0x9910, RZ ;  /* 0x000099100e0a7816 */ /* 0x000fc600000000ff */
[C---:B------:R-:W-:Y:S01]  /*283e0*/  IMAD.X R9, R5.reuse, 0x1, R72, P6 ;  /* 0x0000000105097824 */ /* 0x040fe200030e0648 */
[----:B---3--:R-:W-:Y:S02]  /*283f0*/  IADD3 R6, P6, PT, R4, R2, RZ ;  /* 0x0000000204067210 */ /* 0x008fe40007fde0ff */
[----:B------:R-:W-:Y:S02]  /*28400*/  SHF.R.S32.HI R11, RZ, 0x8, R11 ;  /* 0x00000008ff0b7819 */ /* 0x000fe4000001140b */
[----:B------:R-:W-:Y:S01]  /*28410*/  SHF.R.S32.HI R10, RZ, 0x8, R10 ;  /* 0x00000008ff0a7819 */ /* 0x000fe2000001140a */
[----:B------:R-:W-:Y:S02]  /*28420*/  IMAD.X R7, R5, 0x1, R71, P6 ;  /* 0x0000000105077824 */ /* 0x000fe400030e0647 */
[----:B------:R-:W-:Y:S04]  /*28430*/  @P3 STG.E.U8 desc[UR24][R8.64], R11 ;  /* 0x0000000b08003986 */ /* 0x000fe8000c101118 */
[----:B------:R0:W-:Y:S01]  /*28440*/  @P1 STG.E.U8 desc[UR24][R6.64], R10 ;  /* 0x0000000a06001986 */ /* 0x0001e2000c101118 */
[----:B-1----:R-:W-:Y:S01]  /*28450*/  ISETP.LT.AND P1, PT, R81, UR6, !P2 ;  /* 0x0000000651007c0c */ /* 0x002fe2000d721270 */
[----:B------:R-:W1:Y:S01]  /*28460*/  LDCU UR6, c[0x0][0x39c] ;  /* 0x00007380ff0677ac */ /* 0x000e620008000800 */
[----:B------:R-:W-:-:S02]  /*28470*/  ISETP.LT.AND P2, PT, R93, UR10, !P2 ;  /* 0x0000000a5d007c0c */ /* 0x000fc4000d741270 */
[----:B------:R-:W-:Y:S01]  /*28480*/  PRMT R13, R12, 0x9910, RZ ;  /* 0x000099100c0d7816 */ /* 0x000fe200000000ff */
[----:B------:R-:W3:Y:S01]  /*28490*/  LDCU UR10, c[0x0][0x398] ;  /* 0x00007300ff0a77ac */ /* 0x000ee20008000800 */
[----:B0-----:R-:W-:Y:S02]  /*284a0*/  IADD3 R10, P6, PT, R4, R68, RZ ;  /* 0x00000044040a7210 */ /* 0x001fe40007fde0ff */
[----:B------:R-:W-:-:S03]  /*284b0*/  PRMT R12, R28, 0x9910, RZ ;  /* 0x000099101c0c7816 */ /* 0x000fc600000000ff */
[C---:B------:R-:W-:Y:S01]  /*284c0*/  IMAD.X R11, R5.reuse, 0x1, R3, P6 ;  /* 0x00000001050b7824 */ /* 0x040fe200030e0603 */
[----:B------:R-:W-:Y:S02]  /*284d0*/  IADD3 R8, P6, PT, R4, R70, RZ ;  /* 0x0000004604087210 */ /* 0x000fe40007fde0ff */
[----:B------:R-:W-:Y:S02]  /*284e0*/  SHF.R.S32.HI R13, RZ, 0x8, R13 ;  /* 0x00000008ff0d7819 */ /* 0x000fe4000001140d */
[----:B------:R-:W-:Y:S01]  /*284f0*/  SHF.R.S32.HI R12, RZ, 0x8, R12 ;  /* 0x00000008ff0c7819 */ /* 0x000fe2000001140c */
[----:B------:R-:W-:Y:S01]  /*28500*/  IMAD.X R9, R5, 0x1, R69, P6 ;  /* 0x0000000105097824 */ /* 0x000fe200030e0645 */
[----:B----4-:R-:W-:Y:S01]  /*28510*/  F2FP.SATFINITE.E4M3.F32.PACK_AB_MERGE_C R14, R76, R75, RZ ;  /* 0x0000004b4c0e723e */ /* 0x010fe200048070ff */
[----:B------:R-:W-:Y:S04]  /*28520*/  @P1 STG.E.U8 desc[UR24][R10.64], R13 ;  /* 0x0000000d0a001986 */ /* 0x000fe8000c101118 */
[----:B------:R5:W-:Y:S04]  /*28530*/  @P2 STG.E.U8 desc[UR24][R8.64], R12 ;  /* 0x0000000c08002986 */ /* 0x000be8000c101118 */
[----:B------:R-:W4:Y:S04]  /*28540*/  LDL.LU R75, [R1+0x270] ;  /* 0x00027000014b7983 */ /* 0x000f280000300800 */
[----:B------:R-:W4:Y:S01]  /*28550*/  LDL.LU R76, [R1+0x274] ;  /* 0x00027400014c7983 */ /* 0x000f220000300800 */
[----:B-----5:R-:W-:-:S03]  /*28560*/  F2FP.SATFINITE.E4M3.F32.PACK_AB_MERGE_C R12, R80, R77, RZ ;  /* 0x0000004d500c723e */ /* 0x020fc600048070ff */
[----:B------:R-:W5:Y:S04]  /*28570*/  LDL.LU R77, [R1+0x170] ;  /* 0x00017000014d7983 */ /* 0x000f680000300800 */
[----:B------:R-:W5:Y:S01]  /*28580*/  LDL.LU R80, [R1+0x174] ;  /* 0x0001740001507983 */ /* 0x000f620000300800 */
[----:B--2---:R-:W-:-:S03]  /*28590*/  F2FP.SATFINITE.E4M3.F32.PACK_AB_MERGE_C R11, R85, R84, RZ ;  /* 0x00000054550b723e */ /* 0x004fc600048070ff */
[----:B------:R-:W2:Y:S04]  /*285a0*/  LDL.LU R84, [R1+0x70] ;  /* 0x0000700001547983 */ /* 0x000ea80000300800 */
[----:B------:R-:W2:Y:S01]  /*285b0*/  LDL.LU R85, [R1+0x74] ;  /* 0x0000740001557983 */ /* 0x000ea20000300800 */
[----:B------:R-:W-:Y:S01]  /*285c0*/  VIADD R6, R4, UR30 ;  /* 0x0000001e04067c36 */ /* 0x000fe20008000000 */
[----:B------:R-:W-:Y:S01]  /*285d0*/  ISETP.LT.AND P3, PT, R66, UR12, !P0 ;  /* 0x0000000c42007c0c */ /* 0x000fe2000c761270 */
[----:B------:R-:W-:Y:S01]  /*285e0*/  VIADD R10, R65, 0x1e ;  /* 0x0000001e410a7836 */ /* 0x000fe20000000000 */
[----:B------:R-:W-:Y:S01]  /*285f0*/  ISETP.LT.AND P2, PT, R81, UR14, !P0 ;  /* 0x0000000e51007c0c */ /* 0x000fe2000c741270 */
[----:B------:R-:W2:Y:S01]  /*28600*/  LDL.LU R73, [R1+0x278] ;  /* 0x0002780001497983 */ /* 0x000ea20000300800 */
[----:B------:R-:W-:Y:S01]  /*28610*/  SHF.R.S32.HI R7, RZ, 0x1f, R6 ;  /* 0x0000001fff077819 */ /* 0x000fe20000011406 */
[----:B------:R-:W0:Y:S01]  /*28620*/  LDCU UR12, c[0x0][0x398] ;  /* 0x00007300ff0c77ac */ /* 0x000e220008000800 */
[C---:B------:R-:W-:Y:S01]  /*28630*/  IADD3 R4, P6, PT, R6.reuse, R0, RZ ;  /* 0x0000000006047210 */ /* 0x040fe20007fde0ff */
[----:B------:R-:W2:Y:S01]  /*28640*/  LDL.LU R16, [R1+0x27c] ;  /* 0x00027c0001107983 */ /* 0x000ea20000300800 */
[----:B------:R-:W-:Y:S01]  /*28650*/  F2FP.SATFINITE.E4M3.F32.PACK_AB_MERGE_C R30, R31, R30, RZ ;  /* 0x0000001e1f1e723e */ /* 0x000fe200048070ff */
[----:B------:R-:W0:Y:S02]  /*28660*/  LDCU UR14, c[0x0][0x398] ;  /* 0x00007300ff0e77ac */ /* 0x000e240008000800 */
[----:B------:R-:W-:Y:S01]  /*28670*/  IMAD.X R5, R7, 0x1, R72, P6 ;  /* 0x0000000107057824 */ /* 0x000fe200030e0648 */
[----:B------:R-:W-:Y:S01]  /*28680*/  IADD3 R8, P6, PT, R6, R2, RZ ;  /* 0x0000000206087210 */ /* 0x000fe20007fde0ff */
[----:B------:R-:W2:Y:S04]  /*28690*/  LDL.LU R74, [R1+0x178] ;  /* 0x00017800014a7983 */ /* 0x000ea80000300800 */
[----:B------:R0:W-:Y:S01]  /*286a0*/  @P3 STG.E.U8 desc[UR24][R4.64], R14 ;  /* 0x0000000e04003986 */ /* 0x0001e2000c101118 */
[----:B------:R-:W-:Y:S01]  /*286b0*/  ISETP.LT.AND P3, PT, R67, UR9, !P0 ;  /* 0x0000000943007c0c */ /* 0x000fe2000c761270 */
[----:B------:R-:W1:Y:S01]  /*286c0*/  LDCU UR9, c[0x0][0x398] ;  /* 0x00007300ff0977ac */ /* 0x000e620008000800 */
[----:B------:R-:W-:Y:S01]  /*286d0*/  IMAD.X R9, R7, 0x1, R71, P6 ;  /* 0x0000000107097824 */ /* 0x000fe200030e0647 */
[----:B------:R-:W2:Y:S01]  /*286e0*/  LDL.LU R78, [R1+0x17c] ;  /* 0x00017c00014e7983 */ /* 0x000ea20000300800 */
[----:B0-----:R-:W-:-:S05]  /*286f0*/  VIADD R4, R65, 0x1d ;  /* 0x0000001d41047836 */ /* 0x001fca0000000000 */
[----:B------:R-:W-:-:S04]  /*28700*/  ISETP.GE.AND P1, PT, R4, UR4, PT ;  /* 0x0000000404007c0c */ /* 0x000fc8000bf26270 */
[----:B------:R0:W-:Y:S01]  /*28710*/  @P3 STG.E.U8 desc[UR24][R8.64], R12 ;  /* 0x0000000c08003986 */ /* 0x0001e2000c101118 */
[C---:B------:R-:W-:Y:S01]  /*28720*/  IADD3 R4, P6, PT, R6.reuse, R68, RZ ;  /* 0x0000004406047210 */ /* 0x040fe20007fde0ff */
[----:B------:R-:W2:Y:S04]  /*28730*/  LDCU UR4, c[0x0][0x398] ;  /* 0x00007300ff0477ac */ /* 0x000ea80008000800 */
[----:B------:R-:W-:Y:S01]  /*28740*/  IMAD.X R5, R7, 0x1, R3, P6 ;  /* 0x0000000107057824 */ /* 0x000fe200030e0603 */
[----:B-1----:R-:W-:Y:S01]  /*28750*/  ISETP.LT.AND P0, PT, R93, UR9, !P0 ;  /* 0x000000095d007c0c */ /* 0x002fe2000c701270 */
[----:B------:R-:W1:Y:S03]  /*28760*/  LDCU UR9, c[0x0][0x398] ;  /* 0x00007300ff0977ac */ /* 0x000e660008000800 */
[----:B------:R1:W-:Y:S01]  /*28770*/  @P2 STG.E.U8 desc[UR24][R4.64], R11 ;  /* 0x0000000b04002986 */ /* 0x0003e2000c101118 */
[----:B0-----:R-:W-:-:S02]  /*28780*/  IADD3 R8, P6, PT, R6, R70, RZ ;  /* 0x0000004606087210 */ /* 0x001fc40007fde0ff */
[----:B---3--:R-:W-:Y:S01]  /*28790*/  ISETP.LT.AND P2, PT, R66, UR10, !P4 ;  /* 0x0000000a42007c0c */ /* 0x008fe2000e741270 */
[----:B------:R-:W0:Y:S01]  /*287a0*/  LDCU UR10, c[0x0][0x398] ;  /* 0x00007300ff0a77ac */ /* 0x000e220008000800 */
[----:B------:R-:W-:Y:S01]  /*287b0*/  ISETP.GE.AND P3, PT, R10, UR6, PT ;  /* 0x000000060a007c0c */ /* 0x000fe2000bf66270 */
[----:B------:R-:W-:Y:S01]  /*287c0*/  IMAD.X R9, R7, 0x1, R69, P6 ;  /* 0x0000000107097824 */ /* 0x000fe200030e0645 */
[----:B------:R-:W-:Y:S01]  /*287d0*/  PRMT R12, R12, 0x9910, RZ ;  /* 0x000099100c0c7816 */ /* 0x000fe200000000ff */
[----:B------:R-:W3:Y:S01]  /*287e0*/  LDCU UR6, c[0x0][0x398] ;  /* 0x00007300ff0677ac */ /* 0x000ee20008000800 */
[----:B-1----:R-:W-:Y:S01]  /*287f0*/  VIADD R5, R6, UR30 ;  /* 0x0000001e06057c36 */ /* 0x002fe20008000000 */
[----:B------:R-:W-:-:S04]  /*28800*/  PRMT R4, R14, 0x9910, RZ ;  /* 0x000099100e047816 */ /* 0x000fc800000000ff */
[----:B------:R-:W-:Y:S02]  /*28810*/  SHF.R.S32.HI R10, RZ, 0x1f, R5 ;  /* 0x0000001fff0a7819 */ /* 0x000fe40000011405 */
[----:B------:R-:W-:Y:S02]  /*28820*/  IADD3 R6, P6, PT, R5, R0, RZ ;  /* 0x0000000005067210 */ /* 0x000fe40007fde0ff */
[----:B------:R-:W-:-:S03]  /*28830*/  SHF.R.S32.HI R4, RZ, 0x8, R4 ;  /* 0x00000008ff047819 */ /* 0x000fc60000011404 */
[----:B------:R-:W-:Y:S01]  /*28840*/  IMAD.X R7, R10, 0x1, R72, P6 ;  /* 0x000000010a077824 */ /* 0x000fe200030e0648 */
[----:B------:R-:W-:Y:S04]  /*28850*/  @P0 STG.E.U8 desc[UR24][R8.64], R30 ;  /* 0x0000001e08000986 */ /* 0x000fe8000c101118 */
[----:B------:R1:W-:Y:S02]  /*28860*/  @P2 STG.E.U8 desc[UR24][R6.64], R4 ;  /* 0x0000000406002986 */ /* 0x0003e4000c101118 */
[----:B-1----:R-:W-:Y:S01]  /*28870*/  PRMT R4, R11, 0x9910, RZ ;  /* 0x000099100b047816 */ /* 0x002fe200000000ff */
[----:B------:R-:W-:Y:S01]  /*28880*/  IMAD.MOV.U32 R11, RZ, RZ, R12 ;  /* 0x000000ffff0b7224 */ /* 0x000fe200078e000c */
[----:B----4-:R-:W-:Y:S02]  /*28890*/  F2FP.SATFINITE.E4M3.F32.PACK_AB_MERGE_C R13, R76, R75, RZ ;  /* 0x0000004b4c0d723e */ /* 0x010fe400048070ff */
        /* <DEDUP_REMOVED lines=8> */
[----:B------:R-:W-:Y:S02]  /*28920*/  IADD3 R8, P6, PT, R5, R2, RZ ;  /* 0x0000000205087210 */ /* 0x000fe40007fde0ff */
[----:B------:R-:W-:Y:S01]  /*28930*/  ISETP.LT.AND P2, PT, R67, UR4, !P4 ;  /* 0x0000000443007c0c */ /* 0x000fe2000e741270 */
[----:B------:R-:W1:Y:S01]  /*28940*/  LDCU UR4, c[0x0][0x39c] ;  /* 0x00007380ff0477ac */ /* 0x000e620008000800 */
[----:B---3--:R-:W-:Y:S01]  /*28950*/  ISETP.LT.AND P0, PT, R81, UR6, !P4 ;  /* 0x0000000651007c0c */ /* 0x008fe2000e701270 */
[----:B------:R-:W-:Y:S01]  /*28960*/  IMAD.X R9, R10, 0x1, R71, P6 ;  /* 0x000000010a097824 */ /* 0x000fe200030e0647 */
[----:B------:R-:W-:Y:S01]  /*28970*/  IADD3 R6, P6, PT, R5, R68, RZ ;  /* 0x0000004405067210 */ /* 0x000fe20007fde0ff */
[----:B------:R-:W3:Y:S01]  /*28980*/  LDCU UR6, c[0x0][0x398] ;  /* 0x00007300ff0677ac */ /* 0x000ee20008000800 */
[----:B------:R-:W-:-:S02]  /*28990*/  SHF.R.S32.HI R11, RZ, 0x8, R11 ;  /* 0x00000008ff0b7819 */ /* 0x000fc4000001140b */
[----:B------:R-:W-:Y:S01]  /*289a0*/  SHF.R.S32.HI R4, RZ, 0x8, R4 ;  /* 0x00000008ff047819 */ /* 0x000fe20000011404 */
[----:B------:R-:W-:-:S04]  /*289b0*/  IMAD.X R7, R10, 0x1, R3, P6 ;  /* 0x000000010a077824 */ /* 0x000fc800030e0603 */
[----:B------:R1:W-:Y:S04]  /*289c0*/  @P2 STG.E.U8 desc[UR24][R8.64], R11 ;  /* 0x0000000b08002986 */ /* 0x0003e8000c101118 */
[----:B------:R3:W-:Y:S01]  /*289d0*/  @P0 STG.E.U8 desc[UR24][R6.64], R4 ;  /* 0x0000000406000986 */ /* 0x0007e2000c101118 */
[----:B------:R-:W-:Y:S01]  /*289e0*/  ISETP.LT.AND P0, PT, R93, UR9, !P4 ;  /* 0x000000095d007c0c */ /* 0x000fe2000e701270 */
[----:B------:R-:W3:Y:S01]  /*289f0*/  LDCU UR9, c[0x0][0x398] ;  /* 0x00007300ff0977ac */ /* 0x000ee20008000800 */
[----:B0-----:R-:W-:Y:S01]  /*28a00*/  ISETP.LT.AND P2, PT, R66, UR10, !P5 ;  /* 0x0000000a42007c0c */ /* 0x001fe2000ef41270 */
[----:B------:R-:W0:Y:S01]  /*28a10*/  LDCU UR10, c[0x0][0x398] ;  /* 0x00007300ff0a77ac */ /* 0x000e220008000800 */
[C---:B-1----:R-:W-:Y:S02]  /*28a20*/  IADD3 R8, P4, PT, R5.reuse, R70, RZ ;  /* 0x0000004605087210 */ /* 0x042fe40007f9e0ff */
[----:B------:R-:W-:Y:S01]  /*28a30*/  PRMT R11, R30, 0x9910, RZ ;  /* 0x000099101e0b7816 */ /* 0x000fe200000000ff */
[----:B---3--:R-:W-:-:S02]  /*28a40*/  VIADD R4, R5, UR30 ;  /* 0x0000001e05047c36 */ /* 0x008fc40008000000 */
[----:B------:R-:W-:Y:S02]  /*28a50*/  VIADD R7, R65, 0x1f ;  /* 0x0000001f41077836 */ /* 0x000fe40000000000 */
[----:B------:R-:W-:Y:S01]  /*28a60*/  IMAD.X R9, R10, 0x1, R69, P4 ;  /* 0x000000010a097824 */ /* 0x000fe200020e0645 */
[----:B------:R-:W-:Y:S02]  /*28a70*/  SHF.R.S32.HI R5, RZ, 0x1f, R4 ;  /* 0x0000001fff057819 */ /* 0x000fe40000011404 */
[C---:B------:R-:W-:Y:S02]  /*28a80*/  IADD3 R6, P6, PT, R4.reuse, R0, RZ ;  /* 0x0000000004067210 */ /* 0x040fe40007fde0ff */
[----:B------:R-:W-:Y:S02]  /*28a90*/  SHF.R.S32.HI R10, RZ, 0x8, R11 ;  /* 0x00000008ff0a7819 */ /* 0x000fe4000001140b */
[----:B------:R-:W-:Y:S01]  /*28aa0*/  ISETP.GE.AND P4, PT, R7, UR4, PT ;  /* 0x0000000407007c0c */ /* 0x000fe2000bf86270 */
[----:B------:R-:W-:Y:S01]  /*28ab0*/  IMAD.X R7, R5, 0x1, R72, P6 ;  /* 0x0000000105077824 */ /* 0x000fe200030e0648 */
[----:B------:R-:W-:Y:S01]  /*28ac0*/  F2FP.SATFINITE.E4M3.F32.PACK_AB_MERGE_C R32, R33, R32, RZ ;  /* 0x000000202120723e */ /* 0x000fe200048070ff */
[----:B------:R1:W-:Y:S01]  /*28ad0*/  @P0 STG.E.U8 desc[UR24][R8.64], R10 ;  /* 0x0000000a08000986 */ /* 0x0003e2000c101118 */
[----:B------:R-:W-:Y:S01]  /*28ae0*/  ISETP.LT.AND P0, PT, R81, UR6, !P5 ;  /* 0x0000000651007c0c */ /* 0x000fe2000ef01270 */
[----:B------:R-:W3:Y:S02]  /*28af0*/  LDCU UR6, c[0x0][0x39c] ;  /* 0x00007380ff0677ac */ /* 0x000ee40008000800 */
[----:B------:R0:W-:Y:S01]  /*28b00*/  @P2 STG.E.U8 desc[UR24][R6.64], R13 ;  /* 0x0000000d06002986 */ /* 0x0001e2000c101118 */
[----:B------:R-:W-:Y:S01]  /*28b10*/  ISETP.LT.AND P2, PT, R67, UR12, !P5 ;  /* 0x0000000c43007c0c */ /* 0x000fe2000ef41270 */
[----:B------:R-:W0:Y:S01]  /*28b20*/  LDCU UR12, c[0x0][0x398] ;  /* 0x00007300ff0c77ac */ /* 0x000e220008000800 */
[----:B------:R-:W2:Y:S01]  /*28b30*/  LDCU UR4, c[0x0][0x39c] ;  /* 0x00007380ff0477ac */ /* 0x000ea20008000800 */
[----:B-1----:R-:W-:-:S05]  /*28b40*/  IADD3 R10, P6, PT, R4, R2, RZ ;  /* 0x00000002040a7210 */ /* 0x002fca0007fde0ff */
[----:B------:R-:W-:Y:S01]  /*28b50*/  IMAD.X R11, R5, 0x1, R71, P6 ;  /* 0x00000001050b7824 */ /* 0x000fe200030e0647 */
[C---:B------:R-:W-:Y:S02]  /*28b60*/  IADD3 R8, P6, PT, R4.reuse, R68, RZ ;  /* 0x0000004404087210 */ /* 0x040fe40007fde0ff */
[----:B------:R-:W-:Y:S01]  /*28b70*/  ISETP.LT.AND P5, PT, R93, UR14, !P5 ;  /* 0x0000000e5d007c0c */ /* 0x000fe2000efa1270 */
[----:B------:R-:W1:Y:S02]  /*28b80*/  LDCU UR14, c[0x0][0x398] ;  /* 0x00007300ff0e77ac */ /* 0x000e640008000800 */
[----:B------:R-:W-:Y:S01]  /*28b90*/  IMAD.X R9, R5, 0x1, R3, P6 ;  /* 0x0000000105097824 */ /* 0x000fe200030e0603 */
[C---:B0-----:R-:W-:Y:S01]  /*28ba0*/  IADD3 R6, P6, PT, R4.reuse, R70, RZ ;  /* 0x0000004604067210 */ /* 0x041fe20007fde0ff */
[----:B------:R0:W-:Y:S01]  /*28bb0*/  @P2 STG.E.U8 desc[UR24][R10.64], R12 ;  /* 0x0000000c0a002986 */ /* 0x0001e2000c101118 */
[----:B------:R-:W-:-:S03]  /*28bc0*/  VIADD R4, R4, UR30 ;  /* 0x0000001e04047c36 */ /* 0x000fc60008000000 */
[----:B------:R-:W-:Y:S01]  /*28bd0*/  IMAD.X R7, R5, 0x1, R69, P6 ;  /* 0x0000000105077824 */ /* 0x000fe200030e0645 */
[----:B------:R-:W-:Y:S01]  /*28be0*/  PRMT R13, R13, 0x9910, RZ ;  /* 0x000099100d0d7816 */ /* 0x000fe200000000ff */
[----:B------:R1:W-:Y:S01]  /*28bf0*/  @P0 STG.E.U8 desc[UR24][R8.64], R14 ;  /* 0x0000000e08000986 */ /* 0x0003e2000c101118 */
[----:B------:R-:W-:Y:S01]  /*28c00*/  ISETP.LT.AND P0, PT, R66, UR9, !P1 ;  /* 0x0000000942007c0c */ /* 0x000fe2000cf01270 */
[----:B------:R-:W2:Y:S02]  /*28c10*/  LDCU UR9, c[0x0][0x398] ;  /* 0x00007300ff0977ac */ /* 0x000ea40008000800 */
[----:B------:R3:W-:Y:S01]  /*28c20*/  @P5 STG.E.U8 desc[UR24][R6.64], R32 ;  /* 0x0000002006005986 */ /* 0x0007e2000c101118 */
[----:B------:R-:W-:Y:S01]  /*28c30*/  ISETP.LT.AND P5, PT, R67, UR10, !P1 ;  /* 0x0000000a43007c0c */ /* 0x000fe2000cfa1270 */
[----:B------:R-:W2:Y:S01]  /*28c40*/  LDCU UR10, c[0x0][0x398] ;  /* 0x00007300ff0a77ac */ /* 0x000ea20008000800 */
[----:B0-----:R-:W-:Y:S01]  /*28c50*/  PRMT R11, R12, 0x9910, RZ ;  /* 0x000099100c0b7816 */ /* 0x001fe200000000ff */
[----:B------:R-:W-:Y:S01]  /*28c60*/  IMAD.MOV.U32 R12, RZ, RZ, R13 ;  /* 0x000000ffff0c7224 */ /* 0x000fe200078e000d */
[----:B------:R-:W-:-:S02]  /*28c70*/  SHF.R.S32.HI R5, RZ, 0x1f, R4 ;  /* 0x0000001fff057819 */ /* 0x000fc40000011404 */
[C---:B-1----:R-:W-:Y:S02]  /*28c80*/  IADD3 R8, P2, PT, R4.reuse, R0, RZ ;  /* 0x0000000004087210 */ /* 0x042fe40007f5e0ff */
[----:B---3--:R-:W-:-:S03]  /*28c90*/  IADD3 R6, P6, PT, R4, R2, RZ ;  /* 0x0000000204067210 */ /* 0x008fc60007fde0ff */
[C---:B------:R-:W-:Y:S01]  /*28ca0*/  IMAD.X R9, R5.reuse, 0x1, R72, P2 ;  /* 0x0000000105097824 */ /* 0x040fe200010e0648 */
[----:B------:R-:W-:Y:S02]  /*28cb0*/  SHF.R.S32.HI R12, RZ, 0x8, R12 ;  /* 0x00000008ff0c7819 */ /* 0x000fe4000001140c */
[----:B------:R-:W-:Y:S01]  /*28cc0*/  SHF.R.S32.HI R11, RZ, 0x8, R11 ;  /* 0x00000008ff0b7819 */ /* 0x000fe2000001140b */
[----:B------:R-:W-:Y:S02]  /*28cd0*/  IMAD.X R7, R5, 0x1, R71, P6 ;  /* 0x0000000105077824 */ /* 0x000fe400030e0647 */
[----:B------:R-:W-:Y:S04]  /*28ce0*/  @P0 STG.E.U8 desc[UR24][R8.64], R12 ;  /* 0x0000000c08000986 */ /* 0x000fe8000c101118 */
[----:B------:R2:W-:Y:S02]  /*28cf0*/  @P5 STG.E.U8 desc[UR24][R6.64], R11 ;  /* 0x0000000b06005986 */ /* 0x0005e4000c101118 */
[----:B--2---:R-:W-:-:S02]  /*28d00*/  F2FP.SATFINITE.E4M3.F32.PACK_AB_MERGE_C R11, R85, R84, RZ ;  /* 0x00000054550b723e */ /* 0x004fc400048070ff */
[----:B------:R-:W2:Y:S04]  /*28d10*/  LDL.LU R84, [R1+0x80] ;  /* 0x0000800001547983 */ /* 0x000ea80000300800 */
[----:B------:R-:W2:Y:S01]  /*28d20*/  LDL.LU R85, [R1+0x84] ;  /* 0x0000840001557983 */ /* 0x000ea20000300800 */
[----:B------:R-:W-:Y:S01]  /*28d30*/  ISETP.LT.AND P6, PT, R81, UR12, !P1 ;  /* 0x0000000c51007c0c */ /* 0x000fe2000cfc1270 */
[C---:B------:R-:W-:Y:S01]  /*28d40*/  VIADD R7, R65.reuse, 0x21 ;  /* 0x0000002141077836 */ /* 0x040fe20000000000 */
[----:B------:R-:W-:Y:S01]  /*28d50*/  IADD3 R6, P5, PT, R4, R68, RZ ;  /* 0x0000004404067210 */ /* 0x000fe20007fbe0ff */
[----:B------:R-:W-:Y:S01]  /*28d60*/  VIADD R10, R65, 0x20 ;  /* 0x00000020410a7836 */ /* 0x000fe20000000000 */
[----:B------:R-:W-:Y:S01]  /*28d70*/  PRMT R8, R14, 0x9910, RZ ;  /* 0x000099100e087816 */ /* 0x000fe200000000ff */
[----:B------:R-:W0:Y:S01]  /*28d80*/  LDCU UR12, c[0x0][0x398] ;  /* 0x00007300ff0c77ac */ /* 0x000e220008000800 */
[----:B------:R-:W-:Y:S01]  /*28d90*/  ISETP.GE.AND P0, PT, R7, UR6, PT ;  /* 0x0000000607007c0c */ /* 0x000fe2000bf06270 */
[----:B------:R-:W-:Y:S01]  /*28da0*/  IMAD.X R7, R5, 0x1, R3, P5 ;  /* 0x0000000105077824 */ /* 0x000fe200028e0603 */
[----:B------:R-:W-:Y:S01]  /*28db0*/  SHF.R.S32.HI R8, RZ, 0x8, R8 ;  /* 0x00000008ff087819 */ /* 0x000fe20000011408 */
[----:B------:R-:W1:Y:S01]  /*28dc0*/  LDCU UR6, c[0x0][0x398] ;  /* 0x00007300ff0677ac */ /* 0x000e620008000800 */
[----:B------:R-:W-:-:S03]  /*28dd0*/  ISETP.LT.AND P5, PT, R93, UR14, !P1 ;  /* 0x0000000e5d007c0c */ /* 0x000fc6000cfa1270 */
[----:B------:R3:W-:Y:S01]  /*28de0*/  @P6 STG.E.U8 desc[UR24][R6.64], R8 ;  /* 0x0000000806006986 */ /* 0x0007e2000c101118 */
[----:B------:R-:W-:Y:S01]  /*28df0*/  PRMT R9, R32, 0x9910, RZ ;  /* 0x0000991020097816 */ /* 0x000fe200000000ff */
[----:B------:R-:W0:Y:S03]  /*28e00*/  LDCU UR14, c[0x0][0x398] ;  /* 0x00007300ff0e77ac */ /* 0x000e260008000800 */
[----:B------:R-:W-:Y:S02]  /*28e10*/  SHF.R.S32.HI R9, RZ, 0x8, R9 ;  /* 0x00000008ff097819 */ /* 0x000fe40000011409 */
[C---:B---3--:R-:W-:Y:S01]  /*28e20*/  IADD3 R6, P1, PT, R4.reuse, R70, RZ ;  /* 0x0000004604067210 */ /* 0x048fe20007f3e0ff */
[----:B------:R-:W-:-:S04]  /*28e30*/  VIADD R4, R4, UR30 ;  /* 0x0000001e04047c36 */ /* 0x000fc80008000000 */
[----:B------:R-:W-:Y:S01]  /*28e40*/  IMAD.X R7, R5, 0x1, R69, P1 ;  /* 0x0000000105077824 */ /* 0x000fe200008e0645 */
[----:B------:R-:W-:Y:S02]  /*28e50*/  SHF.R.S32.HI R5, RZ, 0x1f, R4 ;  /* 0x0000001fff057819 */ /* 0x000fe40000011404 */
[----:B------:R-:W-:Y:S02]  /*28e60*/  IADD3 R8, P6, PT, R4, R0, RZ ;  /* 0x0000000004087210 */ /* 0x000fe40007fde0ff */
[----:B------:R-:W-:Y:S01]  /*28e70*/  ISETP.LT.AND P1, PT, R66, UR9, !P3 ;  /* 0x0000000942007c0c */ /* 0x000fe2000df21270 */
[----:B------:R3:W-:Y:S01]  /*28e80*/  @P5 STG.E.U8 desc[UR24][R6.64], R9 ;  /* 0x0000000906005986 */ /* 0x0007e2000c101118 */
[----:B------:R-:W-:Y:S01]  /*28e90*/  ISETP.LT.AND P5, PT, R67, UR10, !P3 ;  /* 0x0000000a43007c0c */ /* 0x000fe2000dfa1270 */
[----:B------:R-:W0:Y:S01]  /*28ea0*/  LDCU UR9, c[0x0][0x398] ;  /* 0x00007300ff0977ac */ /* 0x000e220008000800 */
[----:B------:R-:W-:Y:S02]  /*28eb0*/  F2FP.SATFINITE.E4M3.F32.PACK_AB_MERGE_C R12, R16, R73, RZ ;  /* 0x00000049100c723e */ /* 0x000fe400048070ff */
[----:B------:R-:W-:Y:S01]  /*28ec0*/  F2FP.SATFINITE.E4M3.F32.PACK_AB_MERGE_C R13, R78, R74, RZ ;  /* 0x0000004a4e0d723e */ /* 0x000fe200048070ff */
[----:B------:R-:W0:Y:S01]  /*28ed0*/  LDCU UR10, c[0x0][0x398] ;  /* 0x00007300ff0a77ac */ /* 0x000e220008000800 */
[----:B---3--:R-:W-:Y:S01]  /*28ee0*/  IMAD.X R9, R5, 0x1, R72, P6 ;  /* 0x0000000105097824 */ /* 0x008fe200030e0648 */
[----:B------:R-:W-:-:S05]  /*28ef0*/  IADD3 R6, P6, PT, R4, R2, RZ ;  /* 0x0000000204067210 */ /* 0x000fca0007fde0ff */
[----:B------:R-:W-:Y:S01]  /*28f00*/  IMAD.X R7, R5, 0x1, R71, P6 ;  /* 0x0000000105077824 */ /* 0x000fe200030e0647 */
[----:B-1----:R-:W-:Y:S01]  /*28f10*/  ISETP.LT.AND P6, PT, R81, UR6, !P3 ;  /* 0x0000000651007c0c */ /* 0x002fe2000dfc1270 */
[----:B------:R-:W-:Y:S01]  /*28f20*/  @P1 STG.E.U8 desc[UR24][R8.64], R12 ;  /* 0x0000000c08001986 */ /* 0x000fe2000c101118 */
[----:B------:R-:W-:Y:S01]  /*28f30*/  ISETP.GE.AND P2, PT, R10, UR4, PT ;  /* 0x000000040a007c0c */ /* 0x000fe2000bf46270 */
[----:B------:R-:W1:Y:S02]  /*28f40*/  LDCU UR4, c[0x0][0x39c] ;  /* 0x00007380ff0477ac */ /* 0x000e640008000800 */
[----:B------:R3:W-:Y:S01]  /*28f50*/  @P5 STG.E.U8 desc[UR24][R6.64], R13 ;  /* 0x0000000d06005986 */ /* 0x0007e2000c101118 */
[----:B0-----:R-:W-:Y:S01]  /*28f60*/  ISETP.LT.AND P3, PT, R93, UR9, !P3 ;  /* 0x000000095d007c0c */ /* 0x001fe2000df61270 */
[----:B------:R-:W-:Y:S01]  /*28f70*/  VIADD R10, R65, 0x22 ;  /* 0x00000022410a7836 */ /* 0x000fe20000000000 */
[----:B------:R-:W-:Y:S01]  /*28f80*/  F2FP.SATFINITE.E4M3.F32.PACK_AB_MERGE_C R34, R35, R34, RZ ;  /* 0x000000222322723e */ /* 0x000fe200048070ff */
[----:B------:R-:W0:Y:S01]  /*28f90*/  LDCU UR6, c[0x0][0x398] ;  /* 0x00007300ff0677ac */ /* 0x000e220008000800 */
[----:B----4-:R-:W-:-:S02]  /*28fa0*/  F2FP.SATFINITE.E4M3.F32.PACK_AB_MERGE_C R14, R76, R75, RZ ;  /* 0x0000004b4c0e723e */ /* 0x010fc400048070ff */
[----:B------:R-:W4:Y:S01]  /*28fb0*/  LDL.LU R75, [R1+0x288] ;  /* 0x00028800014b7983 */ /* 0x000f220000300800 */
[----:B-----5:R-:W-:Y:S01]  /*28fc0*/  F2FP.SATFINITE.E4M3.F32.PACK_AB_MERGE_C R15, R80, R77, RZ ;  /* 0x0000004d500f723e */ /* 0x020fe200048070ff */
[----:B------:R-:W5:Y:S02]  /*28fd0*/  LDCU UR9, c[0x0][0x398] ;  /* 0x00007300ff0977ac */ /* 0x000f640008000800 */
[----:B------:R-:W4:Y:S01]  /*28fe0*/  LDL.LU R76, [R1+0x28c] ;  /* 0x00028c00014c7983 */ /* 0x000f220000300800 */
[----:B---3--:R-:W-:-:S03]  /*28ff0*/  IADD3 R6, P5, PT, R4, R68, RZ ;  /* 0x0000004404067210 */ /* 0x008fc60007fbe0ff */
[----:B------:R-:W3:Y:S02]  /*29000*/  LDL.LU R77, [R1+0x188] ;  /* 0x00018800014d7983 */ /* 0x000ee40000300800 */
[----:B------:R-:W-:Y:S01]  /*29010*/  IMAD.X R7, R5, 0x1, R3, P5 ;  /* 0x0000000105077824 */ /* 0x000fe200028e0603 */
[----:B-1----:R-:W-:Y:S01]  /*29020*/  ISETP.GE.AND P1, PT, R10, UR4, PT ;  /* 0x000000040a007c0c */ /* 0x002fe2000bf26270 */
[----:B------:R-:W3:Y:S04]  /*29030*/  LDL.LU R80, [R1+0x18c] ;  /* 0x00018c0001507983 */ /* 0x000ee80000300800 */
[----:B------:R-:W-:Y:S01]  /*29040*/  @P6 STG.E.U8 desc[UR24][R6.64], R11 ;  /* 0x0000000b06006986 */ /* 0x000fe2000c101118 */
[----:B------:R-:W-:Y:S01]  /*29050*/  IADD3 R8, P6, PT, R4, R70, RZ ;  /* 0x0000004604087210 */ /* 0x000fe20007fde0ff */
[----:B------:R-:W1:Y:S01]  /*29060*/  LDCU UR4, c[0x0][0x398] ;  /* 0x00007300ff0477ac */ /* 0x000e620008000800 */
[----:B------:R-:W-:-:S03]  /*29070*/  PRMT R10, R12, 0x9910, RZ ;  /* 0x000099100c0a7816 */ /* 0x000fc600000000ff */
[----:B------:R-:W-:-:S05]  /*29080*/  IMAD.X R9, R5, 0x1, R69, P6 ;  /* 0x0000000105097824 */ /* 0x000fca00030e0645 */
[----:B------:R0:W-:Y:S02]  /*29090*/  @P3 STG.E.U8 desc[UR24][R8.64], R34 ;  /* 0x0000002208003986 */ /* 0x0001e4000c101118 */
[----:B0-----:R-:W-:Y:S02]  /*290a0*/  SHF.R.S32.HI R8, RZ, 0x8, R10 ;  /* 0x00000008ff087819 */ /* 0x001fe4000001140a */
[----:B------:R-:W-:Y:S02]  /*290b0*/  PRMT R10, R11, 0x9910, RZ ;  /* 0x000099100b0a7816 */ /* 0x000fe400000000ff */
[----:B--2---:R-:W-:Y:S02]  /*290c0*/  F2FP.SATFINITE.E4M3.F32.PACK_AB_MERGE_C R11, R85, R84, RZ ;  /* 0x00000054550b723e */ /* 0x004fe400048070ff */
[----:B------:R-:W2:Y:S04]  /*290d0*/  LDL.LU R84, [R1+0x88] ;  /* 0x0000880001547983 */ /* 0x000ea80000300800 */
[----:B------:R-:W2:Y:S01]  /*290e0*/  LDL.LU R85, [R1+0x8c] ;  /* 0x00008c0001557983 */ /* 0x000ea20000300800 */
[----:B------:R-:W-:Y:S01]  /*290f0*/  VIADD R4, R4, UR30 ;  /* 0x0000001e04047c36 */ /* 0x000fe20008000000 */
[----:B------:R-:W-:Y:S01]  /*29100*/  ISETP.LT.AND P5, PT, R66, UR10, !P4 ;  /* 0x0000000a42007c0c */ /* 0x000fe2000e7a1270 */
[----:B------:R-:W0:Y:S03]  /*29110*/  LDCU UR10, c[0x0][0x398] ;  /* 0x00007300ff0a77ac */ /* 0x000e260008000800 */
[----:B------:R-:W-:-:S02]  /*29120*/  SHF.R.S32.HI R5, RZ, 0x1f, R4 ;  /* 0x0000001fff057819 */ /* 0x000fc40000011404 */
[----:B------:R-:W-:Y:S02]  /*29130*/  IADD3 R6, P6, PT, R4, R0, RZ ;  /* 0x0000000004067210 */ /* 0x000fe40007fde0ff */
[----:B------:R-:W-:-:S03]  /*29140*/  PRMT R9, R13, 0x9910, RZ ;  /* 0x000099100d097816 */ /* 0x000fc600000000ff */
[----:B------:R-:W-:Y:S01]  /*29150*/  IMAD.X R7, R5, 0x1, R72, P6 ;  /* 0x0000000105077824 */ /* 0x000fe200030e0648 */
[----:B-1----:R-:W-:Y:S01]  /*29160*/  ISETP.LT.AND P3, PT, R67, UR4, !P4 ;  /* 0x0000000443007c0c */ /* 0x002fe2000e761270 */
[----:B------:R-:W1:Y:S03]  /*29170*/  LDCU UR4, c[0x0][0x39c] ;  /* 0x00007380ff0477ac */ /* 0x000e660008000800 */
[----:B------:R0:W-:Y:S01]  /*29180*/  @P5 STG.E.U8 desc[UR24][R6.64], R8 ;  /* 0x0000000806005986 */ /* 0x0001e2000c101118 */
[----:B------:R-:W-:Y:S01]  /*29190*/  ISETP.LT.AND P5, PT, R81, UR6, !P4 ;  /* 0x0000000651007c0c */ /* 0x000fe2000e7a1270 */
[----:B------:R-:W1:Y:S01]  /*291a0*/  LDCU UR6, c[0x0][0x39c] ;  /* 0x00007380ff0677ac */ /* 0x000e620008000800 */
[----:B0-----:R-:W-:Y:S01]  /*291b0*/  IADD3 R8, P6, PT, R4, R2, RZ ;  /* 0x0000000204087210 */ /* 0x001fe20007fde0ff */
[----:B------:R-:W-:-:S04]  /*291c0*/  IMAD.MOV.U32 R7, RZ, RZ, R9 ;  /* 0x000000ffff077224 */ /* 0x000fc800078e0009 */
[----:B------:R-:W-:Y:S01]  /*291d0*/  IMAD.X R9, R5, 0x1, R71, P6 ;  /* 0x0000000105097824 */ /* 0x000fe200030e0647 */
[----:B------:R-:W-:Y:S02]  /*291e0*/  SHF.R.S32.HI R7, RZ, 0x8, R7 ;  /* 0x00000008ff077819 */ /* 0x000fe40000011407 */
[----:B------:R-:W-:-:S03]  /*291f0*/  IADD3 R6, P6, PT, R4, R68, RZ ;  /* 0x0000004404067210 */ /* 0x000fc60007fde0ff */
[----:B------:R0:W-:Y:S02]  /*29200*/  @P3 STG.E.U8 desc[UR24][R8.64], R7 ;  /* 0x0000000708003986 */ /* 0x0001e4000c101118 */
[----:B0-----:R-:W-:Y:S01]  /*29210*/  IMAD.X R7, R5, 0x1, R3, P6 ;  /* 0x0000000105077824 */ /* 0x001fe200030e0603 */
[----:B------:R-:W-:Y:S02]  /*29220*/  SHF.R.S32.HI R8, RZ, 0x8, R10 ;  /* 0x00000008ff087819 */ /* 0x000fe4000001140a */
[----:B------:R-:W-:Y:S02]  /*29230*/  PRMT R9, R34, 0x9910, RZ ;  /* 0x0000991022097816 */ /* 0x000fe400000000ff */
[----:B-----5:R-:W-:Y:S01]  /*29240*/  ISETP.LT.AND P6, PT, R93, UR9, !P4 ;  /* 0x000000095d007c0c */ /* 0x020fe2000e7c1270 */
[----:B------:R0:W-:Y:S01]  /*29250*/  @P5 STG.E.U8 desc[UR24][R6.64], R8 ;  /* 0x0000000806005986 */ /* 0x0001e2000c101118 */
[----:B------:R-:W-:Y:S01]  /*29260*/  ISETP.LT.AND P4, PT, R66, UR10, !P2 ;  /* 0x0000000a42007c0c */ /* 0x000fe2000d781270 */
[----:B------:R-:W-:Y:S01]  /*29270*/  VIADD R10, R65, 0x23 ;  /* 0x00000023410a7836 */ /* 0x000fe20000000000 */
[----:B------:R-:W-:Y:S01]  /*29280*/  F2FP.SATFINITE.E4M3.F32.PACK_AB_MERGE_C R36, R37, R36, RZ ;  /* 0x000000242524723e */ /* 0x000fe200048070ff */
[----:B------:R-:W5:Y:S01]  /*29290*/  LDCU UR9, c[0x0][0x398] ;  /* 0x00007300ff0977ac */ /* 0x000f620008000800 */
[----:B------:R-:W1:Y:S01]  /*292a0*/  LDCU UR10, c[0x0][0x398] ;  /* 0x00007300ff0a77ac */ /* 0x000e620008000800 */
[----:B0-----:R-:W-:Y:S01]  /*292b0*/  IADD3 R8, P3, PT, R4, R70, RZ ;  /* 0x0000004604087210 */ /* 0x001fe20007f7e0ff */
[----:B------:R-:W-:-:S02]  /*292c0*/  IMAD.MOV.U32 R7, RZ, RZ, R9 ;  /* 0x000000ffff077224 */ /* 0x000fc400078e0009 */
[----:B------:R-:W-:Y:S02]  /*292d0*/  VIADD R4, R4, UR30 ;  /* 0x0000001e04047c36 */ /* 0x000fe40008000000 */
[----:B------:R-:W-:Y:S01]  /*292e0*/  IMAD.X R9, R5, 0x1, R69, P3 ;  /* 0x0000000105097824 */ /* 0x000fe200018e0645 */
[----:B------:R-:W-:Y:S02]  /*292f0*/  SHF.R.S32.HI R7, RZ, 0x8, R7 ;  /* 0x00000008ff077819 */ /* 0x000fe40000011407 */
[----:B------:R-:W-:Y:S02]  /*29300*/  SHF.R.S32.HI R5, RZ, 0x1f, R4 ;  /* 0x0000001fff057819 */ /* 0x000fe40000011404 */
[----:B------:R-:W-:Y:S02]  /*29310*/  IADD3 R6, P5, PT, R4, R0, RZ ;  /* 0x0000000004067210 */ /* 0x000fe40007fbe0ff */
[----:B------:R-:W-:Y:S01]  /*29320*/  ISETP.LT.AND P3, PT, R67, UR12, !P2 ;  /* 0x0000000c43007c0c */ /* 0x000fe2000d761270 */
[----:B------:R0:W-:Y:S01]  /*29330*/  @P6 STG.E.U8 desc[UR24][R8.64], R7 ;  /* 0x0000000708006986 */ /* 0x0001e2000c101118 */
[----:B----4-:R-:W-:Y:S01]  /*29340*/  F2FP.SATFINITE.E4M3.F32.PACK_AB_MERGE_C R13, R76, R75, RZ ;  /* 0x0000004b4c0d723e */ /* 0x010fe200048070ff */
[----:B------:R-:W4:Y:S01]  /*29350*/  LDCU UR12, c[0x0][0x398] ;  /* 0x00007300ff0c77ac */ /* 0x000f220008000800 */
[----:B0-----:R-:W-:Y:S01]  /*29360*/  IADD3 R8, P6, PT, R4, R2, RZ ;  /* 0x0000000204087210 */ /* 0x001fe20007fde0ff */
[----:B------:R-:W-:-:S04]  /*29370*/  IMAD.X R7, R5, 0x1, R72, P5 ;  /* 0x0000000105077824 */ /* 0x000fc800028e0648 */
[----:B------:R-:W-:Y:S01]  /*29380*/  IMAD.X R9, R5, 0x1, R71, P6 ;  /* 0x0000000105097824 */ /* 0x000fe200030e0647 */
[----:B------:R0:W-:Y:S01]  /*29390*/  @P4 STG.E.U8 desc[UR24][R6.64], R14 ;  /* 0x0000000e06004986 */ /* 0x0001e2000c101118 */
[----:B------:R-:W-:Y:S01]  /*293a0*/  ISETP.LT.AND P5, PT, R81, UR14, !P2 ;  /* 0x0000000e51007c0c */ /* 0x000fe2000d7a1270 */
[----:B------:R-:W2:Y:S01]  /*293b0*/  LDCU UR14, c[0x0][0x398] ;  /* 0x00007300ff0e77ac */ /* 0x000ea20008000800 */
        /* <DEDUP_REMOVED lines=9> */
[----:B------:R-:W-:-:S03]  /*29450*/  ISETP.GE.AND P4, PT, R10, UR4, PT ;  /* 0x000000040a007c0c */ /* 0x000fc6000bf86270 */
[----:B------:R-:W-:Y:S01]  /*29460*/  IMAD.X R9, R5, 0x1, R69, P6 ;  /* 0x0000000105097824 */ /* 0x000fe200030e0645 */
[----:B------:R-:W-:Y:S01]  /*29470*/  PRMT R10, R14, 0x9910, RZ ;  /* 0x000099100e0a7816 */ /* 0x000fe200000000ff */
[----:B------:R-:W-:Y:S01]  /*29480*/  @P5 STG.E.U8 desc[UR24][R6.64], R11 ;  /* 0x0000000b06005986 */ /* 0x000fe2000c101118 */
[----:B------:R-:W-:Y:S01]  /*29490*/  VIADD R4, R4, UR30 ;  /* 0x0000001e04047c36 */ /* 0x000fe20008000000 */
[----:B------:R-:W0:Y:S02]  /*294a0*/  LDCU UR4, c[0x0][0x39c] ;  /* 0x00007380ff0477ac */ /* 0x000e240008000800 */
[----:B------:R1:W-:Y:S02]  /*294b0*/  @P2 STG.E.U8 desc[UR24][R8.64], R36 ;  /* 0x0000002408002986 */ /* 0x0003e4000c101118 */
[----:B-1----:R-:W-:Y:S02]  /*294c0*/  SHF.R.S32.HI R8, RZ, 0x8, R10 ;  /* 0x00000008ff087819 */ /* 0x002fe4000001140a */
[----:B------:R-:W-:-:S02]  /*294d0*/  PRMT R10, R15, 0x9910, RZ ;  /* 0x000099100f0a7816 */ /* 0x000fc400000000ff */
[----:B------:R-:W-:Y:S02]  /*294e0*/  F2FP.SATFINITE.E4M3.F32.PACK_AB_MERGE_C R15, R87, R86, RZ ;  /* 0x00000056570f723e */ /* 0x000fe400048070ff */
[----:B--2---:R-:W-:Y:S02]  /*294f0*/  F2FP.SATFINITE.E4M3.F32.PACK_AB_MERGE_C R14, R85, R84, RZ ;  /* 0x00000054550e723e */ /* 0x004fe400048070ff */
[----:B------:R-:W2:Y:S04]  /*29500*/  LDL.LU R84, [R1+0x190] ;  /* 0x0001900001547983 */ /* 0x000ea80000300800 */
[----:B------:R-:W2:Y:S04]  /*29510*/  LDL.LU R85, [R1+0x194] ;  /* 0x0001940001557983 */ /* 0x000ea80000300800 */
[----:B------:R-:W4:Y:S04]  /*29520*/  LDL.LU R86, [R1+0x90] ;  /* 0x0000900001567983 */ /* 0x000f280000300800 */
[----:B------:R-:W4:Y:S01]  /*29530*/  LDL.LU R87, [R1+0x94] ;  /* 0x0000940001577983 */ /* 0x000f220000300800 */
[----:B-----5:R-:W-:Y:S01]  /*29540*/  ISETP.LT.AND P5, PT, R66, UR9, !P0 ;  /* 0x0000000942007c0c */ /* 0x020fe2000c7a1270 */
[----:B------:R-:W1:Y:S01]  /*29550*/  LDCU UR9, c[0x0][0x398] ;  /* 0x00007300ff0977ac */ /* 0x000e620008000800 */
[----:B------:R-:W-:-:S02]  /*29560*/  SHF.R.S32.HI R5, RZ, 0x1f, R4 ;  /* 0x0000001fff057819 */ /* 0x000fc40000011404 */
[----:B------:R-:W-:Y:S02]  /*29570*/  IADD3 R6, P6, PT, R4, R0, RZ ;  /* 0x0000000004067210 */ /* 0x000fe40007fde0ff */
[----:B------:R-:W-:Y:S01]  /*29580*/  ISETP.LT.AND P2, PT, R67, UR6, !P0 ;  /* 0x0000000643007c0c */ /* 0x000fe2000c741270 */
[----:B------:R-:W5:Y:S02]  /*29590*/  LDCU UR6, c[0x0][0x398] ;  /* 0x00007300ff0677ac */ /* 0x000f640008000800 */
        /* <DEDUP_REMOVED lines=11> */
[----:B------:R-:W-:Y:S01]  /*29650*/  ISETP.GE.AND P2, PT, R7, UR4, PT ;  /* 0x0000000407007c0c */ /* 0x000fe2000bf46270 */
[----:B------:R-:W-:Y:S01]  /*29660*/  IMAD.X R7, R5, 0x1, R3, P6 ;  /* 0x0000000105077824 */ /* 0x000fe200030e0603 */
[----:B-1----:R-:W-:Y:S01]  /*29670*/  ISETP.LT.AND P0, PT, R93, UR9, !P0 ;  /* 0x000000095d007c0c */ /* 0x002fe2000c701270 */
[----:B------:R-:W1:Y:S01]  /*29680*/  LDCU UR9, c[0x0][0x398] ;  /* 0x00007300ff0977ac */ /* 0x000e620008000800 */
[----:B------:R-:W1:Y:S01]  /*29690*/  LDCU UR4, c[0x0][0x39c] ;  /* 0x00007380ff0477ac */ /* 0x000e620008000800 */
[----:B0-----:R-:W-:-:S05]  /*296a0*/  SHF.R.S32.HI R8, RZ, 0x8, R11 ;  /* 0x00000008ff087819 */ /* 0x001fca000001140b */
[----:B------:R0:W-:Y:S01]  /*296b0*/  @P5 STG.E.U8 desc[UR24][R6.64], R8 ;  /* 0x0000000806005986 */ /* 0x0001e2000c101118 */
[----:B-----5:R-:W-:Y:S01]  /*296c0*/  ISETP.LT.AND P5, PT, R66, UR6, !P1 ;  /* 0x0000000642007c0c */ /* 0x020fe2000cfa1270 */
[----:B------:R-:W5:Y:S01]  /*296d0*/  LDCU UR6, c[0x0][0x398] ;  /* 0x00007300ff0677ac */ /* 0x000f620008000800 */
        /* <DEDUP_REMOVED lines=11> */
[----:B---3--:R-:W-:Y:S01]  /*29790*/  F2FP.SATFINITE.E4M3.F32.PACK_AB_MERGE_C R12, R80, R77, RZ ;  /* 0x0000004d500c723e */ /* 0x008fe200048070ff */
[----:B------:R3:W-:Y:S01]  /*297a0*/  @P5 STG.E.U8 desc[UR24][R6.64], R13 ;  /* 0x0000000d06005986 */ /* 0x0007e2000c101118 */
[----:B-1----:R-:W-:Y:S01]  /*297b0*/  ISETP.LT.AND P5, PT, R81, UR9, !P1 ;  /* 0x0000000951007c0c */ /* 0x002fe2000cfa1270 */
[----:B------:R-:W1:Y:S01]  /*297c0*/  LDCU UR9, c[0x0][0x398] ;  /* 0x00007300ff0977ac */ /* 0x000e620008000800 */
[----:B0-----:R-:W-:Y:S01]  /*297d0*/  IADD3 R8, P6, PT, R4, R2, RZ ;  /* 0x0000000204087210 */ /* 0x001fe20007fde0ff */
[----:B------:R-:W0:Y:S01]  /*297e0*/  LDCU UR10, c[0x0][0x398] ;  /* 0x00007300ff0a77ac */ /* 0x000e220008000800 */
[----:B------:R-:W-:Y:S01]  /*297f0*/  F2FP.SATFINITE.E4M3.F32.PACK_AB_MERGE_C R38, R39, R38, RZ ;  /* 0x000000262726723e */ /* 0x000fe200048070ff */
[----:B------:R-:W4:Y:S02]  /*29800*/  LDL.LU R77, [R1+0x298] ;  /* 0x00029800014d7983 */ /* 0x000f240000300800 */
[----:B------:R-:W-:Y:S01]  /*29810*/  IMAD.X R9, R10, 0x1, R71, P6 ;  /* 0x000000010a097824 */ /* 0x000fe200030e0647 */
[----:B---3--:R-:W-:Y:S01]  /*29820*/  IADD3 R6, P6, PT, R4, R68, RZ ;  /* 0x0000004404067210 */ /* 0x008fe20007fde0ff */
[----:B------:R-:W3:Y:S04]  /*29830*/  LDL.LU R80, [R1+0x29c] ;  /* 0x00029c0001507983 */ /* 0x000ee80000300800 */
[----:B------:R-:W-:Y:S01]  /*29840*/  IMAD.X R7, R10, 0x1, R3, P6 ;  /* 0x000000010a077824 */ /* 0x000fe200030e0603 */
[----:B------:R0:W-:Y:S01]  /*29850*/  @P0 STG.E.U8 desc[UR24][R8.64], R12 ;  /* 0x0000000c08000986 */ /* 0x0001e2000c101118 */
[----:B------:R-:W-:Y:S01]  /*29860*/  ISETP.GE.AND P0, PT, R5, UR4, PT ;  /* 0x0000000405007c0c */ /* 0x000fe2000bf06270 */
[----:B------:R-:W0:Y:S01]  /*29870*/  LDCU UR4, c[0x0][0x398] ;  /* 0x00007300ff0477ac */ /* 0x000e220008000800 */
[----:B------:R-:W-:Y:S01]  /*29880*/  VIADD R5, R4, UR30 ;  /* 0x0000001e04057c36 */ /* 0x000fe20008000000 */
[----:B------:R0:W-:Y:S01]  /*29890*/  @P5 STG.E.U8 desc[UR24][R6.64], R14 ;  /* 0x0000000e06005986 */ /* 0x0001e2000c101118 */
[----:B-----5:R-:W-:Y:S01]  /*298a0*/  ISETP.LT.AND P1, PT, R93, UR6, !P1 ;  /* 0x000000065d007c0c */ /* 0x020fe2000cf21270 */
[----:B------:R-:W5:Y:S01]  /*298b0*/  LDCU UR6, c[0x0][0x398] ;  /* 0x00007300ff0677ac */ /* 0x000f620008000800 */
[----:B-1----:R-:W-:-:S02]  /*298c0*/  ISETP.LT.AND P5, PT, R66, UR9, !P4 ;  /* 0x0000000942007c0c */ /* 0x002fc4000e7a1270 */
        /* <DEDUP_REMOVED lines=11> */
[----:B------:R-:W2:Y:S01]  /*29980*/  LDCU UR4, c[0x0][0x39c] ;  /* 0x00007380ff0477ac */ /* 0x000ea20008000800 */
[----:B------:R-:W-:Y:S02]  /*29990*/  PRMT R10, R12, 0x9910, RZ ;  /* 0x000099100c0a7816 */ /* 0x000fe400000000ff */
[----:B-1----:R-:W-:-:S02]  /*299a0*/  IADD3 R8, P6, PT, R5, R2, RZ ;  /* 0x0000000205087210 */ /* 0x002fc40007fde0ff */
[----:B------:R-:W-:-:S03]  /*299b0*/  SHF.R.S32.HI R10, RZ, 0x8, R10 ;  /* 0x00000008ff0a7819 */ /* 0x000fc6000001140a */
[----:B------:R-:W-:Y:S01]  /*299c0*/  IMAD.X R9, R11, 0x1, R71, P6 ;  /* 0x000000010b097824 */ /* 0x000fe200030e0647 */
[----:B------:R-:W-:Y:S01]  /*299d0*/  ISETP.LT.AND P1, PT, R81, UR10, !P4 ;  /* 0x0000000a51007c0c */ /* 0x000fe2000e721270 */
[----:B------:R-:W1:Y:S01]  /*299e0*/  LDCU UR10, c[0x0][0x398] ;  /* 0x00007300ff0a77ac */ /* 0x000e620008000800 */
[----:B-----5:R-:W-:Y:S02]  /*299f0*/  ISETP.LT.AND P4, PT, R93, UR6, !P4 ;  /* 0x000000065d007c0c */ /* 0x020fe4000e781270 */
[----:B0-----:R-:W-:Y:S01]  /*29a00*/  IADD3 R6, P6, PT, R5, R68, RZ ;  /* 0x0000004405067210 */ /* 0x001fe20007fde0ff */
[----:B------:R0:W-:Y:S01]  /*29a10*/  @P5 STG.E.U8 desc[UR24][R8.64], R10 ;  /* 0x0000000a08005986 */ /* 0x0001e2000c101118 */
[----:B------:R-:W-:Y:S01]  /*29a20*/  PRMT R4, R14, 0x9910, RZ ;  /* 0x000099100e047816 */ /* 0x000fe200000000ff */
[----:B------:R-:W5:Y:S01]  /*29a30*/  LDCU UR6, c[0x0][0x39c] ;  /* 0x00007380ff0677ac */ /* 0x000f620008000800 */
[----:B------:R-:W-:Y:S01]  /*29a40*/  PRMT R13, R38, 0x9910, RZ ;  /* 0x00009910260d7816 */ /* 0x000fe200000000ff */
[----:B------:R-:W-:Y:S01]  /*29a50*/  IMAD.X R7, R11, 0x1, R3, P6 ;  /* 0x000000010b077824 */ /* 0x000fe200030e0603 */
[----:B------:R-:W-:-:S02]  /*29a60*/  SHF.R.S32.HI R4, RZ, 0x8, R4 ;  /* 0x00000008ff047819 */ /* 0x000fc40000011404 */
[----:B------:R-:W-:Y:S02]  /*29a70*/  SHF.R.S32.HI R13, RZ, 0x8, R13 ;  /* 0x00000008ff0d7819 */ /* 0x000fe4000001140d */
[----:B0-----:R-:W-:Y:S01]  /*29a80*/  IADD3 R10, P5, PT, R5, R70, RZ ;  /* 0x00000046050a7210 */ /* 0x001fe20007fbe0ff */
[----:B------:R-:W-:Y:S04]  /*29a90*/  @P1 STG.E.U8 desc[UR24][R6.64], R4 ;  /* 0x0000000406001986 */ /* 0x000fe8000c101118 */
[----:B------:R-:W-:-:S05]  /*29aa0*/  IMAD.X R11, R11, 0x1, R69, P5 ;  /* 0x000000010b0b7824 */ /* 0x000fca00028e0645 */
[----:B------:R4:W-:Y:S01]  /*29ab0*/  @P4 STG.E.U8 desc[UR24][R10.64], R13 ;  /* 0x0000000d0a004986 */ /* 0x0009e2000c101118 */
[----:B--2---:R-:W-:-:S03]  /*29ac0*/  F2FP.SATFINITE.E4M3.F32.PACK_AB_MERGE_C R14, R85, R84, RZ ;  /* 0x00000054550e723e */ /* 0x004fc600048070ff */
[----:B------:R-:W2:Y:S04]  /*29ad0*/  LDL.LU R84, [R1+0x198] ;  /* 0x0001980001547983 */ /* 0x000ea80000300800 */
[----:B------:R-:W2:Y:S01]  /*29ae0*/  LDL.LU R85, [R1+0x19c] ;  /* 0x00019c0001557983 */ /* 0x000ea20000300800 */
[----:B----4-:R-:W-:-:S03]  /*29af0*/  F2FP.SATFINITE.E4M3.F32.PACK_AB_MERGE_C R13, R87, R86, RZ ;  /* 0x00000056570d723e */ /* 0x010fc600048070ff */
[----:B------:R-:W4:Y:S04]  /*29b00*/  LDL.LU R86, [R1+0x98] ;  /* 0x0000980001567983 */ /* 0x000f280000300800 */
[----:B------:R-:W4:Y:S01]  /*29b10*/  LDL.LU R87, [R1+0x9c] ;  /* 0x00009c0001577983 */ /* 0x000f220000300800 */
[----:B------:R-:W-:Y:S01]  /*29b20*/  VIADD R4, R5, UR30 ;  /* 0x0000001e05047c36 */ /* 0x000fe20008000000 */
[----:B------:R-:W-:Y:S01]  /*29b30*/  ISETP.LT.AND P1, PT, R66, UR9, !P3 ;  /* 0x0000000942007c0c */ /* 0x000fe2000df21270 */
[----:B------:R-:W-:Y:S01]  /*29b40*/  VIADD R12, R65, 0x27 ;  /* 0x00000027410c7836 */ /* 0x000fe20000000000 */
[----:B------:R-:W-:Y:S01]  /*29b50*/  ISETP.LT.AND P5, PT, R67, UR12, !P3 ;  /* 0x0000000c43007c0c */ /* 0x000fe2000dfa1270 */
[----:B------:R-:W0:Y:S01]  /*29b60*/  LDCU UR9, c[0x0][0x398] ;  /* 0x00007300ff0977ac */ /* 0x000e220008000800 */
[----:B------:R-:W-:-:S02]  /*29b70*/  SHF.R.S32.HI R5, RZ, 0x1f, R4 ;  /* 0x0000001fff057819 */ /* 0x000fc40000011404 */
[C---:B------:R-:W-:Y:S01]  /*29b80*/  IADD3 R8, P6, PT, R4.reuse, R0, RZ ;  /* 0x0000000004087210 */ /* 0x040fe20007fde0ff */
[----:B------:R-:W0:Y:S04]  /*29b90*/  LDCU UR12, c[0x0][0x398] ;  /* 0x00007300ff0c77ac */ /* 0x000e280008000800 */
[C---:B------:R-:W-:Y:S01]  /*29ba0*/  IMAD.X R9, R5.reuse, 0x1, R72, P6 ;  /* 0x0000000105097824 */ /* 0x040fe200030e0648 */
[----:B------:R-:W-:Y:S02]  /*29bb0*/  IADD3 R6, P6, PT, R4, R2, RZ ;  /* 0x0000000204067210 */ /* 0x000fe40007fde0ff */
[----:B------:R-:W-:Y:S01]  /*29bc0*/  ISETP.GE.AND P4, PT, R12, UR4, PT ;  /* 0x000000040c007c0c */ /* 0x000fe2000bf86270 */
[----:B------:R-:W0:Y:S02]  /*29bd0*/  LDCU UR4, c[0x0][0x398] ;  /* 0x00007300ff0477ac */ /* 0x000e240008000800 */
[----:B------:R-:W-:Y:S01]  /*29be0*/  IMAD.X R7, R5, 0x1, R71, P6 ;  /* 0x0000000105077824 */ /* 0x000fe200030e0647 */
[----:B------:R5:W-:Y:S01]  /*29bf0*/  @P1 STG.E.U8 desc[UR24][R8.64], R15 ;  /* 0x0000000f08001986 */ /* 0x000be2000c101118 */
[----:B-1----:R-:W-:Y:S01]  /*29c00*/  ISETP.LT.AND P1, PT, R81, UR10, !P3 ;  /* 0x0000000a51007c0c */ /* 0x002fe2000df21270 */
[----:B------:R-:W1:Y:S01]  /*29c10*/  LDCU UR10, c[0x0][0x398] ;  /* 0x00007300ff0a77ac */ /* 0x000e620008000800 */
[----:B------:R-:W-:Y:S01]  /*29c20*/  ISETP.LT.AND P3, PT, R93, UR14, !P3 ;  /* 0x0000000e5d007c0c */ /* 0x000fe2000df61270 */
[----:B------:R0:W-:Y:S01]  /*29c30*/  @P5 STG.E.U8 desc[UR24][R6.64], R14 ;  /* 0x0000000e06005986 */ /* 0x0001e2000c101118 */
[----:B------:R-:W-:Y:S01]  /*29c40*/  F2FP.SATFINITE.E4M3.F32.PACK_AB_MERGE_C R40, R41, R40, RZ ;  /* 0x000000282928723e */ /* 0x000fe200048070ff */
[----:B------:R-:W1:Y:S01]  /*29c50*/  LDCU UR14, c[0x0][0x398] ;  /* 0x00007300ff0e77ac */ /* 0x000e620008000800 */
[C---:B-----5:R-:W-:Y:S01]  /*29c60*/  IADD3 R8, P5, PT, R4.reuse, R68, RZ ;  /* 0x0000004404087210 */ /* 0x060fe20007fbe0ff */
[----:B0-----:R-:W-:Y:S01]  /*29c70*/  VIADD R7, R65, 0x28 ;  /* 0x0000002841077836 */ /* 0x001fe20000000000 */
[----:B------:R-:W-:-:S03]  /*29c80*/  IADD3 R6, P6, PT, R4, R70, RZ ;  /* 0x0000004604067210 */ /* 0x000fc60007fde0ff */
[----:B------:R-:W-:Y:S02]  /*29c90*/  IMAD.X R9, R5, 0x1, R3, P5 ;  /* 0x0000000105097824 */ /* 0x000fe400028e0603 */
[----:B------:R-:W-:Y:S01]  /*29ca0*/  VIADD R4, R4, UR30 ;  /* 0x0000001e04047c36 */ /* 0x000fe20008000000 */
[----:B------:R-:W-:Y:S01]  /*29cb0*/  ISETP.GE.AND P5, PT, R7, UR6, PT ;  /* 0x0000000607007c0c */ /* 0x000fe2000bfa6270 */
[----:B------:R-:W-:Y:S01]  /*29cc0*/  IMAD.X R7, R5, 0x1, R69, P6 ;  /* 0x0000000105077824 */ /* 0x000fe200030e0645 */
[----:B------:R0:W-:Y:S01]  /*29cd0*/  @P1 STG.E.U8 desc[UR24][R8.64], R13 ;  /* 0x0000000d08001986 */ /* 0x0001e2000c101118 */
[----:B------:R-:W5:Y:S01]  /*29ce0*/  LDCU UR6, c[0x0][0x398] ;  /* 0x00007300ff0677ac */ /* 0x000f620008000800 */
[----:B------:R-:W-:Y:S02]  /*29cf0*/  SHF.R.S32.HI R5, RZ, 0x1f, R4 ;  /* 0x0000001fff057819 */ /* 0x000fe40000011404 */
[----:B------:R1:W-:Y:S01]  /*29d00*/  @P3 STG.E.U8 desc[UR24][R6.64], R40 ;  /* 0x0000002806003986 */ /* 0x0003e2000c101118 */
[----:B------:R-:W-:Y:S01]  /*29d10*/  ISETP.LT.AND P3, PT, R66, UR4, !P2 ;  /* 0x0000000442007c0c */ /* 0x000fe2000d761270 */
[----:B------:R-:W2:Y:S01]  /*29d20*/  LDCU UR4, c[0x0][0x39c] ;  /* 0x00007380ff0477ac */ /* 0x000ea20008000800 */
[----:B------:R-:W-:-:S02]  /*29d30*/  ISETP.LT.AND P1, PT, R67, UR9, !P2 ;  /* 0x0000000943007c0c */ /* 0x000fc4000d721270 */
[----:B------:R-:W-:Y:S01]  /*29d40*/  PRMT R11, R15, 0x9910, RZ ;  /* 0x000099100f0b7816 */ /* 0x000fe200000000ff */
[----:B------:R-:W2:Y:S01]  /*29d50*/  LDCU UR9, c[0x0][0x398] ;  /* 0x00007300ff0977ac */ /* 0x000ea20008000800 */
[----:B0-----:R-:W-:Y:S02]  /*29d60*/  IADD3 R8, P6, PT, R4, R0, RZ ;  /* 0x0000000004087210 */ /* 0x001fe40007fde0ff */
[----:B------:R-:W-:-:S03]  /*29d70*/  PRMT R10, R14, 0x9910, RZ ;  /* 0x000099100e0a7816 */ /* 0x000fc600000000ff */
[C---:B------:R-:W-:Y:S01]  /*29d80*/  IMAD.X R9, R5.reuse, 0x1, R72, P6 ;  /* 0x0000000105097824 */ /* 0x040fe200030e0648 */
[----:B-1----:R-:W-:Y:S02]  /*29d90*/  IADD3 R6, P6, PT, R4, R2, RZ ;  /* 0x0000000204067210 */ /* 0x002fe40007fde0ff */
[----:B------:R-:W-:Y:S02]  /*29da0*/  SHF.R.S32.HI R11, RZ, 0x8, R11 ;  /* 0x00000008ff0b7819 */ /* 0x000fe4000001140b */
[----:B------:R-:W-:Y:S01]  /*29db0*/  SHF.R.S32.HI R10, RZ, 0x8, R10 ;  /* 0x00000008ff0a7819 */ /* 0x000fe2000001140a */
[----:B------:R-:W-:Y:S02]  /*29dc0*/  IMAD.X R7, R5, 0x1, R71, P6 ;  /* 0x0000000105077824 */ /* 0x000fe400030e0647 */
[----:B------:R-:W-:Y:S04]  /*29dd0*/  @P3 STG.E.U8 desc[UR24][R8.64], R11 ;  /* 0x0000000b08003986 */ /* 0x000fe8000c101118 */
[----:B------:R0:W-:Y:S01]  /*29de0*/  @P1 STG.E.U8 desc[UR24][R6.64], R10 ;  /* 0x0000000a06001986 */ /* 0x0001e2000c101118 */
[----:B-----5:R-:W-:Y:S01]  /*29df0*/  ISETP.LT.AND P1, PT, R81, UR6, !P2 ;  /* 0x0000000651007c0c */ /* 0x020fe2000d721270 */
[----:B------:R-:W1:Y:S01]  /*29e00*/  LDCU UR6, c[0x0][0x39c] ;  /* 0x00007380ff0677ac */ /* 0x000e620008000800 */
[----:B------:R-:W-:-:S02]  /*29e10*/  ISETP.LT.AND P2, PT, R93, UR10, !P2 ;  /* 0x0000000a5d007c0c */ /* 0x000fc4000d741270 */
[----:B------:R-:W-:Y:S01]  /*29e20*/  PRMT R13, R13, 0x9910, RZ ;  /* 0x000099100d0d7816 */ /* 0x000fe200000000ff */
[----:B------:R-:W5:Y:S01]  /*29e30*/  LDCU UR10, c[0x0][0x398] ;  /* 0x00007300ff0a77ac */ /* 0x000f620008000800 */
[----:B0-----:R-:W-:Y:S02]  /*29e40*/  IADD3 R10, P6, PT, R4, R68, RZ ;  /* 0x00000044040a7210 */ /* 0x001fe40007fde0ff */
[----:B------:R-:W-:-:S03]  /*29e50*/  PRMT R12, R40, 0x9910, RZ ;  /* 0x00009910280c7816 */ /* 0x000fc600000000ff */
[C---:B------:R-:W-:Y:S01]  /*29e60*/  IMAD.X R11, R5.reuse, 0x1, R3, P6 ;  /* 0x00000001050b7824 */ /* 0x040fe200030e0603 */
[----:B------:R-:W-:Y:S02]  /*29e70*/  IADD3 R8, P6, PT, R4, R70, RZ ;  /* 0x0000004604087210 */ /* 0x000fe40007fde0ff */
[----:B------:R-:W-:Y:S02]  /*29e80*/  SHF.R.S32.HI R13, RZ, 0x8, R13 ;  /* 0x00000008ff0d7819 */ /* 0x000fe4000001140d */
[----:B------:R-:W-:Y:S01]  /*29e90*/  SHF.R.S32.HI R12, RZ, 0x8, R12 ;  /* 0x00000008ff0c7819 */ /* 0x000fe2000001140c */
[----:B------:R-:W-:Y:S01]  /*29ea0*/  IMAD.X R9, R5, 0x1, R69, P6 ;  /* 0x0000000105097824 */ /* 0x000fe200030e0645 */
[----:B---3--:R-:W-:Y:S01]  /*29eb0*/  F2FP.SATFINITE.E4M3.F32.PACK_AB_MERGE_C R14, R80, R77, RZ ;  /* 0x0000004d500e723e */ /* 0x008fe200048070ff */
[----:B------:R2:W-:Y:S04]  /*29ec0*/  @P1 STG.E.U8 desc[UR24][R10.64], R13 ;  /* 0x0000000d0a001986 */ /* 0x0005e8000c101118 */
[----:B------:R-:W3:Y:S04]  /*29ed0*/  LDL.LU R77, [R1+0x2a0] ;  /* 0x0002a000014d7983 */ /* 0x000ee80000300800 */
[----:B------:R-:W3:Y:S04]  /*29ee0*/  LDL.LU R80, [R1+0x2a4] ;  /* 0x0002a40001507983 */ /* 0x000ee80000300800 */
        /* <DEDUP_REMOVED lines=11> */
[----:B------:R-:W4:Y:S01]  /*29fa0*/  LDL.LU R74, [R1+0x2a8] ;  /* 0x0002a800014a7983 */ /* 0x000f220000300800 */
[----:B------:R-:W-:Y:S01]  /*29fb0*/  SHF.R.S32.HI R7, RZ, 0x1f, R6 ;  /* 0x0000001fff077819 */ /* 0x000fe20000011406 */
[----:B------:R-:W0:Y:S01]  /*29fc0*/  LDCU UR12, c[0x0][0x398] ;  /* 0x00007300ff0c77ac */ /* 0x000e220008000800 */
[C---:B------:R-:W-:Y:S01]  /*29fd0*/  IADD3 R4, P6, PT, R6.reuse, R0, RZ ;  /* 0x0000000006047210 */ /* 0x040fe20007fde0ff */
[----:B------:R-:W4:Y:S01]  /*29fe0*/  LDL.LU R78, [R1+0x2ac] ;  /* 0x0002ac00014e7983 */ /* 0x000f220000300800 */
[----:B------:R-:W-:Y:S01]  /*29ff0*/  F2FP.SATFINITE.E4M3.F32.PACK_AB_MERGE_C R42, R43, R42, RZ ;  /* 0x0000002a2b2a723e */ /* 0x000fe200048070ff */
[----:B------:R-:W0:Y:S02]  /*2a000*/  LDCU UR14, c[0x0][0x398] ;  /* 0x00007300ff0e77ac */ /* 0x000e240008000800 */
[----:B------:R-:W-:Y:S01]  /*2a010*/  IMAD.X R5, R7, 0x1, R72, P6 ;  /* 0x0000000107057824 */ /* 0x000fe200030e0648 */
[----:B------:R-:W-:Y:S01]  /*2a020*/  IADD3 R8, P6, PT, R6, R2, RZ ;  /* 0x0000000206087210 */ /* 0x000fe20007fde0ff */
[----:B------:R-:W4:Y:S04]  /*2a030*/  LDL.LU R75, [R1+0x1a8] ;  /* 0x0001a800014b7983 */ /* 0x000f280000300800 */
[----:B------:R0:W-:Y:S01]  /*2a040*/  @P3 STG.E.U8 desc[UR24][R4.64], R14 ;  /* 0x0000000e04003986 */ /* 0x0001e2000c101118 */
[----:B------:R-:W-:Y:S01]  /*2a050*/  ISETP.LT.AND P3, PT, R67, UR9, !P0 ;  /* 0x0000000943007c0c */ /* 0x000fe2000c761270 */
[----:B------:R-:W1:Y:S01]  /*2a060*/  LDCU UR9, c[0x0][0x398] ;  /* 0x00007300ff0977ac */ /* 0x000e620008000800 */
[----:B------:R-:W-:Y:S01]  /*2a070*/  IMAD.X R9, R7, 0x1, R71, P6 ;  /* 0x0000000107097824 */ /* 0x000fe200030e0647 */
[----:B------:R-:W4:Y:S01]  /*2a080*/  LDL.LU R76, [R1+0x1ac] ;  /* 0x0001ac00014c7983 */ /* 0x000f220000300800 */
        /* <DEDUP_REMOVED lines=10> */
[----:B-----5:R-:W-:Y:S01]  /*2a130*/  ISETP.LT.AND P2, PT, R66, UR10, !P4 ;  /* 0x0000000a42007c0c */ /* 0x020fe2000e741270 */
[----:B------:R-:W0:Y:S01]  /*2a140*/  LDCU UR10, c[0x0][0x398] ;  /* 0x00007300ff0a77ac */ /* 0x000e220008000800 */
[----:B------:R-:W-:Y:S01]  /*2a150*/  ISETP.GE.AND P3, PT, R10, UR6, PT ;  /* 0x000000060a007c0c */ /* 0x000fe2000bf66270 */
[----:B------:R-:W-:Y:S01]  /*2a160*/  IMAD.X R9, R7, 0x1, R69, P6 ;  /* 0x0000000107097824 */ /* 0x000fe200030e0645 */
[----:B------:R-:W5:Y:S01]  /*2a170*/  LDCU UR6, c[0x0][0x398] ;  /* 0x00007300ff0677ac */ /* 0x000f620008000800 */
        /* <DEDUP_REMOVED lines=8> */
[----:B-1----:R-:W-:Y:S02]  /*2a200*/  PRMT R4, R12, 0x9910, RZ ;  /* 0x000099100c047816 */ /* 0x002fe400000000ff */
[----:B---3--:R-:W-:Y:S02]  /*2a210*/  F2FP.SATFINITE.E4M3.F32.PACK_AB_MERGE_C R13, R80, R77, RZ ;  /* 0x0000004d500d723e */ /* 0x008fe400048070ff */
[----:B------:R-:W3:Y:S04]  /*2a220*/  LDL.LU R77, [R1+0x2b0] ;  /* 0x0002b000014d7983 */ /* 0x000ee80000300800 */
[----:B------:R-:W3:Y:S01]  /*2a230*/  LDL.LU R80, [R1+0x2b4] ;  /* 0x0002b40001507983 */ /* 0x000ee20000300800 */
[----:B--2---:R-:W-:-:S03]  /*2a240*/  F2FP.SATFINITE.E4M3.F32.PACK_AB_MERGE_C R12, R85, R84, RZ ;  /* 0x00000054550c723e */ /* 0x004fc600048070ff */
[----:B------:R-:W2:Y:S04]  /*2a250*/  LDL.LU R84, [R1+0x1b0] ;  /* 0x0001b00001547983 */ /* 0x000ea80000300800 */
[----:B------:R-:W2:Y:S01]  /*2a260*/  LDL.LU R85, [R1+0x1b4] ;  /* 0x0001b40001557983 */ /* 0x000ea20000300800 */
[----:B----4-:R-:W-:-:S03]  /*2a270*/  F2FP.SATFINITE.E4M3.F32.PACK_AB_MERGE_C R14, R87, R86, RZ ;  /* 0x00000056570e723e */ /* 0x010fc600048070ff */
[----:B------:R-:W4:Y:S04]  /*2a280*/  LDL.LU R86, [R1+0xa8] ;  /* 0x0000a80001567983 */ /* 0x000f280000300800 */
[----:B------:R-:W4:Y:S01]  /*2a290*/  LDL.LU R87, [R1+0xac] ;  /* 0x0000ac0001577983 */ /* 0x000f220000300800 */
[----:B------:R-:W-:Y:S02]  /*2a2a0*/  IADD3 R8, P6, PT, R5, R2, RZ ;  /* 0x0000000205087210 */ /* 0x000fe40007fde0ff */
[----:B------:R-:W-:Y:S01]  /*2a2b0*/  ISETP.LT.AND P2, PT, R67, UR4, !P4 ;  /* 0x0000000443007c0c */ /* 0x000fe2000e741270 */
[----:B------:R-:W1:Y:S01]  /*2a2c0*/  LDCU UR4, c[0x0][0x39c] ;  /* 0x00007380ff0477ac */ /* 0x000e620008000800 */
[----:B-----5:R-:W-:Y:S01]  /*2a2d0*/  ISETP.LT.AND P0, PT, R81, UR6, !P4 ;  /* 0x0000000651007c0c */ /* 0x020fe2000e701270 */
[----:B------:R-:W-:Y:S01]  /*2a2e0*/  IMAD.X R9, R10, 0x1, R71, P6 ;  /* 0x000000010a097824 */ /* 0x000fe200030e0647 */
[----:B------:R-:W-:Y:S01]  /*2a2f0*/  PRMT R11, R11, 0x9910, RZ ;  /* 0x000099100b0b7816 */ /* 0x000fe200000000ff */
[----:B------:R-:W5:Y:S01]  /*2a300*/  LDCU UR6, c[0x0][0x398] ;  /* 0x00007300ff0677ac */ /* 0x000f620008000800 */
[----:B------:R-:W-:-:S02]  /*2a310*/  IADD3 R6, P6, PT, R5, R68, RZ ;  /* 0x0000004405067210 */ /* 0x000fc40007fde0ff */
[----:B------:R-:W-:Y:S02]  /*2a320*/  SHF.R.S32.HI R11, RZ, 0x8, R11 ;  /* 0x00000008ff0b7819 */ /* 0x000fe4000001140b */
[----:B------:R-:W-:Y:S01]  /*2a330*/  SHF.R.S32.HI R4, RZ, 0x8, R4 ;  /* 0x00000008ff047819 */ /* 0x000fe20000011404 */
[----:B------:R-:W-:Y:S02]  /*2a340*/  IMAD.X R7, R10, 0x1, R3, P6 ;  /* 0x000000010a077824 */ /* 0x000fe400030e0603 */
[----:B------:R1:W-:Y:S04]  /*2a350*/  @P2 STG.E.U8 desc[UR24][R8.64], R11 ;  /* 0x0000000b08002986 */ /* 0x0003e8000c101118 */
[----:B------:R5:W-:Y:S01]  /*2a360*/  @P0 STG.E.U8 desc[UR24][R6.64], R4 ;  /* 0x0000000406000986 */ /* 0x000be2000c101118 */
[----:B------:R-:W-:Y:S01]  /*2a370*/  ISETP.LT.AND P0, PT, R93, UR9, !P4 ;  /* 0x000000095d007c0c */ /* 0x000fe2000e701270 */
[----:B------:R-:W5:Y:S01]  /*2a380*/  LDCU UR9, c[0x0][0x398] ;  /* 0x00007300ff0977ac */ /* 0x000f620008000800 */
[----:B0-----:R-:W-:Y:S01]  /*2a390*/  ISETP.LT.AND P2, PT, R66, UR10, !P5 ;  /* 0x0000000a42007c0c */ /* 0x001fe2000ef41270 */
[----:B------:R-:W0:Y:S01]  /*2a3a0*/  LDCU UR10, c[0x0][0x398] ;  /* 0x00007300ff0a77ac */ /* 0x000e220008000800 */
[----:B-1----:R-:W-:-:S02]  /*2a3b0*/  IADD3 R8, P4, PT, R5, R70, RZ ;  /* 0x0000004605087210 */ /* 0x002fc40007f9e0ff */
[----:B------:R-:W-:Y:S01]  /*2a3c0*/  PRMT R11, R42, 0x9910, RZ ;  /* 0x000099102a0b7816 */ /* 0x000fe200000000ff */
[----:B-----5:R-:W-:Y:S02]  /*2a3d0*/  VIADD R4, R5, UR30 ;  /* 0x0000001e05047c36 */ /* 0x020fe40008000000 */
[----:B------:R-:W-:Y:S02]  /*2a3e0*/  VIADD R7, R65, 0x2b ;  /* 0x0000002b41077836 */ /* 0x000fe40000000000 */
[----:B------:R-:W-:Y:S01]  /*2a3f0*/  IMAD.X R9, R10, 0x1, R69, P4 ;  /* 0x000000010a097824 */ /* 0x000fe200020e0645 */
[----:B------:R-:W-:Y:S02]  /*2a400*/  SHF.R.S32.HI R5, RZ, 0x1f, R4 ;  /* 0x0000001fff057819 */ /* 0x000fe40000011404 */
[----:B------:R-:W-:Y:S02]  /*2a410*/  IADD3 R6, P6, PT, R4, R0, RZ ;  /* 0x0000000004067210 */ /* 0x000fe40007fde0ff */
[----:B------:R-:W-:-:S02]  /*2a420*/  SHF.R.S32.HI R10, RZ, 0x8, R11 ;  /* 0x00000008ff0a7819 */ /* 0x000fc4000001140b */
[----:B------:R-:W-:Y:S01]  /*2a430*/  ISETP.GE.AND P4, PT, R7, UR4, PT ;  /* 0x0000000407007c0c */ /* 0x000fe2000bf86270 */
[----:B------:R-:W-:Y:S01]  /*2a440*/  IMAD.X R7, R5, 0x1, R72, P6 ;  /* 0x0000000105077824 */ /* 0x000fe200030e0648 */
[----:B------:R-:W-:Y:S01]  /*2a450*/  F2FP.SATFINITE.E4M3.F32.PACK_AB_MERGE_C R44, R45, R44, RZ ;  /* 0x0000002c2d2c723e */ /* 0x000fe200048070ff */
[----:B------:R1:W-:Y:S01]  /*2a460*/  @P0 STG.E.U8 desc[UR24][R8.64], R10 ;  /* 0x0000000a08000986 */ /* 0x0003e2000c101118 */
[----:B------:R-:W-:Y:S01]  /*2a470*/  ISETP.LT.AND P0, PT, R81, UR6, !P5 ;  /* 0x0000000651007c0c */ /* 0x000fe2000ef01270 */
[----:B------:R-:W5:Y:S02]  /*2a480*/  LDCU UR6, c[0x0][0x39c] ;  /* 0x00007380ff0677ac */ /* 0x000f640008000800 */
        /* <DEDUP_REMOVED lines=9> */
[C---:B------:R-:W-:Y:S01]  /*2a520*/  IMAD.X R9, R5.reuse, 0x1, R3, P6 ;  /* 0x0000000105097824 */ /* 0x040fe200030e0603 */
[C---:B0-----:R-:W-:Y:S01]  /*2a530*/  IADD3 R6, P6, PT, R4.reuse, R70, RZ ;  /* 0x0000004604067210 */ /* 0x041fe20007fde0ff */
[----:B------:R0:W-:Y:S04]  /*2a540*/  @P2 STG.E.U8 desc[UR24][R10.64], R12 ;  /* 0x0000000c0a002986 */ /* 0x0001e8000c101118 */
[----:B------:R-:W-:Y:S01]  /*2a550*/  IMAD.X R7, R5, 0x1, R69, P6 ;  /* 0x0000000105077824 */ /* 0x000fe200030e0645 */
[----:B------:R-:W-:Y:S01]  /*2a560*/  @P0 STG.E.U8 desc[UR24][R8.64], R14 ;  /* 0x0000000e08000986 */ /* 0x000fe2000c101118 */
[----:B------:R-:W-:-:S03]  /*2a570*/  VIADD R4, R4, UR30 ;  /* 0x0000001e04047c36 */ /* 0x000fc60008000000 */
[----:B------:R1:W-:Y:S01]  /*2a580*/  @P5 STG.E.U8 desc[UR24][R6.64], R44 ;  /* 0x0000002c06005986 */ /* 0x0003e2000c101118 */
[----:B------:R-:W-:Y:S01]  /*2a590*/  ISETP.LT.AND P0, PT, R66, UR9, !P1 ;  /* 0x0000000942007c0c */ /* 0x000fe2000cf01270 */
[----:B------:R-:W2:Y:S01]  /*2a5a0*/  LDCU UR9, c[0x0][0x398] ;  /* 0x00007300ff0977ac */ /* 0x000ea20008000800 */
[----:B------:R-:W-:Y:S02]  /*2a5b0*/  ISETP.LT.AND P5, PT, R67, UR10, !P1 ;  /* 0x0000000a43007c0c */ /* 0x000fe4000cfa1270 */
[----:B0-----:R-:W-:Y:S01]  /*2a5c0*/  PRMT R11, R12, 0x9910, RZ ;  /* 0x000099100c0b7816 */ /* 0x001fe200000000ff */
[----:B------:R-:W0:Y:S01]  /*2a5d0*/  LDCU UR10, c[0x0][0x398] ;  /* 0x00007300ff0a77ac */ /* 0x000e220008000800 */
[----:B------:R-:W-:Y:S02]  /*2a5e0*/  SHF.R.S32.HI R5, RZ, 0x1f, R4 ;  /* 0x0000001fff057819 */ /* 0x000fe40000011404 */
[----:B-1----:R-:W-:Y:S02]  /*2a5f0*/  PRMT R6, R13, 0x9910, RZ ;  /* 0x000099100d067816 */ /* 0x002fe400000000ff */
[----:B------:R-:W-:-:S03]  /*2a600*/  IADD3 R8, P2, PT, R4, R0, RZ ;  /* 0x0000000004087210 */ /* 0x000fc60007f5e0ff */
[----:B------:R-:W-:Y:S01]  /*2a610*/  IMAD.MOV.U32 R12, RZ, RZ, R6 ;  /* 0x000000ffff0c7224 */ /* 0x000fe200078e0006 */
[----:B------:R-:W-:Y:S01]  /*2a620*/  IADD3 R6, P6, PT, R4, R2, RZ ;  /* 0x0000000204067210 */ /* 0x000fe20007fde0ff */
[C---:B------:R-:W-:Y:S01]  /*2a630*/  IMAD.X R9, R5.reuse, 0x1, R72, P2 ;  /* 0x0000000105097824 */ /* 0x040fe200010e0648 */
[----:B------:R-:W-:Y:S02]  /*2a640*/  SHF.R.S32.HI R11, RZ, 0x8, R11 ;  /* 0x00000008ff0b7819 */ /* 0x000fe4000001140b */
[----:B------:R-:W-:Y:S01]  /*2a650*/  SHF.R.S32.HI R12, RZ, 0x8, R12 ;  /* 0x00000008ff0c7819 */ /* 0x000fe2000001140c */
[----:B------:R-:W-:-:S04]  /*2a660*/  IMAD.X R7, R5, 0x1, R71, P6 ;  /* 0x0000000105077824 */ /* 0x000fc800030e0647 */
[----:B------:R-:W-:Y:S04]  /*2a670*/  @P0 STG.E.U8 desc[UR24][R8.64], R12 ;  /* 0x0000000c08000986 */ /* 0x000fe8000c101118 */
[----:B------:R4:W-:Y:S02]  /*2a680*/  @P5 STG.E.U8 desc[UR24][R6.64], R11 ;  /* 0x0000000b06005986 */ /* 0x0009e4000c101118 */
[----:B----4-:R-:W-:Y:S02]  /*2a690*/  F2FP.SATFINITE.E4M3.F32.PACK_AB_MERGE_C R11, R87, R86, RZ ;  /* 0x00000056570b723e */ /* 0x010fe400048070ff */
[----:B------:R-:W4:Y:S04]  /*2a6a0*/  LDL.LU R86, [R1+0xb0] ;  /* 0x0000b00001567983 */ /* 0x000f280000300800 */
[----:B------:R-:W4:Y:S01]  /*2a6b0*/  LDL.LU R87, [R1+0xb4] ;  /* 0x0000b40001577983 */ /* 0x000f220000300800 */
[----:B------:R-:W-:Y:S01]  /*2a6c0*/  ISETP.LT.AND P6, PT, R81, UR12, !P1 ;  /* 0x0000000c51007c0c */ /* 0x000fe2000cfc1270 */
[C---:B------:R-:W-:Y:S01]  /*2a6d0*/  VIADD R7, R65.reuse, 0x2d ;  /* 0x0000002d41077836 */ /* 0x040fe20000000000 */
[----:B------:R-:W-:Y:S01]  /*2a6e0*/  IADD3 R6, P5, PT, R4, R68, RZ ;  /* 0x0000004404067210 */ /* 0x000fe20007fbe0ff */
[----:B------:R-:W-:Y:S01]  /*2a6f0*/  VIADD R10, R65, 0x2c ;  /* 0x0000002c410a7836 */ /* 0x000fe20000000000 */
[----:B------:R-:W-:Y:S01]  /*2a700*/  PRMT R8, R14, 0x9910, RZ ;  /* 0x000099100e087816 */ /* 0x000fe200000000ff */
[----:B------:R-:W1:Y:S01]  /*2a710*/  LDCU UR12, c[0x0][0x398] ;  /* 0x00007300ff0c77ac */ /* 0x000e620008000800 */
[----:B-----5:R-:W-:Y:S01]  /*2a720*/  ISETP.GE.AND P0, PT, R7, UR6, PT ;  /* 0x0000000607007c0c */ /* 0x020fe2000bf06270 */
[----:B------:R-:W-:Y:S01]  /*2a730*/  IMAD.X R7, R5, 0x1, R3, P5 ;  /* 0x0000000105077824 */ /* 0x000fe200028e0603 */
[----:B------:R-:W-:Y:S01]  /*2a740*/  SHF.R.S32.HI R8, RZ, 0x8, R8 ;  /* 0x00000008ff087819 */ /* 0x000fe20000011408 */
[----:B------:R-:W5:Y:S01]  /*2a750*/  LDCU UR6, c[0x0][0x398] ;  /* 0x00007300ff0677ac */ /* 0x000f620008000800 */
[----:B------:R-:W-:-:S03]  /*2a760*/  ISETP.LT.AND P5, PT, R93, UR14, !P1 ;  /* 0x0000000e5d007c0c */ /* 0x000fc6000cfa1270 */
[----:B------:R0:W-:Y:S01]  /*2a770*/  @P6 STG.E.U8 desc[UR24][R6.64], R8 ;  /* 0x0000000806006986 */ /* 0x0001e2000c101118 */
[----:B------:R-:W-:Y:S01]  /*2a780*/  PRMT R9, R44, 0x9910, RZ ;  /* 0x000099102c097816 */ /* 0x000fe200000000ff */
[----:B------:R-:W1:Y:S03]  /*2a790*/  LDCU UR14, c[0x0][0x398] ;  /* 0x00007300ff0e77ac */ /* 0x000e660008000800 */
[----:B------:R-:W-:Y:S02]  /*2a7a0*/  SHF.R.S32.HI R9, RZ, 0x8, R9 ;  /* 0x00000008ff097819 */ /* 0x000fe40000011409 */
[C---:B0-----:R-:W-:Y:S01]  /*2a7b0*/  IADD3 R6, P1, PT, R4.reuse, R70, RZ ;  /* 0x0000004604067210 */ /* 0x041fe20007f3e0ff */
[----:B------:R-:W-:-:S04]  /*2a7c0*/  VIADD R4, R4, UR30 ;  /* 0x0000001e04047c36 */ /* 0x000fc80008000000 */
[----:B------:R-:W-:Y:S01]  /*2a7d0*/  IMAD.X R7, R5, 0x1, R69, P1 ;  /* 0x0000000105077824 */ /* 0x000fe200008e0645 */
[----:B------:R-:W-:Y:S02]  /*2a7e0*/  SHF.R.S32.HI R5, RZ, 0x1f, R4 ;  /* 0x0000001fff057819 */ /* 0x000fe40000011404 */
[----:B------:R-:W-:Y:S02]  /*2a7f0*/  IADD3 R8, P6, PT, R4, R0, RZ ;  /* 0x0000000004087210 */ /* 0x000fe40007fde0ff */
[----:B--2---:R-:W-:Y:S01]  /*2a800*/  ISETP.LT.AND P1, PT, R66, UR9, !P3 ;  /* 0x0000000942007c0c */ /* 0x004fe2000df21270 */
[----:B------:R0:W-:Y:S01]  /*2a810*/  @P5 STG.E.U8 desc[UR24][R6.64], R9 ;  /* 0x0000000906005986 */ /* 0x0001e2000c101118 */
[----:B------:R-:W-:Y:S01]  /*2a820*/  ISETP.LT.AND P5, PT, R67, UR10, !P3 ;  /* 0x0000000a43007c0c */ /* 0x000fe2000dfa1270 */
[----:B------:R-:W2:Y:S01]  /*2a830*/  LDCU UR9, c[0x0][0x398] ;  /* 0x00007300ff0977ac */ /* 0x000ea20008000800 */
[----:B------:R-:W-:Y:S01]  /*2a840*/  ISETP.GE.AND P2, PT, R10, UR4, PT ;  /* 0x000000040a007c0c */ /* 0x000fe2000bf46270 */
[----:B------:R-:W1:Y:S01]  /*2a850*/  LDCU UR4, c[0x0][0x39c] ;  /* 0x00007380ff0477ac */ /* 0x000e620008000800 */
[----:B------:R-:W-:-:S02]  /*2a860*/  F2FP.SATFINITE.E4M3.F32.PACK_AB_MERGE_C R12, R78, R74, RZ ;  /* 0x0000004a4e0c723e */ /* 0x000fc400048070ff */
[----:B------:R-:W-:Y:S01]  /*2a870*/  F2FP.SATFINITE.E4M3.F32.PACK_AB_MERGE_C R13, R76, R75, RZ ;  /* 0x0000004b4c0d723e */ /* 0x000fe200048070ff */
[----:B------:R-:W1:Y:S01]  /*2a880*/  LDCU UR10, c[0x0][0x398] ;  /* 0x00007300ff0a77ac */ /* 0x000e620008000800 */
[----:B0-----:R-:W-:Y:S01]  /*2a890*/  IMAD.X R9, R5, 0x1, R72, P6 ;  /* 0x0000000105097824 */ /* 0x001fe200030e0648 */
[----:B------:R-:W-:-:S05]  /*2a8a0*/  IADD3 R6, P6, PT, R4, R2, RZ ;  /* 0x0000000204067210 */ /* 0x000fca0007fde0ff */
[----:B------:R-:W-:Y:S01]  /*2a8b0*/  IMAD.X R7, R5, 0x1, R71, P6 ;  /* 0x0000000105077824 */ /* 0x000fe200030e0647 */
[----:B-----5:R-:W-:Y:S01]  /*2a8c0*/  ISETP.LT.AND P6, PT, R81, UR6, !P3 ;  /* 0x0000000651007c0c */ /* 0x020fe2000dfc1270 */
[----:B------:R-:W-:Y:S01]  /*2a8d0*/  @P1 STG.E.U8 desc[UR24][R8.64], R12 ;  /* 0x0000000c08001986 */ /* 0x000fe2000c101118 */
[----:B------:R-:W-:Y:S01]  /*2a8e0*/  VIADD R10, R65, 0x2e ;  /* 0x0000002e410a7836 */ /* 0x000fe20000000000 */
[----:B------:R-:W0:Y:S02]  /*2a8f0*/  LDCU UR6, c[0x0][0x398] ;  /* 0x00007300ff0677ac */ /* 0x000e240008000800 */
[----:B------:R5:W-:Y:S02]  /*2a900*/  @P5 STG.E.U8 desc[UR24][R6.64], R13 ;  /* 0x0000000d06005986 */ /* 0x000be4000c101118 */
[----:B-1----:R-:W-:Y:S01]  /*2a910*/  ISETP.GE.AND P1, PT, R10, UR4, PT ;  /* 0x000000040a007c0c */ /* 0x002fe2000bf26270 */
[----:B------:R-:W1:Y:S01]  /*2a920*/  LDCU UR4, c[0x0][0x398] ;  /* 0x00007300ff0477ac */ /* 0x000e620008000800 */
[----:B--2---:R-:W-:-:S02]  /*2a930*/  ISETP.LT.AND P3, PT, R93, UR9, !P3 ;  /* 0x000000095d007c0c */ /* 0x004fc4000df61270 */
[C---:B-----5:R-:W-:Y:S01]  /*2a940*/  IADD3 R6, P5, PT, R4.reuse, R68, RZ ;  /* 0x0000004404067210 */ /* 0x060fe20007fbe0ff */
[----:B------:R-:W-:Y:S01]  /*2a950*/  VIADD R8, R4, UR30 ;  /* 0x0000001e04087c36 */ /* 0x000fe20008000000 */
[----:B------:R-:W-:Y:S01]  /*2a960*/  F2FP.SATFINITE.E4M3.F32.PACK_AB_MERGE_C R46, R47, R46, RZ ;  /* 0x0000002e2f2e723e */ /* 0x000fe200048070ff */
[----:B------:R-:W2:Y:S02]  /*2a970*/  LDCU UR9, c[0x0][0x398] ;  /* 0x00007300ff0977ac */ /* 0x000ea40008000800 */
[----:B------:R-:W-:Y:S01]  /*2a980*/  IMAD.X R7, R5, 0x1, R3, P5 ;  /* 0x0000000105077824 */ /* 0x000fe200028e0603 */
[----:B------:R-:W-:Y:S01]  /*2a990*/  ISETP.LT.AND P5, PT, R66, UR10, !P4 ;  /* 0x0000000a42007c0c */ /* 0x000fe2000e7a1270 */
[----:B------:R-:W5:Y:S03]  /*2a9a0*/  LDCU UR10, c[0x0][0x398] ;  /* 0x00007300ff0a77ac */ /* 0x000f660008000800 */
[----:B------:R0:W-:Y:S01]  /*2a9b0*/  @P6 STG.E.U8 desc[UR24][R6.64], R11 ;  /* 0x0000000b06006986 */ /* 0x0001e2000c101118 */
[----:B------:R-:W-:-:S02]  /*2a9c0*/  SHF.R.S32.HI R9, RZ, 0x1f, R8 ;  /* 0x0000001fff097819 */ /* 0x000fc40000011408 */
[----:B------:R-:W-:Y:S02]  /*2a9d0*/  PRMT R10, R12, 0x9910, RZ ;  /* 0x000099100c0a7816 */ /* 0x000fe400000000ff */
[----:B0-----:R-:W-:-:S05]  /*2a9e0*/  IADD3 R6, P6, PT, R4, R70, RZ ;  /* 0x0000004604067210 */ /* 0x001fca0007fde0ff */
[----:B------:R-:W-:Y:S01]  /*2a9f0*/  IMAD.X R7, R5, 0x1, R69, P6 ;  /* 0x0000000105077824 */ /* 0x000fe200030e0645 */
[----:B------:R-:W-:-:S04]  /*2aa00*/  IADD3 R4, P6, PT, R8, R0, RZ ;  /* 0x0000000008047210 */ /* 0x000fc80007fde0ff */
[----:B------:R0:W-:Y:S01]  /*2aa10*/  @P3 STG.E.U8 desc[UR24][R6.64], R46 ;  /* 0x0000002e06003986 */ /* 0x0001e2000c101118 */
[----:B------:R-:W-:Y:S01]  /*2aa20*/  IMAD.X R5, R9, 0x1, R72, P6 ;  /* 0x0000000109057824 */ /* 0x000fe200030e0648 */
[----:B-1----:R-:W-:Y:S01]  /*2aa30*/  ISETP.LT.AND P3, PT, R67, UR4, !P4 ;  /* 0x0000000443007c0c */ /* 0x002fe2000e761270 */
[----:B------:R-:W1:Y:S01]  /*2aa40*/  LDCU UR4, c[0x0][0x39c] ;  /* 0x00007380ff0477ac */ /* 0x000e620008000800 */
[----:B0-----:R-:W-:Y:S02]  /*2aa50*/  SHF.R.S32.HI R6, RZ, 0x8, R10 ;  /* 0x00000008ff067819 */ /* 0x001fe4000001140a */
[----:B------:R-:W-:-:S03]  /*2aa60*/  PRMT R7, R13, 0x9910, RZ ;  /* 0x000099100d077816 */ /* 0x000fc600000000ff */
[----:B------:R0:W-:Y:S01]  /*2aa70*/  @P5 STG.E.U8 desc[UR24][R4.64], R6 ;  /* 0x0000000604005986 */ /* 0x0001e2000c101118 */
[----:B------:R-:W-:Y:S01]  /*2aa80*/  ISETP.LT.AND P5, PT, R81, UR6, !P4 ;  /* 0x0000000651007c0c */ /* 0x000fe2000e7a1270 */
[----:B------:R-:W1:Y:S01]  /*2aa90*/  LDCU UR6, c[0x0][0x39c] ;  /* 0x00007380ff0677ac */ /* 0x000e620008000800 */
[----:B------:R-:W-:Y:S02]  /*2aaa0*/  PRMT R10, R11, 0x9910, RZ ;  /* 0x000099100b0a7816 */ /* 0x000fe400000000ff */
[----:B0-----:R-:W-:Y:S01]  /*2aab0*/  IADD3 R6, P6, PT, R8, R2, RZ ;  /* 0x0000000208067210 */ /* 0x001fe20007fde0ff */
[----:B------:R-:W-:-:S04]  /*2aac0*/  IMAD.MOV.U32 R5, RZ, RZ, R7 ;  /* 0x000000ffff057224 */ /* 0x000fc800078e0007 */
[----:B------:R-:W-:Y:S01]  /*2aad0*/  IMAD.X R7, R9, 0x1, R71, P6 ;  /* 0x0000000109077824 */ /* 0x000fe200030e0647 */
[----:B------:R-:W-:Y:S02]  /*2aae0*/  SHF.R.S32.HI R5, RZ, 0x8, R5 ;  /* 0x00000008ff057819 */ /* 0x000fe40000011405 */
[----:B------:R-:W-:-:S03]  /*2aaf0*/  IADD3 R4, P6, PT, R8, R68, RZ ;  /* 0x0000004408047210 */ /* 0x000fc60007fde0ff */
[----:B------:R0:W-:Y:S01]  /*2ab00*/  @P3 STG.E.U8 desc[UR24][R6.64], R5 ;  /* 0x0000000506003986 */ /* 0x0001e2000c101118 */
[----:B---3--:R-:W-:-:S03]  /*2ab10*/  F2FP.SATFINITE.E4M3.F32.PACK_AB_MERGE_C R14, R80, R77, RZ ;  /* 0x0000004d500e723e */ /* 0x008fc600048070ff */
[----:B------:R-:W3:Y:S04]  /*2ab20*/  LDL.LU R77, [R1+0x2b8] ;  /* 0x0002b800014d7983 */ /* 0x000ee80000300800 */
[----:B------:R-:W3:Y:S01]  /*2ab30*/  LDL.LU R80, [R1+0x2bc] ;  /* 0x0002bc0001507983 */ /* 0x000ee20000300800 */
[----:B0-----:R-:W-:Y:S01]  /*2ab40*/  IMAD.X R5, R9, 0x1, R3, P6 ;  /* 0x0000000109057824 */ /* 0x001fe200030e0603 */
[----:B------:R-:W-:Y:S02]  /*2ab50*/  SHF.R.S32.HI R6, RZ, 0x8, R10 ;  /* 0x00000008ff067819 */ /* 0x000fe4000001140a */
[----:B------:R-:W-:Y:S02]  /*2ab60*/  PRMT R7, R46, 0x9910, RZ ;  /* 0x000099102e077816 */ /* 0x000fe400000000ff */
[----:B--2---:R-:W-:Y:S01]  /*2ab70*/  ISETP.LT.AND P6, PT, R93, UR9, !P4 ;  /* 0x000000095d007c0c */ /* 0x004fe2000e7c1270 */
[----:B------:R0:W-:Y:S01]  /*2ab80*/  @P5 STG.E.U8 desc[UR24][R4.64], R6 ;  /* 0x0000000604005986 */ /* 0x0001e2000c101118 */
[----:B------:R-:W-:Y:S01]  /*2ab90*/  IADD3 R10, P3, PT, R8, R70, RZ ;  /* 0x00000046080a7210 */ /* 0x000fe20007f7e0ff */
[----:B------:R-:W2:Y:S01]  /*2aba0*/  LDCU UR9, c[0x0][0x398] ;  /* 0x00007300ff0977ac */ /* 0x000ea20008000800 */
[----:B------:R-:W-:-:S02]  /*2abb0*/  F2FP.SATFINITE.E4M3.F32.PACK_AB_MERGE_C R15, R85, R84, RZ ;  /* 0x00000054550f723e */ /* 0x000fc400048070ff */
[----:B------:R-:W3:Y:S01]  /*2abc0*/  LDL.LU R84, [R1+0x1b8] ;  /* 0x0001b80001547983 */ /* 0x000ee20000300800 */
[----:B------:R-:W-:-:S03]  /*2abd0*/  IMAD.X R11, R9, 0x1, R69, P3 ;  /* 0x00000001090b7824 */ /* 0x000fc600018e0645 */
[----:B------:R-:W3:Y:S01]  /*2abe0*/  LDL.LU R85, [R1+0x1bc] ;  /* 0x0001bc0001557983 */ /* 0x000ee20000300800 */
[----:B0-----:R-:W-:-:S05]  /*2abf0*/  IMAD.MOV.U32 R5, RZ, RZ, R7 ;  /* 0x000000ffff057224 */ /* 0x001fca00078e0007 */
[----:B------:R-:W-:-:S05]  /*2ac00*/  SHF.R.S32.HI R5, RZ, 0x8, R5 ;  /* 0x00000008ff057819 */ /* 0x000fca0000011405 */
[----:B------:R4:W-:Y:S02]  /*2ac10*/  @P6 STG.E.U8 desc[UR24][R10.64], R5 ;  /* 0x000000050a006986 */ /* 0x0009e4000c101118 */
[----:B----4-:R-:W-:Y:S02]  /*2ac20*/  F2FP.SATFINITE.E4M3.F32.PACK_AB_MERGE_C R10, R87, R86, RZ ;  /* 0x00000056570a723e */ /* 0x010fe400048070ff */
[----:B------:R-:W4:Y:S04]  /*2ac30*/  LDL.LU R86, [R1+0xb8] ;  /* 0x0000b80001567983 */ /* 0x000f280000300800 */
[----:B------:R-:W4:Y:S01]  /*2ac40*/  LDL.LU R87, [R1+0xbc] ;  /* 0x0000bc0001577983 */ /* 0x000f220000300800 */
[----:B------:R-:W-:Y:S01]  /*2ac50*/  VIADD R7, R8, UR30 ;  /* 0x0000001e08077c36 */ /* 0x000fe20008000000 */
[----:B-----5:R-:W-:Y:S01]  /*2ac60*/  ISETP.LT.AND P4, PT, R66, UR10, !P2 ;  /* 0x0000000a42007c0c */ /* 0x020fe2000d781270 */
[----:B------:R-:W-:Y:S01]  /*2ac70*/  VIADD R6, R65, 0x2f ;  /* 0x0000002f41067836 */ /* 0x000fe20000000000 */
[----:B------:R-:W-:Y:S01]  /*2ac80*/  ISETP.LT.AND P3, PT, R67, UR12, !P2 ;  /* 0x0000000c43007c0c */ /* 0x000fe2000d761270 */
[----:B------:R-:W0:Y:S01]  /*2ac90*/  LDCU UR10, c[0x0][0x398] ;  /* 0x00007300ff0a77ac */ /* 0x000e220008000800 */
[----:B------:R-:W-:-:S02]  /*2aca0*/  SHF.R.S32.HI R12, RZ, 0x1f, R7 ;  /* 0x0000001fff0c7819 */ /* 0x000fc40000011407 */
[C---:B------:R-:W-:Y:S01]  /*2acb0*/  IADD3 R4, P5, PT, R7.reuse, R0, RZ ;  /* 0x0000000007047210 */ /* 0x040fe20007fbe0ff */
[----:B------:R-:W5:Y:S01]  /*2acc0*/  LDCU UR12, c[0x0][0x398] ;  /* 0x00007300ff0c77ac */ /* 0x000f620008000800 */
[----:B------:R-:W-:-:S03]  /*2acd0*/  IADD3 R8, P6, PT, R7, R2, RZ ;  /* 0x0000000207087210 */ /* 0x000fc60007fde0ff */
[C---:B------:R-:W-:Y:S02]  /*2ace0*/  IMAD.X R5, R12.reuse, 0x1, R72, P5 ;  /* 0x000000010c057824 */ /* 0x040fe400028e0648 */
[----:B------:R-:W-:Y:S01]  /*2acf0*/  IMAD.X R9, R12, 0x1, R71, P6 ;  /* 0x000000010c097824 */ /* 0x000fe200030e0647 */
[----:B------:R-:W-:Y:S02]  /*2ad00*/  ISETP.LT.AND P5, PT, R81, UR14, !P2 ;  /* 0x0000000e51007c0c */ /* 0x000fe4000d7a1270 */
[----:B------:R0:W-:Y:S04]  /*2ad10*/  @P4 STG.E.U8 desc[UR24][R4.64], R14 ;  /* 0x0000000e04004986 */ /* 0x0001e8000c101118 */
[----:B------:R1:W-:Y:S01]  /*2ad20*/  @P3 STG.E.U8 desc[UR24][R8.64], R15 ;  /* 0x0000000f08003986 */ /* 0x0003e2000c101118 */
[----:B0-----:R-:W-:Y:S01]  /*2ad30*/  VIADD R5, R65, 0x30 ;  /* 0x0000003041057836 */ /* 0x001fe20000000000 */
[----:B------:R-:W-:-:S04]  /*2ad40*/  IADD3 R4, P6, PT, R7, R68, RZ ;  /* 0x0000004407047210 */ /* 0x000fc80007fde0ff */
[----:B-1----:R-:W-:Y:S01]  /*2ad50*/  ISETP.GE.AND P3, PT, R5, UR6, PT ;  /* 0x0000000605007c0c */ /* 0x002fe2000bf66270 */
[----:B------:R-:W0:Y:S01]  /*2ad60*/  LDCU UR6, c[0x0][0x398] ;  /* 0x00007300ff0677ac */ /* 0x000e220008000800 */
[----:B------:R-:W-:Y:S01]  /*2ad70*/  ISETP.LT.AND P2, PT, R93, UR16, !P2 ;  /* 0x000000105d007c0c */ /* 0x000fe2000d741270 */
[----:B------:R-:W-:Y:S01]  /*2ad80*/  IMAD.X R5, R12, 0x1, R3, P6 ;  /* 0x000000010c057824 */ /* 0x000fe200030e0603 */
[----:B------:R-:W-:Y:S01]  /*2ad90*/  ISETP.GE.AND P4, PT, R6, UR4, PT ;  /* 0x0000000406007c0c */ /* 0x000fe2000bf86270 */
[C---:B------:R-:W-:Y:S01]  /*2ada0*/  VIADD R8, R7.reuse, UR30 ;  /* 0x0000001e07087c36 */ /* 0x040fe20008000000 */
[----:B------:R-:W-:Y:S01]  /*2adb0*/  IADD3 R6, P6, PT, R7, R70, RZ ;  /* 0x0000004607067210 */ /* 0x000fe20007fde0ff */
[----:B------:R-:W1:Y:S01]  /*2adc0*/  LDCU UR4, c[0x0][0x39c] ;  /* 0x00007380ff0477ac */ /* 0x000e620008000800 */
[----:B------:R0:W-:Y:S01]  /*2add0*/  @P5 STG.E.U8 desc[UR24][R4.64], R10 ;  /* 0x0000000a04005986 */ /* 0x0001e2000c101118 */
[----:B------:R-:W-:Y:S02]  /*2ade0*/  F2FP.SATFINITE.E4M3.F32.PACK_AB_MERGE_C R48, R49, R48, RZ ;  /* 0x000000303130723e */ /* 0x000fe400048070ff */
[----:B------:R-:W-:Y:S01]  /*2adf0*/  IMAD.X R7, R12, 0x1, R69, P6 ;  /* 0x000000010c077824 */ /* 0x000fe200030e0645 */
[----:B--2---:R-:W-:Y:S01]  /*2ae00*/  ISETP.LT.AND P5, PT, R66, UR9, !P0 ;  /* 0x0000000942007c0c */ /* 0x004fe2000c7a1270 */
[----:B------:R-:W2:Y:S01]  /*2ae10*/  LDCU UR9, c[0x0][0x398] ;  /* 0x00007300ff0977ac */ /* 0x000ea20008000800 */
[----:B------:R-:W-:-:S02]  /*2ae20*/  SHF.R.S32.HI R9, RZ, 0x1f, R8 ;  /* 0x0000001fff097819 */ /* 0x000fc40000011408 */
[----:B0-----:R-:W-:Y:S01]  /*2ae30*/  PRMT R5, R14, 0x9910, RZ ;  /* 0x000099100e057816 */ /* 0x001fe200000000ff */
[----:B------:R0:W-:Y:S01]  /*2ae40*/  @P2 STG.E.U8 desc[UR24][R6.64], R48 ;  /* 0x0000003006002986 */ /* 0x0001e2000c101118 */
[----:B------:R-:W-:-:S03]  /*2ae50*/  IADD3 R4, P6, PT, R8, R0, RZ ;  /* 0x0000000008047210 */ /* 0x000fc60007fde0ff */
[----:B------:R-:W-:Y:S01]  /*2ae60*/  IMAD.MOV.U32 R11, RZ, RZ, R5 ;  /* 0x000000ffff0b7224 */ /* 0x000fe200078e0005 */
[----:B------:R-:W-:Y:S01]  /*2ae70*/  ISETP.LT.AND P2, PT, R67, UR6, !P0 ;  /* 0x0000000643007c0c */ /* 0x000fe2000c741270 */
[----:B------:R-:W-:Y:S01]  /*2ae80*/  IMAD.X R5, R9, 0x1, R72, P6 ;  /* 0x0000000109057824 */ /* 0x000fe200030e0648 */
[----:B------:R-:W-:Y:S01]  /*2ae90*/  PRMT R12, R10, 0x9910, RZ ;  /* 0x000099100a0c7816 */ /* 0x000fe200000000ff */
[----:B------:R-:W1:Y:S01]  /*2aea0*/  LDCU UR6, c[0x0][0x398] ;  /* 0x00007300ff0677ac */ /* 0x000e620008000800 */
[----:B------:R-:W-:Y:S02]  /*2aeb0*/  SHF.R.S32.HI R11, RZ, 0x8, R11 ;  /* 0x00000008ff0b7819 */ /* 0x000fe4000001140b */
[----:B0-----:R-:W-:Y:S02]  /*2aec0*/  PRMT R7, R15, 0x9910, RZ ;  /* 0x000099100f077816 */ /* 0x001fe400000000ff */
[----:B------:R-:W-:-:S03]  /*2aed0*/  IADD3 R6, P6, PT, R8, R2, RZ ;  /* 0x0000000208067210 */ /* 0x000fc60007fde0ff */
[----:B------:R-:W-:Y:S01]  /*2aee0*/  IMAD.MOV.U32 R13, RZ, RZ, R7 ;  /* 0x000000ffff0d7224 */ /* 0x000fe200078e0007 */
[----:B------:R0:W-:Y:S01]  /*2aef0*/  @P5 STG.E.U8 desc[UR24][R4.64], R11 ;  /* 0x0000000b04005986 */ /* 0x0001e2000c101118 */
[----:B------:R-:W-:Y:S01]  /*2af00*/  ISETP.LT.AND P5, PT, R81, UR10, !P0 ;  /* 0x0000000a51007c0c */ /* 0x000fe2000c7a1270 */
[----:B------:R-:W-:Y:S01]  /*2af10*/  IMAD.X R7, R9, 0x1, R71, P6 ;  /* 0x0000000109077824 */ /* 0x000fe200030e0647 */
[----:B------:R-:W2:Y:S01]  /*2af20*/  LDCU UR10, c[0x0][0x398] ;  /* 0x00007300ff0a77ac */ /* 0x000ea20008000800 */
[----:B------:R-:W-:Y:S01]  /*2af30*/  SHF.R.S32.HI R10, RZ, 0x8, R13 ;  /* 0x00000008ff0a7819 */ /* 0x000fe2000001140d */
[----:B0-----:R-:W-:Y:S01]  /*2af40*/  VIADD R5, R65, 0x31 ;  /* 0x0000003141057836 */ /* 0x001fe20000000000 */
[----:B------:R-:W-:Y:S01]  /*2af50*/  IADD3 R4, P6, PT, R8, R68, RZ ;  /* 0x0000004408047210 */ /* 0x000fe20007fde0ff */
[----:B------:R-:W-:Y:S02]  /*2af60*/  IMAD.MOV.U32 R11, RZ, RZ, R12 ;  /* 0x000000ffff0b7224 */ /* 0x000fe400078e000c */
[----:B------:R0:W-:Y:S01]  /*2af70*/  @P2 STG.E.U8 desc[UR24][R6.64], R10 ;  /* 0x0000000a06002986 */ /* 0x0001e2000c101118 */
[----:B-1----:R-:W-:Y:S01]  /*2af80*/  ISETP.GE.AND P2, PT, R5, UR4, PT ;  /* 0x0000000405007c0c */ /* 0x002fe2000bf46270 */
[----:B------:R-:W-:Y:S01]  /*2af90*/  IMAD.X R5, R9, 0x1, R3, P6 ;  /* 0x0000000109057824 */ /* 0x000fe200030e0603 */
[----:B------:R-:W-:Y:S01]  /*2afa0*/  SHF.R.S32.HI R13, RZ, 0x8, R11 ;  /* 0x00000008ff0d7819 */ /* 0x000fe2000001140b */
[----:B------:R-:W1:Y:S01]  /*2afb0*/  LDCU UR4, c[0x0][0x39c] ;  /* 0x00007380ff0477ac */ /* 0x000e620008000800 */
[----:B--2---:R-:W-:-:S03]  /*2afc0*/  ISETP.LT.AND P0, PT, R93, UR9, !P0 ;  /* 0x000000095d007c0c */ /* 0x004fc6000c701270 */
[----:B------:R2:W-:Y:S01]  /*2afd0*/  @P5 STG.E.U8 desc[UR24][R4.64], R13 ;  /* 0x0000000d04005986 */ /* 0x0005e2000c101118 */
[----:B------:R-:W-:Y:S01]  /*2afe0*/  PRMT R11, R48, 0x9910, RZ ;  /* 0x00009910300b7816 */ /* 0x000fe200000000ff */
[----:B------:R-:W1:Y:S01]  /*2aff0*/  LDCU UR9, c[0x0][0x398] ;  /* 0x00007300ff0977ac */ /* 0x000e620008000800 */
[----:B0-----:R-:W-:Y:S01]  /*2b000*/  VIADD R10, R8, UR30 ;  /* 0x0000001e080a7c36 */ /* 0x001fe20008000000 */
[----:B------:R-:W-:Y:S02]  /*2b010*/  ISETP.LT.AND P5, PT, R66, UR6, !P1 ;  /* 0x0000000642007c0c */ /* 0x000fe4000cfa1270 */
[----:B------:R-:W-:Y:S01]  /*2b020*/  SHF.R.S32.HI R6, RZ, 0x8, R11 ;  /* 0x00000008ff067819 */ /* 0x000fe2000001140b */
[----:B------:R-:W0:Y:S01]  /*2b030*/  LDCU UR6, c[0x0][0x398] ;  /* 0x00007300ff0677ac */ /* 0x000e220008000800 */
[----:B--2---:R-:W-:Y:S02]  /*2b040*/  IADD3 R4, P6, PT, R8, R70, RZ ;  /* 0x0000004608047210 */ /* 0x004fe40007fde0ff */
[----:B------:R-:W-:-:S03]  /*2b050*/  SHF.R.S32.HI R11, RZ, 0x1f, R10 ;  /* 0x0000001fff0b7819 */ /* 0x000fc6000001140a */
[----:B------:R-:W-:Y:S01]  /*2b060*/  IMAD.X R5, R9, 0x1, R69, P6 ;  /* 0x0000000109057824 */ /* 0x000fe200030e0645 */
[----:B------:R-:W-:-:S04]  /*2b070*/  IADD3 R8, P6, PT, R10, R0, RZ ;  /* 0x000000000a087210 */ /* 0x000fc80007fde0ff */
[----:B------:R2:W-:Y:S01]  /*2b080*/  @P0 STG.E.U8 desc[UR24][R4.64], R6 ;  /* 0x0000000604000986 */ /* 0x0005e2000c101118 */
[----:B------:R-:W-:Y:S01]  /*2b090*/  ISETP.LT.AND P0, PT, R67, UR10, !P1 ;  /* 0x0000000a43007c0c */ /* 0x000fe2000cf01270 */
[----:B------:R-:W-:Y:S01]  /*2b0a0*/  IMAD.X R9, R11, 0x1, R72, P6 ;  /* 0x000000010b097824 */ /* 0x000fe200030e0648 */
[----:B------:R-:W-:Y:S01]  /*2b0b0*/  F2FP.SATFINITE.E4M3.F32.PACK_AB_MERGE_C R51, R51, R50, RZ ;  /* 0x000000323333723e */ /* 0x000fe200048070ff */
[----:B------:R-:W-:Y:S01]  /*2b0c0*/  VIADD R13, R65, 0x32 ;  /* 0x00000032410d7836 */ /* 0x000fe20000000000 */
[----:B------:R-:W0:Y:S01]  /*2b0d0*/  LDCU UR10, c[0x0][0x398] ;  /* 0x00007300ff0a77ac */ /* 0x000e220008000800 */
[----:B--2---:R-:W-:-:S05]  /*2b0e0*/  IADD3 R6, P6, PT, R10, R2, RZ ;  /* 0x000000020a067210 */ /* 0x004fca0007fde0ff */
[----:B------:R-:W-:Y:S01]  /*2b0f0*/  IMAD.X R7, R11, 0x1, R71, P6 ;  /* 0x000000010b077824 */ /* 0x000fe200030e0647 */
[----:B---3--:R-:W-:-:S05]  /*2b100*/  F2FP.SATFINITE.E4M3.F32.PACK_AB_MERGE_C R12, R80, R77, RZ ;  /* 0x0000004d500c723e */ /* 0x008fca00048070ff */
[----:B------:R2:W-:Y:S01]  /*2b110*/  @P5 STG.E.U8 desc[UR24][R8.64], R12 ;  /* 0x0000000c08005986 */ /* 0x0005e2000c101118 */
[----:B------:R-:W-:Y:S02]  /*2b120*/  PRMT R15, R12, 0x9910, RZ ;  /* 0x000099100c0f7816 */ /* 0x000fe400000000ff */
[----:B--2---:R-:W-:-:S05]  /*2b130*/  F2FP.SATFINITE.E4M3.F32.PACK_AB_MERGE_C R8, R85, R84, RZ ;  /* 0x000000545508723e */ /* 0x004fca00048070ff */
[----:B------:R2:W-:Y:S01]  /*2b140*/  @P0 STG.E.U8 desc[UR24][R6.64], R8 ;  /* 0x0000000806000986 */ /* 0x0005e2000c101118 */
[----:B-1----:R-:W-:Y:S01]  /*2b150*/  ISETP.GE.AND P0, PT, R13, UR4, PT ;  /* 0x000000040d007c0c */ /* 0x002fe2000bf06270 */
[----:B------:R-:W1:Y:S01]  /*2b160*/  LDCU UR4, c[0x0][0x398] ;  /* 0x00007300ff0477ac */ /* 0x000e620008000800 */
[----:B------:R-:W-:Y:S02]  /*2b170*/  F2FP.SATFINITE.E4M3.F32.PACK_AB_MERGE_C R13, R89, R88, RZ ;  /* 0x00000058590d723e */ /* 0x000fe400048070ff */
[----:B------:R-:W-:Y:S02]  /*2b180*/  F2FP.SATFINITE.E4M3.F32.PACK_AB_MERGE_C R12, R90, R79, RZ ;  /* 0x0000004f5a0c723e */ /* 0x000fe400048070ff */
[----:B----4-:R-:W-:Y:S02]  /*2b190*/  F2FP.SATFINITE.E4M3.F32.PACK_AB_MERGE_C R9, R87, R86, RZ ;  /* 0x000000565709723e */ /* 0x010fe400048070ff */
[----:B------:R-:W3:Y:S04]  /*2b1a0*/  LDL.LU R86, [R1+0x2c8] ;  /* 0x0002c80001567983 */ /* 0x000ee80000300800 */
[----:B------:R-:W3:Y:S04]  /*2b1b0*/  LDL.LU R87, [R1+0x2cc] ;  /* 0x0002cc0001577983 */ /* 0x000ee80000300800 */
[----:B------:R-:W4:Y:S04]  /*2b1c0*/  LDL.LU R88, [R1+0xc0] ;  /* 0x0000c00001587983 */ /* 0x000f280000300800 */
[----:B------:R-:W4:Y:S04]  /*2b1d0*/  LDL.LU R89, [R1+0xc4] ;  /* 0x0000c40001597983 */ /* 0x000f280000300800 */
[----:B------:R-:W3:Y:S04]  /*2b1e0*/  LDL.LU R79, [R1+0x1c8] ;  /* 0x0001c800014f7983 */ /* 0x000ee80000300800 */
[----:B------:R-:W3:Y:S01]  /*2b1f0*/  LDL.LU R90, [R1+0x1cc] ;  /* 0x0001cc00015a7983 */ /* 0x000ee20000300800 */
[----:B------:R-:W-:Y:S01]  /*2b200*/  ISETP.LT.AND P5, PT, R81, UR9, !P1 ;  /* 0x0000000951007c0c */ /* 0x000fe2000cfa1270 */
[----:B------:R-:W1:Y:S01]  /*2b210*/  LDCU UR9, c[0x0][0x398] ;  /* 0x00007300ff0977ac */ /* 0x000e620008000800 */
[C---:B------:R-:W-:Y:S01]  /*2b220*/  IADD3 R4, P6, PT, R10.reuse, R68, RZ ;  /* 0x000000440a047210 */ /* 0x040fe20007fde0ff */
[----:B--2---:R-:W-:-:S04]  /*2b230*/  VIADD R6, R10, UR30 ;  /* 0x0000001e0a067c36 */ /* 0x004fc80008000000 */
[----:B------:R-:W-:Y:S01]  /*2b240*/  IMAD.X R5, R11, 0x1, R3, P6 ;  /* 0x000000010b057824 */ /* 0x000fe200030e0603 */
[----:B------:R-:W-:Y:S02]  /*2b250*/  IADD3 R10, P6, PT, R10, R70, RZ ;  /* 0x000000460a0a7210 */ /* 0x000fe40007fde0ff */
[----:B0-----:R-:W-:Y:S01]  /*2b260*/  ISETP.LT.AND P1, PT, R93, UR6, !P1 ;  /* 0x000000065d007c0c */ /* 0x001fe2000cf21270 */
[----:B------:R-:W0:Y:S02]  /*2b270*/  LDCU UR6, c[0x0][0x398] ;  /* 0x00007300ff0677ac */ /* 0x000e240008000800 */
[----:B------:R2:W-:Y:S01]  /*2b280*/  @P5 STG.E.U8 desc[UR24][R4.64], R9 ;  /* 0x0000000904005986 */ /* 0x0005e2000c101118 */
[----:B------:R-:W-:Y:S01]  /*2b290*/  IMAD.X R11, R11, 0x1, R69, P6 ;  /* 0x000000010b0b7824 */ /* 0x000fe200030e0645 */
[----:B------:R-:W-:Y:S02]  /*2b2a0*/  SHF.R.S32.HI R7, RZ, 0x1f, R6 ;  /* 0x0000001fff077819 */ /* 0x000fe40000011406 */
[----:B-1----:R-:W-:Y:S01]  /*2b2b0*/  ISETP.LT.AND P5, PT, R66, UR9, !P4 ;  /* 0x0000000942007c0c */ /* 0x002fe2000e7a1270 */
[----:B------:R-:W1:Y:S01]  /*2b2c0*/  LDCU UR9, c[0x0][0x398] ;  /* 0x00007300ff0977ac */ /* 0x000e620008000800 */
[----:B--2---:R-:W-:-:S02]  /*2b2d0*/  IADD3 R4, P6, PT, R6, R0, RZ ;  /* 0x0000000006047210 */ /* 0x004fc40007fde0ff */
[----:B------:R-:W-:-:S03]  /*2b2e0*/  SHF.R.S32.HI R15, RZ, 0x8, R15 ;  /* 0x00000008ff0f7819 */ /* 0x000fc6000001140f */
[----:B------:R-:W-:Y:S01]  /*2b2f0*/  IMAD.X R5, R7, 0x1, R72, P6 ;  /* 0x0000000107057824 */ /* 0x000fe200030e0648 */
[----:B------:R-:W-:Y:S01]  /*2b300*/  @P1 STG.E.U8 desc[UR24][R10.64], R51 ;  /* 0x000000330a001986 */ /* 0x000fe2000c101118 */
[----:B------:R-:W-:-:S04]  /*2b310*/  PRMT R8, R8, 0x9910, RZ ;  /* 0x0000991008087816 */ /* 0x000fc800000000ff */
[----:B------:R2:W-:Y:S01]  /*2b320*/  @P5 STG.E.U8 desc[UR24][R4.64], R15 ;  /* 0x0000000f04005986 */ /* 0x0005e2000c101118 */
[----:B------:R-:W-:Y:S01]  /*2b330*/  ISETP.LT.AND P5, PT, R67, UR4, !P4 ;  /* 0x0000000443007c0c */ /* 0x000fe2000e7a1270 */
[----:B------:R-:W0:Y:S01]  /*2b340*/  LDCU UR4, c[0x0][0x39c] ;  /* 0x00007380ff0477ac */ /* 0x000e220008000800 */
[----:B------:R-:W-:Y:S01]  /*2b350*/  PRMT R17, R9, 0x9910, RZ ;  /* 0x0000991009117816 */ /* 0x000fe200000000ff */
[----:B------:R-:W-:Y:S01]  /*2b360*/  IMAD.MOV.U32 R9, RZ, RZ, R8 ;  /* 0x000000ffff097224 */ /* 0x000fe200078e0008 */
[----:B--2---:R-:W-:-:S04]  /*2b370*/  IADD3 R4, P6, PT, R6, R2, RZ ;  /* 0x0000000206047210 */ /* 0x004fc80007fde0ff */
[----:B------:R-:W-:Y:S01]  /*2b380*/  SHF.R.S32.HI R11, RZ, 0x8, R9 ;  /* 0x00000008ff0b7819 */ /* 0x000fe20000011409 */
[----:B------:R-:W-:-:S05]  /*2b390*/  IMAD.X R5, R7, 0x1, R71, P6 ;  /* 0x0000000107057824 */ /* 0x000fca00030e0647 */
[----:B------:R3:W-:Y:S01]  /*2b3a0*/  @P5 STG.E.U8 desc[UR24][R4.64], R11 ;  /* 0x0000000b04005986 */ /* 0x0007e2000c101118 */
[----:B------:R-:W-:Y:S01]  /*2b3b0*/  ISETP.LT.AND P1, PT, R81, UR10, !P4 ;  /* 0x0000000a51007c0c */ /* 0x000fe2000e721270 */
[----:B------:R-:W2:Y:S01]  /*2b3c0*/  LDCU UR10, c[0x0][0x398] ;  /* 0x00007300ff0a77ac */ /* 0x000ea20008000800 */
[----:B------:R-:W-:Y:S02]  /*2b3d0*/  IADD3 R8, P6, PT, R6, R68, RZ ;  /* 0x0000004406087210 */ /* 0x000fe40007fde0ff */
[----:B------:R-:W-:-:S03]  /*2b3e0*/  SHF.R.S32.HI R17, RZ, 0x8, R17 ;  /* 0x00000008ff117819 */ /* 0x000fc60000011411 */
[----:B------:R-:W-:Y:S02]  /*2b3f0*/  IMAD.X R9, R7, 0x1, R3, P6 ;  /* 0x0000000107097824 */ /* 0x000fe400030e0603 */
[----:B------:R-:W-:-:S04]  /*2b400*/  VIADD R15, R6, UR30 ;  /* 0x0000001e060f7c36 */ /* 0x000fc80008000000 */
[----:B------:R1:W-:Y:S01]  /*2b410*/  @P1 STG.E.U8 desc[UR24][R8.64], R17 ;  /* 0x0000001108001986 */ /* 0x0003e2000c101118 */
[----:B0-----:R-:W-:Y:S01]  /*2b420*/  ISETP.LT.AND P1, PT, R93, UR6, !P4 ;  /* 0x000000065d007c0c */ /* 0x001fe2000e721270 */
[----:B------:R-:W0:Y:S01]  /*2b430*/  LDCU UR6, c[0x0][0x39c] ;  /* 0x00007380ff0677ac */ /* 0x000e220008000800 */
[----:B----4-:R-:W-:Y:S02]  /*2b440*/  F2FP.SATFINITE.E4M3.F32.PACK_AB_MERGE_C R19, R89, R88, RZ ;  /* 0x000000585913723e */ /* 0x010fe400048070ff */
[----:B------:R-:W4:Y:S04]  /*2b450*/  LDL.LU R88, [R1+0xc8] ;  /* 0x0000c80001587983 */ /* 0x000f280000300800 */
[----:B------:R-:W4:Y:S01]  /*2b460*/  LDL.LU R89, [R1+0xcc] ;  /* 0x0000cc0001597983 */ /* 0x000f220000300800 */
[----:B---3--:R-:W-:-:S03]  /*2b470*/  F2FP.SATFINITE.E4M3.F32.PACK_AB_MERGE_C R11, R90, R79, RZ ;  /* 0x0000004f5a0b723e */ /* 0x008fc600048070ff */
[----:B------:R-:W3:Y:S04]  /*2b480*/  LDL.LU R79, [R1+0x2d0] ;  /* 0x0002d000014f7983 */ /* 0x000ee80000300800 */
[----:B------:R-:W3:Y:S01]  /*2b490*/  LDL.LU R90, [R1+0x2d4] ;  /* 0x0002d400015a7983 */ /* 0x000ee20000300800 */
[----:B------:R-:W-:Y:S02]  /*2b4a0*/  IADD3 R6, P4, PT, R6, R70, RZ ;  /* 0x0000004606067210 */ /* 0x000fe40007f9e0ff */
[----:B------:R-:W-:Y:S02]  /*2b4b0*/  PRMT R10, R51, 0x9910, RZ ;  /* 0x00009910330a7816 */ /* 0x000fe400000000ff */
[----:B-1----:R-:W-:Y:S01]  /*2b4c0*/  ISETP.LT.AND P5, PT, R66, UR9, !P3 ;  /* 0x0000000942007c0c */ /* 0x002fe2000dfa1270 */
[----:B------:R-:W-:Y:S01]  /*2b4d0*/  IMAD.X R7, R7, 0x1, R69, P4 ;  /* 0x0000000107077824 */ /* 0x000fe200020e0645 */
[----:B------:R-:W-:Y:S01]  /*2b4e0*/  SHF.R.S32.HI R9, RZ, 0x8, R10 ;  /* 0x00000008ff097819 */ /* 0x000fe2000001140a */
[----:B------:R-:W1:Y:S01]  /*2b4f0*/  LDCU UR9, c[0x0][0x398] ;  /* 0x00007300ff0977ac */ /* 0x000e620008000800 */
[----:B------:R-:W-:-:S02]  /*2b500*/  SHF.R.S32.HI R14, RZ, 0x1f, R15 ;  /* 0x0000001fff0e7819 */ /* 0x000fc4000001140f */
[----:B------:R-:W-:Y:S01]  /*2b510*/  IADD3 R4, P6, PT, R15, R0, RZ ;  /* 0x000000000f047210 */ /* 0x000fe20007fde0ff */
[----:B------:R0:W-:Y:S01]  /*2b520*/  @P1 STG.E.U8 desc[UR24][R6.64], R9 ;  /* 0x0000000906001986 */ /* 0x0001e2000c101118 */
[----:B--2---:R-:W-:Y:S01]  /*2b530*/  ISETP.LT.AND P4, PT, R67, UR10, !P3 ;  /* 0x0000000a43007c0c */ /* 0x004fe2000df81270 */
[----:B------:R-:W2:Y:S01]  /*2b540*/  LDCU UR10, c[0x0][0x398] ;  /* 0x00007300ff0a77ac */ /* 0x000ea20008000800 */
[----:B------:R-:W-:Y:S02]  /*2b550*/  VIADD R8, R65, 0x33 ;  /* 0x0000003341087836 */ /* 0x000fe40000000000 */
[----:B------:R-:W-:Y:S01]  /*2b560*/  IMAD.X R5, R14, 0x1, R72, P6 ;  /* 0x000000010e057824 */ /* 0x000fe200030e0648 */
[----:B0-----:R-:W-:-:S04]  /*2b570*/  IADD3 R6, P1, PT, R15, R2, RZ ;  /* 0x000000020f067210 */ /* 0x001fc80007f3e0ff */
[----:B------:R0:W-:Y:S01]  /*2b580*/  @P5 STG.E.U8 desc[UR24][R4.64], R13 ;  /* 0x0000000d04005986 */ /* 0x0001e2000c101118 */
[----:B------:R-:W-:Y:S01]  /*2b590*/  IMAD.X R7, R14, 0x1, R71, P1 ;  /* 0x000000010e077824 */ /* 0x000fe200008e0647 */
[----:B-----5:R-:W-:Y:S02]  /*2b5a0*/  ISETP.LT.AND P1, PT, R81, UR12, !P3 ;  /* 0x0000000c51007c0c */ /* 0x020fe4000df21270 */
[----:B------:R-:W-:Y:S01]  /*2b5b0*/  ISETP.GE.AND P5, PT, R8, UR4, PT ;  /* 0x0000000408007c0c */ /* 0x000fe2000bfa6270 */
[----:B------:R-:W-:Y:S01]  /*2b5c0*/  VIADD R8, R65, 0x34 ;  /* 0x0000003441087836 */ /* 0x000fe20000000000 */
[----:B------:R-:W5:Y:S01]  /*2b5d0*/  LDCU UR4, c[0x0][0x398] ;  /* 0x00007300ff0477ac */ /* 0x000f620008000800 */
[----:B0-----:R-:W-:Y:S01]  /*2b5e0*/  IADD3 R4, P6, PT, R15, R68, RZ ;  /* 0x000000440f047210 */ /* 0x001fe20007fde0ff */
[----:B------:R0:W-:Y:S02]  /*2b5f0*/  @P4 STG.E.U8 desc[UR24][R6.64], R12 ;  /* 0x0000000c06004986 */ /* 0x0001e4000c101118 */
[----:B------:R-:W-:Y:S01]  /*2b600*/  ISETP.GE.AND P4, PT, R8, UR6, PT ;  /* 0x0000000608007c0c */ /* 0x000fe2000bf86270 */
[----:B------:R-:W5:Y:S01]  /*2b610*/  LDCU UR6, c[0x0][0x398] ;  /* 0x00007300ff0677ac */ /* 0x000f620008000800 */
[----:B------:R-:W-:Y:S01]  /*2b620*/  IMAD.X R5, R14, 0x1, R3, P6 ;  /* 0x000000010e057824 */ /* 0x000fe200030e0603 */
[----:B-1----:R-:W-:Y:S01]  /*2b630*/  ISETP.LT.AND P3, PT, R93, UR9, !P3 ;  /* 0x000000095d007c0c */ /* 0x002fe2000df61270 */
[----:B------:R-:W1:Y:S01]  /*2b640*/  LDCU UR9, c[0x0][0x398] ;  /* 0x00007300ff0977ac */ /* 0x000e620008000800 */
[C---:B------:R-:W-:Y:S01]  /*2b650*/  IADD3 R8, P6, PT, R15.reuse, R70, RZ ;  /* 0x000000460f087210 */ /* 0x040fe20007fde0ff */
[----:B------:R-:W-:Y:S01]  /*2b660*/  VIADD R15, R15, UR30 ;  /* 0x0000001e0f0f7c36 */ /* 0x000fe20008000000 */
[----:B------:R5:W-:Y:S01]  /*2b670*/  @P1 STG.E.U8 desc[UR24][R4.64], R19 ;  /* 0x0000001304001986 */ /* 0x000be2000c101118 */
[----:B--2---:R-:W-:Y:S01]  /*2b680*/  ISETP.LT.AND P1, PT, R66, UR10, !P2 ;  /* 0x0000000a42007c0c */ /* 0x004fe2000d721270 */
[----:B------:R-:W2:Y:S01]  /*2b690*/  LDCU UR10, c[0x0][0x398] ;  /* 0x00007300ff0a77ac */ /* 0x000ea20008000800 */
[----:B------:R-:W-:Y:S01]  /*2b6a0*/  IMAD.X R9, R14, 0x1, R69, P6 ;  /* 0x000000010e097824 */ /* 0x000fe200030e0645 */
[----:B------:R-:W-:-:S02]  /*2b6b0*/  SHF.R.S32.HI R14, RZ, 0x1f, R15 ;  /* 0x0000001fff0e7819 */ /* 0x000fc4000001140f */
[----:B0-----:R-:W-:Y:S02]  /*2b6c0*/  IADD3 R6, P6, PT, R15, R0, RZ ;  /* 0x000000000f067210 */ /* 0x001fe40007fde0ff */
[----:B------:R-:W-:Y:S02]  /*2b6d0*/  PRMT R17, R13, 0x9910, RZ ;  /* 0x000099100d117816 */ /* 0x000fe400000000ff */
[----:B------:R-:W-:Y:S01]  /*2b6e0*/  F2FP.SATFINITE.E4M3.F32.PACK_AB_MERGE_C R53, R53, R52, RZ ;  /* 0x000000343535723e */ /* 0x000fe200048070ff */
[----:B------:R-:W-:Y:S01]  /*2b6f0*/  IMAD.X R7, R14, 0x1, R72, P6 ;  /* 0x000000010e077824 */ /* 0x000fe200030e0648 */
[----:B------:R-:W-:Y:S02]  /*2b700*/  SHF.R.S32.HI R17, RZ, 0x8, R17 ;  /* 0x00000008ff117819 */ /* 0x000fe40000011411 */
[----:B-----5:R-:W-:Y:S01]  /*2b710*/  PRMT R4, R12, 0x9910, RZ ;  /* 0x000099100c047816 */ /* 0x020fe200000000ff */
[----:B------:R0:W-:Y:S01]  /*2b720*/  @P3 STG.E.U8 desc[UR24][R8.64], R53 ;  /* 0x0000003508003986 */ /* 0x0001e2000c101118 */
[----:B------:R-:W-:Y:S01]  /*2b730*/  ISETP.LT.AND P3, PT, R67, UR4, !P2 ;  /* 0x0000000443007c0c */ /* 0x000fe2000d761270 */
[----:B------:R-:W5:Y:S01]  /*2b740*/  LDCU UR4, c[0x0][0x398] ;  /* 0x00007300ff0477ac */ /* 0x000f620008000800 */
[----:B------:R-:W-:Y:S01]  /*2b750*/  IADD3 R12, P6, PT, R15, R2, RZ ;  /* 0x000000020f0c7210 */ /* 0x000fe20007fde0ff */
[----:B------:R1:W-:Y:S01]  /*2b760*/  @P1 STG.E.U8 desc[UR24][R6.64], R17 ;  /* 0x0000001106001986 */ /* 0x0003e2000c101118 */
[----:B------:R-:W-:Y:S01]  /*2b770*/  ISETP.LT.AND P1, PT, R81, UR6, !P2 ;  /* 0x0000000651007c0c */ /* 0x000fe2000d721270 */
[----:B------:R-:W2:Y:S02]  /*2b780*/  LDCU UR6, c[0x0][0x398] ;  /* 0x00007300ff0677ac */ /* 0x000ea40008000800 */
[----:B------:R-:W-:Y:S01]  /*2b790*/  IMAD.X R13, R14, 0x1, R71, P6 ;  /* 0x000000010e0d7824 */ /* 0x000fe200030e0647 */
[----:B------:R-:W-:-:S02]  /*2b7a0*/  PRMT R19, R19, 0x9910, RZ ;  /* 0x0000991013137816 */ /* 0x000fc400000000ff */
[----:B0-----:R-:W-:Y:S02]  /*2b7b0*/  SHF.R.S32.HI R9, RZ, 0x8, R4 ;  /* 0x00000008ff097819 */ /* 0x001fe40000011404 */
[----:B------:R-:W-:Y:S02]  /*2b7c0*/  IADD3 R4, P6, PT, R15, R68, RZ ;  /* 0x000000440f047210 */ /* 0x000fe40007fde0ff */
[----:B------:R-:W-:-:S03]  /*2b7d0*/  SHF.R.S32.HI R19, RZ, 0x8, R19 ;  /* 0x00000008ff137819 */ /* 0x000fc60000011413 */
[----:B------:R-:W-:Y:S01]  /*2b7e0*/  IMAD.X R5, R14, 0x1, R3, P6 ;  /* 0x000000010e057824 */ /* 0x000fe200030e0603 */
[----:B-1----:R-:W-:Y:S01]  /*2b7f0*/  ISETP.LT.AND P6, PT, R93, UR9, !P2 ;  /* 0x000000095d007c0c */ /* 0x002fe2000d7c1270 */
[----:B------:R0:W-:Y:S01]  /*2b800*/  @P3 STG.E.U8 desc[UR24][R12.64], R9 ;  /* 0x000000090c003986 */ /* 0x0001e2000c101118 */
[----:B------:R-:W-:Y:S01]  /*2b810*/  VIADD R17, R15, UR30 ;  /* 0x0000001e0f117c36 */ /* 0x000fe20008000000 */
[----:B------:R-:W-:Y:S01]  /*2b820*/  PRMT R21, R53, 0x9910, RZ ;  /* 0x0000991035157816 */ /* 0x000fe200000000ff */
[----:B------:R-:W1:Y:S01]  /*2b830*/  LDCU UR9, c[0x0][0x398] ;  /* 0x00007300ff0977ac */ /* 0x000e620008000800 */
[----:B------:R0:W-:Y:S01]  /*2b840*/  @P1 STG.E.U8 desc[UR24][R4.64], R19 ;  /* 0x0000001304001986 */ /* 0x0001e2000c101118 */
[----:B------:R-:W-:Y:S02]  /*2b850*/  IADD3 R6, P1, PT, R15, R70, RZ ;  /* 0x000000460f067210 */ /* 0x000fe40007f3e0ff */
[----:B-----5:R-:W-:Y:S01]  /*2b860*/  ISETP.LT.AND P2, PT, R66, UR4, !P0 ;  /* 0x0000000442007c0c */ /* 0x020fe2000c741270 */
[----:B------:R-:W5:Y:S01]  /*2b870*/  LDCU UR4, c[0x0][0x398] ;  /* 0x00007300ff0477ac */ /* 0x000f620008000800 */
[----:B------:R-:W-:Y:S01]  /*2b880*/  SHF.R.S32.HI R21, RZ, 0x8, R21 ;  /* 0x00000008ff157819 */ /* 0x000fe20000011415 */
[----:B------:R-:W-:Y:S01]  /*2b890*/  IMAD.X R7, R14, 0x1, R69, P1 ;  /* 0x000000010e077824 */ /* 0x000fe200008e0645 */
[----:B------:R-:W-:-:S02]  /*2b8a0*/  SHF.R.S32.HI R16, RZ, 0x1f, R17 ;  /* 0x0000001fff107819 */ /* 0x000fc40000011411 */
[----:B------:R-:W-:Y:S02]  /*2b8b0*/  IADD3 R8, P3, PT, R17, R0, RZ ;  /* 0x0000000011087210 */ /* 0x000fe40007f7e0ff */
[----:B--2---:R-:W-:Y:S01]  /*2b8c0*/  ISETP.LT.AND P1, PT, R67, UR6, !P0 ;  /* 0x0000000643007c0c */ /* 0x004fe2000c721270 */
[----:B------:R2:W-:Y:S01]  /*2b8d0*/  @P6 STG.E.U8 desc[UR24][R6.64], R21 ;  /* 0x0000001506006986 */ /* 0x0005e2000c101118 */
[----:B------:R-:W-:Y:S01]  /*2b8e0*/  F2FP.SATFINITE.E4M3.F32.PACK_AB_MERGE_C R10, R87, R86, RZ ;  /* 0x00000056570a723e */ /* 0x000fe200048070ff */
[C---:B0-----:R-:W-:Y:S01]  /*2b8f0*/  IMAD.X R9, R16.reuse, 0x1, R72, P3 ;  /* 0x0000000110097824 */ /* 0x041fe200018e0648 */
[----:B------:R-:W-:Y:S01]  /*2b900*/  IADD3 R14, P6, PT, R17, R2, RZ ;  /* 0x00000002110e7210 */ /* 0x000fe20007fde0ff */
[C---:B------:R-:W-:Y:S01]  /*2b910*/  VIADD R4, R65.reuse, 0x35 ;  /* 0x0000003541047836 */ /* 0x040fe20000000000 */
[----:B------:R-:W0:Y:S02]  /*2b920*/  LDCU UR6, c[0x0][0x398] ;  /* 0x00007300ff0677ac */ /* 0x000e240008000800 */
[----:B------:R-:W-:Y:S01]  /*2b930*/  @P2 STG.E.U8 desc[UR24][R8.64], R10 ;  /* 0x0000000a08002986 */ /* 0x000fe2000c101118 */
[----:B------:R-:W-:Y:S01]  /*2b940*/  IMAD.X R15, R16, 0x1, R71, P6 ;  /* 0x00000001100f7824 */ /* 0x000fe200030e0647 */
[----:B------:R-:W-:Y:S01]  /*2b950*/  ISETP.GE.AND P2, PT, R4, UR5, PT ;  /* 0x0000000504007c0c */ /* 0x000fe2000bf46270 */
[----:B------:R-:W-:Y:S01]  /*2b960*/  VIADD R4, R65, 0x36 ;  /* 0x0000003641047836 */ /* 0x000fe20000000000 */
[----:B----4-:R-:W-:-:S02]  /*2b970*/  F2FP.SATFINITE.E4M3.F32.PACK_AB_MERGE_C R19, R89, R88, RZ ;  /* 0x000000585913723e */ /* 0x010fc400048070ff */
[----:B------:R4:W-:Y:S02]  /*2b980*/  @P1 STG.E.U8 desc[UR24][R14.64], R11 ;  /* 0x0000000b0e001986 */ /* 0x0009e4000c101118 */
[----:B------:R-:W-:Y:S01]  /*2b990*/  ISETP.GE.AND P1, PT, R4, UR7, PT ;  /* 0x0000000704007c0c */ /* 0x000fe2000bf26270 */
[----:B------:R-:W0:Y:S01]  /*2b9a0*/  LDCU UR5, c[0x0][0x398] ;  /* 0x00007300ff0577ac */ /* 0x000e220008000800 */
[----:B------:R-:W4:Y:S01]  /*2b9b0*/  LDL.LU R88, [R1+0x1d0] ;  /* 0x0001d00001587983 */ /* 0x000f220000300800 */
[----:B------:R-:W-:Y:S01]  /*2b9c0*/  ISETP.LT.AND P3, PT, R81, UR10, !P0 ;  /* 0x0000000a51007c0c */ /* 0x000fe2000c761270 */
[----:B------:R-:W0:Y:S01]  /*2b9d0*/  LDCU UR7, c[0x0][0x398] ;  /* 0x00007300ff0777ac */ /* 0x000e220008000800 */
[----:B---3--:R-:W-:Y:S01]  /*2b9e0*/  F2FP.SATFINITE.E4M3.F32.PACK_AB_MERGE_C R4, R90, R79, RZ ;  /* 0x0000004f5a04723e */ /* 0x008fe200048070ff */
[----:B------:R-:W3:Y:S01]  /*2b9f0*/  LDL.LU R89, [R1+0x1d4] ;  /* 0x0001d40001597983 */ /* 0x000ee20000300800 */
[----:B------:R-:W-:Y:S01]  /*2ba00*/  IADD3 R12, P6, PT, R17, R68, RZ ;  /* 0x00000044110c7210 */ /* 0x000fe20007fde0ff */
[----:B------:R-:W0:Y:S02]  /*2ba10*/  LDCU UR10, c[0x0][0x398] ;  /* 0x00007300ff0a77ac */ /* 0x000e240008000800 */
[----:B------:R-:W3:Y:S04]  /*2ba20*/  LDL.LU R79, [R1+0xd0] ;  /* 0x0000d000014f7983 */ /* 0x000ee80000300800 */
[----:B------:R-:W3:Y:S01]  /*2ba30*/  LDL.LU R90, [R1+0xd4] ;  /* 0x0000d400015a7983 */ /* 0x000ee20000300800 */
[----:B------:R-:W-:Y:S01]  /*2ba40*/  IMAD.X R13, R16, 0x1, R3, P6 ;  /* 0x00000001100d7824 */ /* 0x000fe200030e0603 */
[----:B-1----:R-:W-:Y:S01]  /*2ba50*/  ISETP.LT.AND P0, PT, R93, UR9, !P0 ;  /* 0x000000095d007c0c */ /* 0x002fe2000c701270 */
[----:B------:R-:W1:Y:S01]  /*2ba60*/  LDCU UR9, c[0x0][0x398] ;  /* 0x00007300ff0977ac */ /* 0x000e620008000800 */
[C---:B--2---:R-:W-:Y:S01]  /*2ba70*/  IADD3 R6, P6, PT, R17.reuse, R70, RZ ;  /* 0x0000004611067210 */ /* 0x044fe20007fde0ff */
[----:B------:R-:W-:Y:S01]  /*2ba80*/  VIADD R17, R17, UR30 ;  /* 0x0000001e11117c36 */ /* 0x000fe20008000000 */
[----:B------:R2:W-:Y:S01]  /*2ba90*/  @P3 STG.E.U8 desc[UR24][R12.64], R19 ;  /* 0x000000130c003986 */ /* 0x0005e2000c101118 */
[----:B-----5:R-:W-:Y:S01]  /*2baa0*/  ISETP.LT.AND P3, PT, R66, UR4, !P5 ;  /* 0x0000000442007c0c */ /* 0x020fe2000ef61270 */
[----:B------:R-:W5:Y:S01]  /*2bab0*/  LDCU UR4, c[0x0][0x398] ;  /* 0x00007300ff0477ac */ /* 0x000f620008000800 */
[----:B------:R-:W-:Y:S01]  /*2bac0*/  IMAD.X R7, R16, 0x1, R69, P6 ;  /* 0x0000000110077824 */ /* 0x000fe200030e0645 */
[----:B------:R-:W-:Y:S01]  /*2bad0*/  F2FP.SATFINITE.E4M3.F32.PACK_AB_MERGE_C R55, R55, R54, RZ ;  /* 0x000000363737723e */ /* 0x000fe200048070ff */
[----:B------:R-:W3:Y:S01]  /*2bae0*/  LDL.LU R84, [R1+0x2d8] ;  /* 0x0002d80001547983 */ /* 0x000ee20000300800 */
[----:B----4-:R-:W-:-:S02]  /*2baf0*/  SHF.R.S32.HI R14, RZ, 0x1f, R17 ;  /* 0x0000001fff0e7819 */ /* 0x010fc40000011411 */
[----:B------:R-:W-:Y:S01]  /*2bb00*/  IADD3 R8, P6, PT, R17, R0, RZ ;  /* 0x0000000011087210 */ /* 0x000fe20007fde0ff */
[----:B------:R4:W-:Y:S01]  /*2bb10*/  @P0 STG.E.U8 desc[UR24][R6.64], R55 ;  /* 0x0000003706000986 */ /* 0x0009e2000c101118 */
[----:B------:R-:W-:Y:S02]  /*2bb20*/  PRMT R5, R10, 0x9910, RZ ;  /* 0x000099100a057816 */ /* 0x000fe400000000ff */
[----:B0-----:R-:W-:Y:S01]  /*2bb30*/  ISETP.LT.AND P0, PT, R67, UR5, !P5 ;  /* 0x0000000543007c0c */ /* 0x001fe2000ef01270 */
[C---:B------:R-:W-:Y:S01]  /*2bb40*/  IMAD.X R9, R14.reuse, 0x1, R72, P6 ;  /* 0x000000010e097824 */ /* 0x040fe200030e0648 */
[----:B------:R-:W-:Y:S01]  /*2bb50*/  IADD3 R10, P6, PT, R17, R2, RZ ;  /* 0x00000002110a7210 */ /* 0x000fe20007fde0ff */
[----:B------:R-:W3:Y:S01]  /*2bb60*/  LDL.LU R85, [R1+0x2dc] ;  /* 0x0002dc0001557983 */ /* 0x000ee20000300800 */
[----:B------:R-:W-:Y:S01]  /*2bb70*/  SHF.R.S32.HI R5, RZ, 0x8, R5 ;  /* 0x00000008ff057819 */ /* 0x000fe20000011405 */
[----:B------:R-:W0:Y:S01]  /*2bb80*/  LDCU UR5, c[0x0][0x398] ;  /* 0x00007300ff0577ac */ /* 0x000e220008000800 */
[----:B--2---:R-:W-:Y:S01]  /*2bb90*/  PRMT R13, R11, 0x9910, RZ ;  /* 0x000099100b0d7816 */ /* 0x004fe200000000ff */
[----:B------:R-:W-:Y:S01]  /*2bba0*/  IMAD.X R11, R14, 0x1, R71, P6 ;  /* 0x000000010e0b7824 */ /* 0x000fe200030e0647 */
[----:B------:R-:W-:Y:S01]  /*2bbb0*/  PRMT R15, R19, 0x9910, RZ ;  /* 0x00009910130f7816 */ /* 0x000fe200000000ff */
[----:B------:R2:W-:Y:S01]  /*2bbc0*/  @P3 STG.E.U8 desc[UR24][R8.64], R5 ;  /* 0x0000000508003986 */ /* 0x0005e2000c101118 */
[----:B------:R-:W-:-:S02]  /*2bbd0*/  SHF.R.S32.HI R13, RZ, 0x8, R13 ;  /* 0x00000008ff0d7819 */ /* 0x000fc4000001140d */
[----:B------:R-:W-:Y:S01]  /*2bbe0*/  ISETP.LT.AND P3, PT, R81, UR6, !P5 ;  /* 0x0000000651007c0c */ /* 0x000fe2000ef61270 */
[----:B------:R-:W3:Y:S01]  /*2bbf0*/  LDL.LU R86, [R1+0x1d8] ;  /* 0x0001d80001567983 */ /* 0x000ee20000300800 */
[----:B-----5:R-:W-:Y:S01]  /*2bc00*/  ISETP.LT.AND P5, PT, R93, UR4, !P5 ;  /* 0x000000045d007c0c */ /* 0x020fe2000efa1270 */
[----:B------:R-:W5:Y:S01]  /*2bc10*/  LDCU UR6, c[0x0][0x398] ;  /* 0x00007300ff0677ac */ /* 0x000f620008000800 */
[----:B----4-:R-:W-:Y:S01]  /*2bc20*/  IADD3 R6, P6, PT, R17, R68, RZ ;  /* 0x0000004411067210 */ /* 0x010fe20007fde0ff */
[----:B------:R-:W-:Y:S01]  /*2bc30*/  @P0 STG.E.U8 desc[UR24][R10.64], R13 ;  /* 0x0000000d0a000986 */ /* 0x000fe2000c101118 */
[----:B------:R-:W-:Y:S01]  /*2bc40*/  PRMT R12, R55, 0x9910, RZ ;  /* 0x00009910370c7816 */ /* 0x000fe200000000ff */
[----:B------:R-:W4:Y:S01]  /*2bc50*/  LDCU UR4, c[0x0][0x398] ;  /* 0x00007300ff0477ac */ /* 0x000f220008000800 */
[C---:B--2---:R-:W-:Y:S01]  /*2bc60*/  IADD3 R8, P0, PT, R17.reuse, R70, RZ ;  /* 0x0000004611087210 */ /* 0x044fe20007f1e0ff */
[C---:B------:R-:W-:Y:S01]  /*2bc70*/  IMAD.X R7, R14.reuse, 0x1, R3, P6 ;  /* 0x000000010e077824 */ /* 0x040fe200030e0603 */
[----:B------:R-:W-:Y:S01]  /*2bc80*/  SHF.R.S32.HI R15, RZ, 0x8, R15 ;  /* 0x00000008ff0f7819 */ /* 0x000fe2000001140f */
[----:B------:R-:W-:Y:S01]  /*2bc90*/  VIADD R5, R17, UR30 ;  /* 0x0000001e11057c36 */ /* 0x000fe20008000000 */
[----:B------:R-:W-:Y:S01]  /*2bca0*/  SHF.R.S32.HI R17, RZ, 0x8, R12 ;  /* 0x00000008ff117819 */ /* 0x000fe2000001140c */
[----:B------:R-:W-:Y:S01]  /*2bcb0*/  IMAD.X R9, R14, 0x1, R69, P0 ;  /* 0x000000010e097824 */ /* 0x000fe200000e0645 */
[----:B------:R-:W2:Y:S04]  /*2bcc0*/  LDL.LU R87, [R1+0x1dc] ;  /* 0x0001dc0001577983 */ /* 0x000ea80000300800 */
[----:B------:R-:W-:Y:S04]  /*2bcd0*/  @P3 STG.E.U8 desc[UR24][R6.64], R15 ;  /* 0x0000000f06003986 */ /* 0x000fe8000c101118 */
[----:B------:R3:W-:Y:S02]  /*2bce0*/  @P5 STG.E.U8 desc[UR24][R8.64], R17 ;  /* 0x0000001108005986 */ /* 0x0007e4000c101118 */
[----:B---3--:R-:W-:-:S02]  /*2bcf0*/  F2FP.SATFINITE.E4M3.F32.PACK_AB_MERGE_C R9, R89, R88, RZ ;  /* 0x000000585909723e */ /* 0x008fc400048070ff */
[----:B------:R-:W3:Y:S04]  /*2bd00*/  LDL.LU R88, [R1+0x2e0] ;  /* 0x0002e00001587983 */ /* 0x000ee80000300800 */
[----:B------:R-:W3:Y:S01]  /*2bd10*/  LDL.LU R89, [R1+0x2e4] ;  /* 0x0002e40001597983 */ /* 0x000ee20000300800 */
[----:B------:R-:W-:-:S03]  /*2bd20*/  F2FP.SATFINITE.E4M3.F32.PACK_AB_MERGE_C R17, R90, R79, RZ ;  /* 0x0000004f5a11723e */ /* 0x000fc600048070ff */
[----:B------:R-:W2:Y:S04]  /*2bd30*/  LDL.LU R79, [R1+0xd8] ;  /* 0x0000d800014f7983 */ /* 0x000ea80000300800 */
[----:B------:R-:W2:Y:S01]  /*2bd40*/  LDL.LU R90, [R1+0xdc] ;  /* 0x0000dc00015a7983 */ /* 0x000ea20000300800 */
[----:B0-----:R-:W-:Y:S01]  /*2bd50*/  ISETP.LT.AND P6, PT, R66, UR5, !P4 ;  /* 0x0000000542007c0c */ /* 0x001fe2000e7c1270 */
[----:B------:R-:W0:Y:S01]  /*2bd60*/  LDCU UR5, c[0x0][0x398] ;  /* 0x00007300ff0577ac */ /* 0x000e220008000800 */
[----:B------:R-:W-:Y:S02]  /*2bd70*/  SHF.R.S32.HI R14, RZ, 0x1f, R5 ;  /* 0x0000001fff0e7819 */ /* 0x000fe40000011405 */
[----:B------:R-:W-:Y:S02]  /*2bd80*/  IADD3 R10, P0, PT, R5, R0, RZ ;  /* 0x00000000050a7210 */ /* 0x000fe40007f1e0ff */
[----:B-----5:R-:W-:Y:S01]  /*2bd90*/  ISETP.LT.AND P3, PT, R67, UR6, !P4 ;  /* 0x0000000643007c0c */ /* 0x020fe2000e761270 */
[----:B------:R-:W-:Y:S01]  /*2bda0*/  VIADD R13, R65, 0x37 ;  /* 0x00000037410d7836 */ /* 0x000fe20000000000 */
[----:B------:R-:W-:Y:S01]  /*2bdb0*/  IADD3 R6, P5, PT, R5, R2, RZ ;  /* 0x0000000205067210 */ /* 0x000fe20007fbe0ff */
[C---:B------:R-:W-:Y:S01]  /*2bdc0*/  IMAD.X R11, R14.reuse, 0x1, R72, P0 ;  /* 0x000000010e0b7824 */ /* 0x040fe200000e0648 */
[----:B------:R-:W-:Y:S01]  /*2bdd0*/  ISETP.LT.AND P0, PT, R81, UR7, !P4 ;  /* 0x0000000751007c0c */ /* 0x000fe2000e701270 */
[----:B------:R-:W5:Y:S03]  /*2bde0*/  LDCU UR6, c[0x0][0x398] ;  /* 0x00007300ff0677ac */ /* 0x000f660008000800 */
[----:B------:R1:W-:Y:S01]  /*2bdf0*/  @P6 STG.E.U8 desc[UR24][R10.64], R4 ;  /* 0x000000040a006986 */ /* 0x0003e2000c101118 */
[----:B------:R-:W-:Y:S01]  /*2be00*/  IADD3 R12, P6, PT, R5, R68, RZ ;  /* 0x00000044050c7210 */ /* 0x000fe20007fde0ff */
[C---:B------:R-:W-:Y:S01]  /*2be10*/  IMAD.X R7, R14.reuse, 0x1, R71, P5 ;  /* 0x000000010e077824 */ /* 0x040fe200028e0647 */
[----:B------:R-:W-:Y:S01]  /*2be20*/  ISETP.GE.AND P5, PT, R13, UR13, PT ;  /* 0x0000000d0d007c0c */ /* 0x000fe2000bfa6270 */
[----:B------:R-:W5:Y:S02]  /*2be30*/  LDCU UR7, c[0x0][0x398] ;  /* 0x00007300ff0777ac */ /* 0x000f640008000800 */
[----:B------:R-:W-:Y:S01]  /*2be40*/  IMAD.X R13, R14, 0x1, R3, P6 ;  /* 0x000000010e0d7824 */ /* 0x000fe200030e0603 */
[----:B------:R5:W-:Y:S01]  /*2be50*/  @P3 STG.E.U8 desc[UR24][R6.64], R9 ;  /* 0x0000000906003986 */ /* 0x000be2000c101118 */
[----:B------:R-:W-:Y:S01]  /*2be60*/  VIADD R15, R5, UR30 ;  /* 0x0000001e050f7c36 */ /* 0x000fe20008000000 */
[----:B----4-:R-:W-:Y:S01]  /*2be70*/  ISETP.LT.AND P4, PT, R93, UR4, !P4 ;  /* 0x000000045d007c0c */ /* 0x010fe2000e781270 */
[----:B------:R-:W4:Y:S01]  /*2be80*/  LDCU UR4, c[0x0][0x398] ;  /* 0x00007300ff0477ac */ /* 0x000f220008000800 */
[----:B0-----:R-:W-:Y:S01]  /*2be90*/  ISETP.LT.AND P3, PT, R66, UR5, !P2 ;  /* 0x0000000542007c0c */ /* 0x001fe2000d761270 */
[----:B------:R0:W-:Y:S01]  /*2bea0*/  @P0 STG.E.U8 desc[UR24][R12.64], R17 ;  /* 0x000000110c000986 */ /* 0x0001e2000c101118 */
[----:B------:R-:W-:-:S02]  /*2beb0*/  PRMT R8, R4, 0x9910, RZ ;  /* 0x0000991004087816 */ /* 0x000fc400000000ff */
[----:B------:R-:W-:Y:S01]  /*2bec0*/  F2FP.SATFINITE.E4M3.F32.PACK_AB_MERGE_C R57, R57, R56, RZ ;  /* 0x000000383939723e */ /* 0x000fe200048070ff */
[----:B-1----:R-:W-:Y:S01]  /*2bed0*/  VIADD R10, R65, 0x38 ;  /* 0x00000038410a7836 */ /* 0x002fe20000000000 */
[----:B------:R-:W-:Y:S01]  /*2bee0*/  IADD3 R4, P0, PT, R5, R70, RZ ;  /* 0x0000004605047210 */ /* 0x000fe20007f1e0ff */
[----:B------:R-:W1:Y:S01]  /*2bef0*/  LDCU UR5, c[0x0][0x398] ;  /* 0x00007300ff0577ac */ /* 0x000e620008000800 */
[----:B------:R-:W-:Y:S02]  /*2bf00*/  SHF.R.S32.HI R16, RZ, 0x1f, R15 ;  /* 0x0000001fff107819 */ /* 0x000fe4000001140f */
[----:B-----5:R-:W-:Y:S01]  /*2bf10*/  IADD3 R6, P6, PT, R15, R0, RZ ;  /* 0x000000000f067210 */ /* 0x020fe20007fde0ff */
[----:B------:R-:W-:Y:S01]  /*2bf20*/  IMAD.X R5, R14, 0x1, R69, P0 ;  /* 0x000000010e057824 */ /* 0x000fe200000e0645 */
[----:B0-----:R-:W-:-:S03]  /*2bf30*/  SHF.R.S32.HI R13, RZ, 0x8, R8 ;  /* 0x00000008ff0d7819 */ /* 0x001fc60000011408 */
[C---:B------:R-:W-:Y:S01]  /*2bf40*/  IMAD.X R7, R16.reuse, 0x1, R72, P6 ;  /* 0x0000000110077824 */ /* 0x040fe200030e0648 */
[----:B------:R-:W-:Y:S01]  /*2bf50*/  IADD3 R8, P6, PT, R15, R2, RZ ;  /* 0x000000020f087210 */ /* 0x000fe20007fde0ff */
[----:B------:R-:W-:Y:S01]  /*2bf60*/  @P4 STG.E.U8 desc[UR24][R4.64], R57 ;  /* 0x0000003904004986 */ /* 0x000fe2000c101118 */
[----:B------:R-:W-:Y:S01]  /*2bf70*/  ISETP.LT.AND P4, PT, R67, UR6, !P2 ;  /* 0x0000000643007c0c */ /* 0x000fe2000d781270 */
[----:B------:R-:W0:Y:S02]  /*2bf80*/  LDCU UR6, c[0x0][0x398] ;  /* 0x00007300ff0677ac */ /* 0x000e240008000800 */
[----:B------:R5:W-:Y:S01]  /*2bf90*/  @P3 STG.E.U8 desc[UR24][R6.64], R13 ;  /* 0x0000000d06003986 */ /* 0x000be2000c101118 */
[----:B------:R-:W-:Y:S01]  /*2bfa0*/  ISETP.LT.AND P3, PT, R81, UR7, !P2 ;  /* 0x0000000751007c0c */ /* 0x000fe2000d761270 */
[----:B------:R-:W0:Y:S01]  /*2bfb0*/  LDCU UR7, c[0x0][0x398] ;  /* 0x00007300ff0777ac */ /* 0x000e220008000800 */
[----:B------:R-:W-:Y:S01]  /*2bfc0*/  PRMT R11, R9, 0x9910, RZ ;  /* 0x00009910090b7816 */ /* 0x000fe200000000ff */
[----:B------:R-:W-:Y:S01]  /*2bfd0*/  IMAD.X R9, R16, 0x1, R71, P6 ;  /* 0x0000000110097824 */ /* 0x000fe200030e0647 */
[----:B------:R-:W-:-:S02]  /*2bfe0*/  ISETP.GE.AND P0, PT, R10, UR21, PT ;  /* 0x000000150a007c0c */ /* 0x000fc4000bf06270 */
[----:B------:R-:W-:Y:S02]  /*2bff0*/  IADD3 R10, P6, PT, R15, R68, RZ ;  /* 0x000000440f0a7210 */ /* 0x000fe40007fde0ff */
[----:B------:R-:W-:Y:S02]  /*2c000*/  PRMT R17, R17, 0x9910, RZ ;  /* 0x0000991011117816 */ /* 0x000fe400000000ff */
[----:B-----5:R-:W-:Y:S01]  /*2c010*/  SHF.R.S32.HI R7, RZ, 0x8, R11 ;  /* 0x00000008ff077819 */ /* 0x020fe2000001140b */
[----:B------:R-:W-:Y:S01]  /*2c020*/  IMAD.X R11, R16, 0x1, R3, P6 ;  /* 0x00000001100b7824 */ /* 0x000fe200030e0603 */
[----:B------:R-:W-:Y:S02]  /*2c030*/  SHF.R.S32.HI R17, RZ, 0x8, R17 ;  /* 0x00000008ff117819 */ /* 0x000fe40000011411 */
[----:B------:R-:W-:Y:S01]  /*2c040*/  PRMT R57, R57, 0x9910, RZ ;  /* 0x0000991039397816 */ /* 0x000fe200000000ff */
[----:B------:R-:W-:Y:S01]  /*2c050*/  @P4 STG.E.U8 desc[UR24][R8.64], R7 ;  /* 0x0000000708004986 */ /* 0x000fe2000c101118 */
[----:B------:R-:W-:-:S03]  /*2c060*/  VIADD R13, R15, UR30 ;  /* 0x0000001e0f0d7c36 */ /* 0x000fc60008000000 */
[----:B------:R-:W-:Y:S01]  /*2c070*/  @P3 STG.E.U8 desc[UR24][R10.64], R17 ;  /* 0x000000110a003986 */ /* 0x000fe2000c101118 */
[----:B----4-:R-:W-:Y:S01]  /*2c080*/  ISETP.LT.AND P3, PT, R93, UR4, !P2 ;  /* 0x000000045d007c0c */ /* 0x010fe2000d761270 */
[----:B------:R-:W4:Y:S01]  /*2c090*/  LDCU UR4, c[0x0][0x398] ;  /* 0x00007300ff0477ac */ /* 0x000f220008000800 */
[----:B------:R-:W-:Y:S01]  /*2c0a0*/  IADD3 R4, P2, PT, R15, R70, RZ ;  /* 0x000000460f047210 */ /* 0x000fe20007f5e0ff */
[----:B------:R-:W-:-:S04]  /*2c0b0*/  IMAD.MOV.U32 R15, RZ, RZ, R57 ;  /* 0x000000ffff0f7224 */ /* 0x000fc800078e0039 */
[----:B------:R-:W-:Y:S01]  /*2c0c0*/  IMAD.X R5, R16, 0x1, R69, P2 ;  /* 0x0000000110057824 */ /* 0x000fe200010e0645 */
[----:B------:R-:W-:-:S05]  /*2c0d0*/  SHF.R.S32.HI R15, RZ, 0x8, R15 ;  /* 0x00000008ff0f7819 */ /* 0x000fca000001140f */
[----:B------:R5:W-:Y:S02]  /*2c0e0*/  @P3 STG.E.U8 desc[UR24][R4.64], R15 ;  /* 0x0000000f04003986 */ /* 0x000be4000c101118 */
[----:B-----5:R-:W-:Y:S02]  /*2c0f0*/  F2FP.SATFINITE.E4M3.F32.PACK_AB_MERGE_C R4, R92, R91, RZ ;  /* 0x0000005b5c04723e */ /* 0x020fe400048070ff */
[----:B--2---:R-:W-:Y:S02]  /*2c100*/  F2FP.SATFINITE.E4M3.F32.PACK_AB_MERGE_C R21, R90, R79, RZ ;  /* 0x0000004f5a15723e */ /* 0x004fe400048070ff */
[----:B------:R-:W2:Y:S04]  /*2c110*/  LDL.LU R79, [R1+0xe0] ;  /* 0x0000e000014f7983 */ /* 0x000ea80000300800 */
[----:B------:R-:W2:Y:S04]  /*2c120*/  LDL.LU R90, [R1+0xe4] ;  /* 0x0000e400015a7983 */ /* 0x000ea80000300800 */
[----:B------:R-:W5:Y:S04]  /*2c130*/  LDL.LU R91, [R1+0x2e8] ;  /* 0x0002e800015b7983 */ /* 0x000f680000300800 */
[----:B------:R-:W5:Y:S01]  /*2c140*/  LDL.LU R92, [R1+0x2ec] ;  /* 0x0002ec00015c7983 */ /* 0x000f620000300800 */
[----:B-1----:R-:W-:Y:S01]  /*2c150*/  ISETP.LT.AND P4, PT, R66, UR5, !P1 ;  /* 0x0000000542007c0c */ /* 0x002fe2000cf81270 */
[----:B------:R-:W1:Y:S01]  /*2c160*/  LDCU UR5, c[0x0][0x398] ;  /* 0x00007300ff0577ac */ /* 0x000e620008000800 */
[----:B------:R-:W-:-:S02]  /*2c170*/  SHF.R.S32.HI R12, RZ, 0x1f, R13 ;  /* 0x0000001fff0c7819 */ /* 0x000fc4000001140d */
[----:B------:R-:W-:Y:S02]  /*2c180*/  IADD3 R6, P6, PT, R13, R0, RZ ;  /* 0x000000000d067210 */ /* 0x000fe40007fde0ff */
[----:B0-----:R-:W-:Y:S02]  /*2c190*/  ISETP.LT.AND P2, PT, R67, UR6, !P1 ;  /* 0x0000000643007c0c */ /* 0x001fe4000cf41270 */
[----:B------:R-:W-:Y:S01]  /*2c1a0*/  F2FP.SATFINITE.E4M3.F32.PACK_AB_MERGE_C R19, R85, R84, RZ ;  /* 0x000000545513723e */ /* 0x000fe200048070ff */
[C---:B------:R-:W-:Y:S01]  /*2c1b0*/  IMAD.X R7, R12.reuse, 0x1, R72, P6 ;  /* 0x000000010c077824 */ /* 0x040fe200030e0648 */
[----:B------:R-:W-:Y:S01]  /*2c1c0*/  IADD3 R8, P3, PT, R13, R2, RZ ;  /* 0x000000020d087210 */ /* 0x000fe20007f7e0ff */
[----:B------:R-:W-:Y:S01]  /*2c1d0*/  VIADD R10, R65, 0x39 ;  /* 0x00000039410a7836 */ /* 0x000fe20000000000 */
[----:B------:R-:W-:Y:S01]  /*2c1e0*/  F2FP.SATFINITE.E4M3.F32.PACK_AB_MERGE_C R17, R87, R86, RZ ;  /* 0x000000565711723e */ /* 0x000fe200048070ff */
[----:B------:R-:W-:Y:S01]  /*2c1f0*/  VIADD R11, R65, 0x3a ;  /* 0x0000003a410b7836 */ /* 0x000fe20000000000 */
[----:B------:R0:W-:Y:S01]  /*2c200*/  @P4 STG.E.U8 desc[UR24][R6.64], R19 ;  /* 0x0000001306004986 */ /* 0x0001e2000c101118 */
[----:B------:R-:W-:Y:S01]  /*2c210*/  ISETP.LT.AND P4, PT, R81, UR7, !P1 ;  /* 0x0000000751007c0c */ /* 0x000fe2000cf81270 */
[----:B------:R-:W-:Y:S01]  /*2c220*/  IMAD.X R9, R12, 0x1, R71, P3 ;  /* 0x000000010c097824 */ /* 0x000fe200018e0647 */
[----:B------:R-:W-:Y:S01]  /*2c230*/  ISETP.GE.AND P3, PT, R10, UR11, PT ;  /* 0x0000000b0a007c0c */ /* 0x000fe2000bf66270 */
[----:B------:R-:W3:Y:S01]  /*2c240*/  LDCU UR6, c[0x0][0x398] ;  /* 0x00007300ff0677ac */ /* 0x000ee20008000800 */
[----:B------:R-:W-:-:S02]  /*2c250*/  IADD3 R10, P6, PT, R13, R68, RZ ;  /* 0x000000440d0a7210 */ /* 0x000fc40007fde0ff */
[----:B------:R3:W-:Y:S01]  /*2c260*/  @P2 STG.E.U8 desc[UR24][R8.64], R17 ;  /* 0x0000001108002986 */ /* 0x0007e2000c101118 */
[----:B------:R-:W-:Y:S01]  /*2c270*/  ISETP.GE.AND P2, PT, R11, UR19, PT ;  /* 0x000000130b007c0c */ /* 0x000fe2000bf46270 */
[----:B------:R-:W2:Y:S01]  /*2c280*/  LDCU UR7, c[0x0][0x398] ;  /* 0x00007300ff0777ac */ /* 0x000ea20008000800 */
[----:B------:R-:W-:Y:S01]  /*2c290*/  IMAD.X R11, R12, 0x1, R3, P6 ;  /* 0x000000010c0b7824 */ /* 0x000fe200030e0603 */
[----:B----4-:R-:W-:Y:S02]  /*2c2a0*/  ISETP.LT.AND P1, PT, R93, UR4, !P1 ;  /* 0x000000045d007c0c */ /* 0x010fe4000cf21270 */
[C---:B0-----:R-:W-:Y:S01]  /*2c2b0*/  IADD3 R6, P6, PT, R13.reuse, R70, RZ ;  /* 0x000000460d067210 */ /* 0x041fe20007fde0ff */
[----:B------:R-:W-:Y:S01]  /*2c2c0*/  VIADD R13, R13, UR30 ;  /* 0x0000001e0d0d7c36 */ /* 0x000fe20008000000 */
[----:B------:R0:W-:Y:S01]  /*2c2d0*/  @P4 STG.E.U8 desc[UR24][R10.64], R21 ;  /* 0x000000150a004986 */ /* 0x0001e2000c101118 */
[----:B------:R-:W4:Y:S01]  /*2c2e0*/  LDCU UR4, c[0x0][0x398] ;  /* 0x00007300ff0477ac */ /* 0x000f220008000800 */
[----:B-1----:R-:W-:Y:S01]  /*2c2f0*/  ISETP.LT.AND P4, PT, R66, UR5, !P5 ;  /* 0x0000000542007c0c */ /* 0x002fe2000ef81270 */
[----:B------:R-:W-:Y:S01]  /*2c300*/  IMAD.X R7, R12, 0x1, R69, P6 ;  /* 0x000000010c077824 */ /* 0x000fe200030e0645 */
[----:B------:R-:W-:Y:S01]  /*2c310*/  SHF.R.S32.HI R14, RZ, 0x1f, R13 ;  /* 0x0000001fff0e7819 */ /* 0x000fe2000001140d */
[----:B------:R-:W1:Y:S01]  /*2c320*/  LDCU UR5, c[0x0][0x398] ;  /* 0x00007300ff0577ac */ /* 0x000e620008000800 */
[----:B---3--:R-:W-:-:S02]  /*2c330*/  IADD3 R8, P6, PT, R13, R0, RZ ;  /* 0x000000000d087210 */ /* 0x008fc40007fde0ff */
[----:B------:R-:W-:-:S03]  /*2c340*/  F2FP.SATFINITE.E4M3.F32.PACK_AB_MERGE_C R59, R59, R58, RZ ;  /* 0x0000003a3b3b723e */ /* 0x000fc600048070ff */
[C---:B------:R-:W-:Y:S01]  /*2c350*/  IMAD.X R9, R14.reuse, 0x1, R72, P6 ;  /* 0x000000010e097824 */ /* 0x040fe200030e0648 */
[----:B0-----:R-:W-:Y:S01]  /*2c360*/  IADD3 R10, P6, PT, R13, R2, RZ ;  /* 0x000000020d0a7210 */ /* 0x001fe20007fde0ff */
[----:B------:R0:W-:Y:S01]  /*2c370*/  @P1 STG.E.U8 desc[UR24][R6.64], R59 ;  /* 0x0000003b06001986 */ /* 0x0001e2000c101118 */
[----:B------:R-:W-:Y:S02]  /*2c380*/  PRMT R15, R19, 0x9910, RZ ;  /* 0x00009910130f7816 */ /* 0x000fe400000000ff */
[----:B------:R-:W-:Y:S01]  /*2c390*/  ISETP.LT.AND P1, PT, R67, UR6, !P5 ;  /* 0x0000000643007c0c */ /* 0x000fe2000ef21270 */
[----:B------:R-:W-:Y:S01]  /*2c3a0*/  IMAD.X R11, R14, 0x1, R71, P6 ;  /* 0x000000010e0b7824 */ /* 0x000fe200030e0647 */
[----:B------:R-:W-:Y:S01]  /*2c3b0*/  SHF.R.S32.HI R15, RZ, 0x8, R15 ;  /* 0x00000008ff0f7819 */ /* 0x000fe2000001140f */
[----:B------:R-:W3:Y:S01]  /*2c3c0*/  LDCU UR6, c[0x0][0x398] ;  /* 0x00007300ff0677ac */ /* 0x000ee20008000800 */
[----:B------:R-:W-:Y:S02]  /*2c3d0*/  PRMT R17, R17, 0x9910, RZ ;  /* 0x0000991011117816 */ /* 0x000fe400000000ff */
[----:B0-----:R-:W-:Y:S01]  /*2c3e0*/  IADD3 R6, P6, PT, R13, R68, RZ ;  /* 0x000000440d067210 */ /* 0x001fe20007fde0ff */
[----:B------:R0:W-:Y:S01]  /*2c3f0*/  @P4 STG.E.U8 desc[UR24][R8.64], R15 ;  /* 0x0000000f08004986 */ /* 0x0001e2000c101118 */
[----:B------:R-:W-:-:S02]  /*2c400*/  SHF.R.S32.HI R17, RZ, 0x8, R17 ;  /* 0x00000008ff117819 */ /* 0x000fc40000011411 */
[----:B----4-:R-:W-:Y:S01]  /*2c410*/  ISETP.LT.AND P4, PT, R81, UR4, !P5 ;  /* 0x0000000451007c0c */ /* 0x010fe2000ef81270 */
[C---:B------:R-:W-:Y:S01]  /*2c420*/  IMAD.X R7, R14.reuse, 0x1, R3, P6 ;  /* 0x000000010e077824 */ /* 0x040fe200030e0603 */
[----:B-1----:R-:W-:Y:S01]  /*2c430*/  ISETP.LT.AND P6, PT, R93, UR5, !P5 ;  /* 0x000000055d007c0c */ /* 0x002fe2000efc1270 */
[----:B------:R1:W-:Y:S01]  /*2c440*/  @P1 STG.E.U8 desc[UR24][R10.64], R17 ;  /* 0x000000110a001986 */ /* 0x0003e2000c101118 */
[----:B------:R-:W-:Y:S01]  /*2c450*/  PRMT R19, R21, 0x9910, RZ ;  /* 0x0000991015137816 */ /* 0x000fe200000000ff */
[----:B------:R-:W4:Y:S01]  /*2c460*/  LDCU UR4, c[0x0][0x398] ;  /* 0x00007300ff0477ac */ /* 0x000f220008000800 */
[----:B------:R-:W-:Y:S02]  /*2c470*/  PRMT R12, R59, 0x9910, RZ ;  /* 0x000099103b0c7816 */ /* 0x000fe400000000ff */
[C---:B0-----:R-:W-:Y:S01]  /*2c480*/  IADD3 R8, P1, PT, R13.reuse, R70, RZ ;  /* 0x000000460d087210 */ /* 0x041fe20007f3e0ff */
[----:B------:R-:W-:Y:S01]  /*2c490*/  VIADD R15, R13, UR30 ;  /* 0x0000001e0d0f7c36 */ /* 0x000fe20008000000 */
[----:B------:R-:W-:Y:S01]  /*2c4a0*/  SHF.R.S32.HI R19, RZ, 0x8, R19 ;  /* 0x00000008ff137819 */ /* 0x000fe20000011413 */
[----:B------:R-:W0:Y:S02]  /*2c4b0*/  LDCU UR5, c[0x0][0x398] ;  /* 0x00007300ff0577ac */ /* 0x000e240008000800 */
[----:B------:R-:W-:Y:S01]  /*2c4c0*/  IMAD.X R9, R14, 0x1, R69, P1 ;  /* 0x000000010e097824 */ /* 0x000fe200008e0645 */
[----:B-1----:R-:W-:Y:S01]  /*2c4d0*/  SHF.R.S32.HI R17, RZ, 0x8, R12 ;  /* 0x00000008ff117819 */ /* 0x002fe2000001140c */
[----:B------:R-:W-:Y:S04]  /*2c4e0*/  @P4 STG.E.U8 desc[UR24][R6.64], R19 ;  /* 0x0000001306004986 */ /* 0x000fe8000c101118 */
[----:B------:R2:W-:Y:S02]  /*2c4f0*/  @P6 STG.E.U8 desc[UR24][R8.64], R17 ;  /* 0x0000001108006986 */ /* 0x0005e4000c101118 */
[----:B--2---:R-:W-:-:S02]  /*2c500*/  F2FP.SATFINITE.E4M3.F32.PACK_AB_MERGE_C R17, R90, R79, RZ ;  /* 0x0000004f5a11723e */ /* 0x004fc400048070ff */
[----:B------:R-:W2:Y:S04]  /*2c510*/  LDL.LU R79, [R1+0x1e8] ;  /* 0x0001e800014f7983 */ /* 0x000ea80000300800 */
[----:B------:R-:W2:Y:S01]  /*2c520*/  LDL.LU R90, [R1+0x1ec] ;  /* 0x0001ec00015a7983 */ /* 0x000ea20000300800 */
[----:B-----5:R-:W-:-:S03]  /*2c530*/  F2FP.SATFINITE.E4M3.F32.PACK_AB_MERGE_C R19, R92, R91, RZ ;  /* 0x0000005b5c13723e */ /* 0x020fc600048070ff */
[----:B------:R-:W5:Y:S04]  /*2c540*/  LDL.LU R91, [R1+0xe8] ;  /* 0x0000e800015b7983 */ /* 0x000f680000300800 */
[----:B------:R-:W5:Y:S01]  /*2c550*/  LDL.LU R92, [R1+0xec] ;  /* 0x0000ec00015c7983 */ /* 0x000f620000300800 */
[----:B---3--:R-:W-:Y:S02]  /*2c560*/  ISETP.LT.AND P4, PT, R66, UR6, !P0 ;  /* 0x0000000642007c0c */ /* 0x008fe4000c781270 */
[----:B------:R-:W-:Y:S02]  /*2c570*/  SHF.R.S32.HI R14, RZ, 0x1f, R15 ;  /* 0x0000001fff0e7819 */ /* 0x000fe4000001140f */
[----:B------:R-:W-:Y:S02]  /*2c580*/  IADD3 R10, P5, PT, R15, R0, RZ ;  /* 0x000000000f0a7210 */ /* 0x000fe40007fbe0ff */
[----:B----4-:R-:W-:Y:S01]  /*2c590*/  ISETP.LT.AND P1, PT, R67, UR4, !P0 ;  /* 0x0000000443007c0c */ /* 0x010fe2000c721270 */
[----:B------:R-:W1:Y:S01]  /*2c5a0*/  LDCU UR4, c[0x0][0x398] ;  /* 0x00007300ff0477ac */ /* 0x000e620008000800 */
[----:B------:R-:W-:Y:S01]  /*2c5b0*/  F2FP.SATFINITE.E4M3.F32.PACK_AB_MERGE_C R5, R89, R88, RZ ;  /* 0x000000585905723e */ /* 0x000fe200048070ff */
[C---:B------:R-:W-:Y:S01]  /*2c5c0*/  IMAD.X R11, R14.reuse, 0x1, R72, P5 ;  /* 0x000000010e0b7824 */ /* 0x040fe200028e0648 */
[----:B------:R-:W-:Y:S01]  /*2c5d0*/  IADD3 R6, P6, PT, R15, R2, RZ ;  /* 0x000000020f067210 */ /* 0x000fe20007fde0ff */
[----:B------:R-:W-:Y:S01]  /*2c5e0*/  VIADD R12, R65, 0x3b ;  /* 0x0000003b410c7836 */ /* 0x000fe20000000000 */
[----:B------:R-:W-:Y:S01]  /*2c5f0*/  ISETP.LT.AND P5, PT, R81, UR7, !P0 ;  /* 0x0000000751007c0c */ /* 0x000fe2000c7a1270 */
[----:B------:R-:W-:Y:S01]  /*2c600*/  VIADD R13, R65, 0x3c ;  /* 0x0000003c410d7836 */ /* 0x000fe20000000000 */
[----:B------:R-:W-:Y:S01]  /*2c610*/  @P4 STG.E.U8 desc[UR24][R10.64], R5 ;  /* 0x000000050a004986 */ /* 0x000fe2000c101118 */
[----:B------:R-:W-:Y:S01]  /*2c620*/  IMAD.X R7, R14, 0x1, R71, P6 ;  /* 0x000000010e077824 */ /* 0x000fe200030e0647 */
[----:B------:R-:W-:Y:S01]  /*2c630*/  ISETP.GE.AND P4, PT, R12, UR17, PT ;  /* 0x000000110c007c0c */ /* 0x000fe2000bf86270 */
[----:B------:R-:W3:Y:S01]  /*2c640*/  LDCU UR6, c[0x0][0x398] ;  /* 0x00007300ff0677ac */ /* 0x000ee20008000800 */
[----:B------:R-:W-:Y:S01]  /*2c650*/  IADD3 R12, P6, PT, R15, R68, RZ ;  /* 0x000000440f0c7210 */ /* 0x000fe20007fde0ff */
[----:B------:R-:W4:Y:S01]  /*2c660*/  LDL.LU R88, [R1+0x2f0] ;  /* 0x0002f00001587983 */ /* 0x000f220000300800 */
[----:B0-----:R-:W-:Y:S01]  /*2c670*/  ISETP.LT.AND P0, PT, R93, UR5, !P0 ;  /* 0x000000055d007c0c */ /* 0x001fe2000c701270 */
[----:B------:R-:W0:Y:S02]  /*2c680*/  LDCU UR5, c[0x0][0x398] ;  /* 0x00007300ff0577ac */ /* 0x000e240008000800 */
[----:B------:R0:W-:Y:S01]  /*2c690*/  @P1 STG.E.U8 desc[UR24][R6.64], R4 ;  /* 0x0000000406001986 */ /* 0x0001e2000c101118 */
[----:B------:R-:W-:Y:S01]  /*2c6a0*/  ISETP.GE.AND P1, PT, R13, UR15, PT ;  /* 0x0000000f0d007c0c */ /* 0x000fe2000bf26270 */
[----:B------:R-:W-:Y:S01]  /*2c6b0*/  IMAD.X R13, R14, 0x1, R3, P6 ;  /* 0x000000010e0d7824 */ /* 0x000fe200030e0603 */
[C---:B------:R-:W-:Y:S01]  /*2c6c0*/  IADD3 R8, P6, PT, R15.reuse, R70, RZ ;  /* 0x000000460f087210 */ /* 0x040fe20007fde0ff */
[----:B------:R-:W-:Y:S01]  /*2c6d0*/  VIADD R15, R15, UR30 ;  /* 0x0000001e0f0f7c36 */ /* 0x000fe20008000000 */
[----:B------:R-:W-:Y:S01]  /*2c6e0*/  F2FP.SATFINITE.E4M3.F32.PACK_AB_MERGE_C R61, R61, R60, RZ ;  /* 0x0000003c3d3d723e */ /* 0x000fe200048070ff */
[----:B------:R-:W4:Y:S01]  /*2c6f0*/  LDL.LU R89, [R1+0x2f4] ;  /* 0x0002f40001597983 */ /* 0x000f220000300800 */
[----:B------:R-:W-:Y:S01]  /*2c700*/  VIADD R16, R65, 0x3f ;  /* 0x0000003f41107836 */ /* 0x000fe20000000000 */
[----:B------:R-:W2:Y:S02]  /*2c710*/  LDCU UR7, c[0x0][0x398] ;  /* 0x00007300ff0777ac */ /* 0x000ea40008000800 */
[----:B------:R3:W-:Y:S01]  /*2c720*/  @P5 STG.E.U8 desc[UR24][R12.64], R17 ;  /* 0x000000110c005986 */ /* 0x0007e2000c101118 */
[----:B-1----:R-:W-:Y:S01]  /*2c730*/  ISETP.LT.AND P5, PT, R66, UR4, !P3 ;  /* 0x0000000442007c0c */ /* 0x002fe2000dfa1270 */
[----:B------:R-:W1:Y:S01]  /*2c740*/  LDCU UR4, c[0x0][0x398] ;  /* 0x00007300ff0477ac */ /* 0x000e620008000800 */
[----:B------:R-:W-:Y:S01]  /*2c750*/  IMAD.X R9, R14, 0x1, R69, P6 ;  /* 0x000000010e097824 */ /* 0x000fe200030e0645 */
[----:B------:R-:W-:-:S02]  /*2c760*/  SHF.R.S32.HI R14, RZ, 0x1f, R15 ;  /* 0x0000001fff0e7819 */ /* 0x000fc4000001140f */
[----:B0-----:R-:W-:Y:S02]  /*2c770*/  IADD3 R6, P6, PT, R15, R0, RZ ;  /* 0x000000000f067210 */ /* 0x001fe40007fde0ff */
[----:B------:R0:W-:Y:S01]  /*2c780*/  @P0 STG.E.U8 desc[UR24][R8.64], R61 ;  /* 0x0000003d08000986 */ /* 0x0001e2000c101118 */
[----:B------:R-:W-:Y:S02]  /*2c790*/  PRMT R11, R5, 0x9910, RZ ;  /* 0x00009910050b7816 */ /* 0x000fe400000000ff */
[----:B---3--:R-:W-:Y:S01]  /*2c7a0*/  ISETP.LT.AND P0, PT, R67, UR6, !P3 ;  /* 0x0000000643007c0c */ /* 0x008fe2000df01270 */
[----:B------:R-:W-:Y:S01]  /*2c7b0*/  IMAD.X R7, R14, 0x1, R72, P6 ;  /* 0x000000010e077824 */ /* 0x000fe200030e0648 */
[----:B------:R-:W-:Y:S01]  /*2c7c0*/  PRMT R13, R4, 0x9910, RZ ;  /* 0x00009910040d7816 */ /* 0x000fe200000000ff */
[----:B------:R-:W3:Y:S01]  /*2c7d0*/  LDCU UR6, c[0x0][0x398] ;  /* 0x00007300ff0677ac */ /* 0x000ee20008000800 */
[----:B------:R-:W-:Y:S02]  /*2c7e0*/  IADD3 R4, P6, PT, R15, R2, RZ ;  /* 0x000000020f047210 */ /* 0x000fe40007fde0ff */
[----:B------:R-:W-:-:S02]  /*2c7f0*/  SHF.R.S32.HI R11, RZ, 0x8, R11 ;  /* 0x00000008ff0b7819 */ /* 0x000fc4000001140b */
[----:B------:R-:W-:Y:S01]  /*2c800*/  SHF.R.S32.HI R13, RZ, 0x8, R13 ;  /* 0x00000008ff0d7819 */ /* 0x000fe2000001140d */
[----:B------:R-:W-:Y:S01]  /*2c810*/  IMAD.X R5, R14, 0x1, R71, P6 ;  /* 0x000000010e057824 */ /* 0x000fe200030e0647 */
[----:B------:R-:W-:Y:S01]  /*2c820*/  PRMT R10, R17, 0x9910, RZ ;  /* 0x00009910110a7816 */ /* 0x000fe200000000ff */
[----:B------:R3:W-:Y:S01]  /*2c830*/  @P5 STG.E.U8 desc[UR24][R6.64], R11 ;  /* 0x0000000b06005986 */ /* 0x0007e2000c101118 */
[----:B------:R-:W-:Y:S01]  /*2c840*/  ISETP.LT.AND P5, PT, R81, UR5, !P3 ;  /* 0x0000000551007c0c */ /* 0x000fe2000dfa1270 */
[----:B------:R-:W2:Y:S01]  /*2c850*/  LDCU UR5, c[0x0][0x398] ;  /* 0x00007300ff0577ac */ /* 0x000ea20008000800 */
[----:B-1----:R-:W-:Y:S01]  /*2c860*/  ISETP.LT.AND P3, PT, R93, UR4, !P3 ;  /* 0x000000045d007c0c */ /* 0x002fe2000df61270 */
[----:B------:R1:W-:Y:S01]  /*2c870*/  @P0 STG.E.U8 desc[UR24][R4.64], R13 ;  /* 0x0000000d04000986 */ /* 0x0003e2000c101118 */
[----:B0-----:R-:W-:Y:S01]  /*2c880*/  IADD3 R8, P6, PT, R15, R68, RZ ;  /* 0x000000440f087210 */ /* 0x001fe20007fde0ff */
[----:B------:R-:W0:Y:S01]  /*2c890*/  LDCU UR4, c[0x0][0x398] ;  /* 0x00007300ff0477ac */ /* 0x000e220008000800 */
[----:B---3--:R-:W-:-:S02]  /*2c8a0*/  SHF.R.S32.HI R11, RZ, 0x8, R10 ;  /* 0x00000008ff0b7819 */ /* 0x008fc4000001140a */
[----:B------:R-:W-:Y:S02]  /*2c8b0*/  IADD3 R6, P0, PT, R15, R70, RZ ;  /* 0x000000460f067210 */ /* 0x000fe40007f1e0ff */
[----:B------:R-:W-:Y:S01]  /*2c8c0*/  PRMT R10, R61, 0x9910, RZ ;  /* 0x000099103d0a7816 */ /* 0x000fe200000000ff */
[C---:B------:R-:W-:Y:S02]  /*2c8d0*/  IMAD.X R9, R14.reuse, 0x1, R3, P6 ;  /* 0x000000010e097824 */ /* 0x040fe400030e0603 */
[----:B------:R-:W-:Y:S01]  /*2c8e0*/  IMAD.X R7, R14, 0x1, R69, P0 ;  /* 0x000000010e077824 */ /* 0x000fe200000e0645 */
[----:B-1----:R-:W-:Y:S02]  /*2c8f0*/  SHF.R.S32.HI R13, RZ, 0x8, R10 ;  /* 0x00000008ff0d7819 */ /* 0x002fe4000001140a */
[----:B------:R1:W-:Y:S04]  /*2c900*/  @P5 STG.E.U8 desc[UR24][R8.64], R11 ;  /* 0x0000000b08005986 */ /* 0x0003e8000c101118 */
[----:B------:R3:W-:Y:S01]  /*2c910*/  @P3 STG.E.U8 desc[UR24][R6.64], R13 ;  /* 0x0000000d06003986 */ /* 0x0007e2000c101118 */
[----:B-1----:R-:W-:-:S02]  /*2c920*/  VIADD R11, R65, 0x3d ;  /* 0x0000003d410b7836 */ /* 0x002fc40000000000 */
[----:B---3--:R-:W-:Y:S01]  /*2c930*/  VIADD R7, R65, 0x3e ;  /* 0x0000003e41077836 */ /* 0x008fe20000000000 */
[----:B--2---:R-:W-:Y:S02]  /*2c940*/  F2FP.SATFINITE.E4M3.F32.PACK_AB_MERGE_C R17, R90, R79, RZ ;  /* 0x0000004f5a11723e */ /* 0x004fe400048070ff */
[----:B------:R-:W2:Y:S04]  /*2c950*/  LDL.LU R79, [R1+0x1f0] ;  /* 0x0001f000014f7983 */ /* 0x000ea80000300800 */
[----:B------:R-:W2:Y:S01]  /*2c960*/  LDL.LU R90, [R1+0x1f4] ;  /* 0x0001f400015a7983 */ /* 0x000ea20000300800 */
[----:B-----5:R-:W-:-:S03]  /*2c970*/  F2FP.SATFINITE.E4M3.F32.PACK_AB_MERGE_C R21, R92, R91, RZ ;  /* 0x0000005b5c15723e */ /* 0x020fc600048070ff */
[----:B------:R-:W3:Y:S04]  /*2c980*/  LDL.LU R91, [R1+0xf0] ;  /* 0x0000f000015b7983 */ /* 0x000ee80000300800 */
[----:B------:R-:W3:Y:S04]  /*2c990*/  LDL.LU R92, [R1+0xf4] ;  /* 0x0000f400015c7983 */ /* 0x000ee80000300800 */
[----:B------:R-:W5:Y:S01]  /*2c9a0*/  LDL.LU R65, [R1+0xbe0] ;  /* 0x000be00001417983 */ /* 0x000f620000300800 */
[----:B------:R-:W-:Y:S01]  /*2c9b0*/  VIADD R15, R15, UR30 ;  /* 0x0000001e0f0f7c36 */ /* 0x000fe20008000000 */
[----:B------:R-:W-:Y:S01]  /*2c9c0*/  ISETP.LT.AND P6, PT, R66, UR6, !P2 ;  /* 0x0000000642007c0c */ /* 0x000fe2000d7c1270 */
[----:B------:R-:W1:Y:S03]  /*2c9d0*/  LDCU UR6, c[0x0][0x398] ;  /* 0x00007300ff0677ac */ /* 0x000e660008000800 */
[----:B------:R-:W-:-:S02]  /*2c9e0*/  SHF.R.S32.HI R12, RZ, 0x1f, R15 ;  /* 0x0000001fff0c7819 */ /* 0x000fc4000001140f */
[----:B------:R-:W-:Y:S02]  /*2c9f0*/  IADD3 R4, P0, PT, R15, R0, RZ ;  /* 0x000000000f047210 */ /* 0x000fe40007f1e0ff */
[----:B------:R-:W-:Y:S01]  /*2ca00*/  ISETP.LT.AND P5, PT, R67, UR5, !P2 ;  /* 0x0000000543007c0c */ /* 0x000fe2000d7a1270 */
[----:B------:R-:W4:Y:S02]  /*2ca10*/  LDCU UR5, c[0x0][0x398] ;  /* 0x00007300ff0577ac */ /* 0x000f240008000800 */
[----:B------:R-:W-:Y:S01]  /*2ca20*/  IMAD.X R5, R12, 0x1, R72, P0 ;  /* 0x000000010c057824 */ /* 0x000fe200000e0648 */
[----:B------:R-:W-:Y:S01]  /*2ca30*/  ISETP.LT.AND P0, PT, R81, UR7, !P2 ;  /* 0x0000000751007c0c */ /* 0x000fe2000d701270 */
[----:B------:R-:W4:Y:S01]  /*2ca40*/  LDCU UR7, c[0x0][0x398] ;  /* 0x00007300ff0777ac */ /* 0x000f220008000800 */
[C---:B------:R-:W-:Y:S02]  /*2ca50*/  IADD3 R8, P3, PT, R15.reuse, R2, RZ ;  /* 0x000000020f087210 */ /* 0x040fe40007f7e0ff */
[----:B------:R1:W-:Y:S01]  /*2ca60*/  @P6 STG.E.U8 desc[UR24][R4.64], R19 ;  /* 0x0000001304006986 */ /* 0x0003e2000c101118 */
[----:B------:R-:W-:-:S02]  /*2ca70*/  IADD3 R10, P6, PT, R15, R68, RZ ;  /* 0x000000440f0a7210 */ /* 0x000fc40007fde0ff */
[C---:B------:R-:W-:Y:S01]  /*2ca80*/  IMAD.X R9, R12.reuse, 0x1, R71, P3 ;  /* 0x000000010c097824 */ /* 0x040fe200018e0647 */
[----:B------:R-:W-:Y:S02]  /*2ca90*/  ISETP.GE.AND P3, PT, R11, UR29, PT ;  /* 0x0000001d0b007c0c */ /* 0x000fe4000bf66270 */
[----:B------:R-:W-:Y:S01]  /*2caa0*/  IMAD.X R11, R12, 0x1, R3, P6 ;  /* 0x000000010c0b7824 */ /* 0x000fe200030e0603 */
[----:B0-----:R-:W-:Y:S01]  /*2cab0*/  ISETP.LT.AND P2, PT, R93, UR4, !P2 ;  /* 0x000000045d007c0c */ /* 0x001fe2000d741270 */
[----:B------:R-:W-:Y:S01]  /*2cac0*/  VIADD R13, R15, UR30 ;  /* 0x0000001e0f0d7c36 */ /* 0x000fe20008000000 */
[----:B------:R0:W-:Y:S01]  /*2cad0*/  @P5 STG.E.U8 desc[UR24][R8.64], R17 ;  /* 0x0000001108005986 */ /* 0x0001e2000c101118 */
[----:B-1----:R-:W-:Y:S01]  /*2cae0*/  ISETP.LT.AND P5, PT, R66, UR6, !P4 ;  /* 0x0000000642007c0c */ /* 0x002fe2000e7a1270 */
[----:B------:R-:W1:Y:S01]  /*2caf0*/  LDCU UR4, c[0x0][0x398] ;  /* 0x00007300ff0477ac */ /* 0x000e620008000800 */
[----:B------:R-:W-:Y:S01]  /*2cb00*/  PRMT R19, R19, 0x9910, RZ ;  /* 0x0000991013137816 */ /* 0x000fe200000000ff */
[----:B------:R0:W-:Y:S01]  /*2cb10*/  @P0 STG.E.U8 desc[UR24][R10.64], R21 ;  /* 0x000000150a000986 */ /* 0x0001e2000c101118 */
[----:B------:R-:W-:Y:S01]  /*2cb20*/  IADD3 R4, P0, PT, R15, R70, RZ ;  /* 0x000000460f047210 */ /* 0x000fe20007f1e0ff */
[----:B------:R-:W1:Y:S01]  /*2cb30*/  LDCU UR6, c[0x0][0x398] ;  /* 0x00007300ff0677ac */ /* 0x000e620008000800 */
[----:B------:R-:W-:Y:S01]  /*2cb40*/  SHF.R.S32.HI R14, RZ, 0x1f, R13 ;  /* 0x0000001fff0e7819 */ /* 0x000fe2000001140d */
[----:B------:R-:W-:Y:S01]  /*2cb50*/  IMAD.MOV.U32 R15, RZ, RZ, R19 ;  /* 0x000000ffff0f7224 */ /* 0x000fe200078e0013 */
[----:B------:R-:W-:Y:S01]  /*2cb60*/  IADD3 R6, P6, PT, R13, R0, RZ ;  /* 0x000000000d067210 */ /* 0x000fe20007fde0ff */
[----:B------:R-:W-:Y:S01]  /*2cb70*/  IMAD.X R5, R12, 0x1, R69, P0 ;  /* 0x000000010c057824 */ /* 0x000fe200000e0645 */
[----:B------:R-:W-:-:S02]  /*2cb80*/  ISETP.GE.AND P0, PT, R7, UR27, PT ;  /* 0x0000001b07007c0c */ /* 0x000fc4000bf06270 */
[----:B------:R-:W-:Y:S01]  /*2cb90*/  F2FP.SATFINITE.E4M3.F32.PACK_AB_MERGE_C R63, R63, R62, RZ ;  /* 0x0000003e3f3f723e */ /* 0x000fe200048070ff */
[C---:B------:R-:W-:Y:S01]  /*2cba0*/  IMAD.X R7, R14.reuse, 0x1, R72, P6 ;  /* 0x000000010e077824 */ /* 0x040fe200030e0648 */
[----:B------:R-:W-:Y:S02]  /*2cbb0*/  SHF.R.S32.HI R15, RZ, 0x8, R15 ;  /* 0x00000008ff0f7819 */ /* 0x000fe4000001140f */
[----:B0-----:R-:W-:Y:S01]  /*2cbc0*/  IADD3 R8, P6, PT, R13, R2, RZ ;  /* 0x000000020d087210 */ /* 0x001fe20007fde0ff */
[----:B------:R0:W-:Y:S01]  /*2cbd0*/  @P2 STG.E.U8 desc[UR24][R4.64], R63 ;  /* 0x0000003f04002986 */ /* 0x0001e2000c101118 */
[----:B----4-:R-:W-:Y:S01]  /*2cbe0*/  ISETP.LT.AND P2, PT, R81, UR7, !P4 ;  /* 0x0000000751007c0c */ /* 0x010fe2000e741270 */
[----:B------:R-:W4:Y:S02]  /*2cbf0*/  LDCU UR7, c[0x0][0x398] ;  /* 0x00007300ff0777ac */ /* 0x000f240008000800 */
[----:B------:R1:W-:Y:S01]  /*2cc00*/  @P5 STG.E.U8 desc[UR24][R6.64], R15 ;  /* 0x0000000f06005986 */ /* 0x0003e2000c101118 */
[----:B------:R-:W-:Y:S01]  /*2cc10*/  ISETP.LT.AND P5, PT, R67, UR5, !P4 ;  /* 0x0000000543007c0c */ /* 0x000fe2000e7a1270 */
[----:B------:R-:W-:Y:S01]  /*2cc20*/  IMAD.X R9, R14, 0x1, R71, P6 ;  /* 0x000000010e097824 */ /* 0x000fe200030e0647 */
[----:B------:R-:W-:Y:S01]  /*2cc30*/  PRMT R11, R17, 0x9910, RZ ;  /* 0x00009910110b7816 */ /* 0x000fe200000000ff */
[----:B------:R-:W4:Y:S01]  /*2cc40*/  LDCU UR5, c[0x0][0x398] ;  /* 0x00007300ff0577ac */ /* 0x000f220008000800 */
[----:B------:R-:W-:-:S02]  /*2cc50*/  IADD3 R10, P6, PT, R13, R68, RZ ;  /* 0x000000440d0a7210 */ /* 0x000fc40007fde0ff */
[----:B------:R-:W-:Y:S02]  /*2cc60*/  PRMT R17, R21, 0x9910, RZ ;  /* 0x0000991015117816 */ /* 0x000fe400000000ff */
[----:B0-----:R-:W-:Y:S02]  /*2cc70*/  PRMT R63, R63, 0x9910, RZ ;  /* 0x000099103f3f7816 */ /* 0x001fe400000000ff */
[----:B------:R-:W-:Y:S02]  /*2cc80*/  SHF.R.S32.HI R17, RZ, 0x8, R17 ;  /* 0x00000008ff117819 */ /* 0x000fe40000011411 */
[----:B-1----:R-:W-:Y:S01]  /*2cc90*/  SHF.R.S32.HI R7, RZ, 0x8, R11 ;  /* 0x00000008ff077819 */ /* 0x002fe2000001140b */
[----:B------:R-:W-:Y:S02]  /*2cca0*/  IMAD.X R11, R14, 0x1, R3, P6 ;  /* 0x000000010e0b7824 */ /* 0x000fe400030e0603 */
[----:B------:R-:W-:Y:S01]  /*2ccb0*/  VIADD R15, R13, UR30 ;  /* 0x0000001e0d0f7c36 */ /* 0x000fe20008000000 */
[----:B------:R-:W-:Y:S01]  /*2ccc0*/  ISETP.LT.AND P4, PT, R93, UR4, !P4 ;  /* 0x000000045d007c0c */ /* 0x000fe2000e781270 */
[----:B------:R0:W-:Y:S01]  /*2ccd0*/  @P5 STG.E.U8 desc[UR24][R8.64], R7 ;  /* 0x0000000708005986 */ /* 0x0001e2000c101118 */
[----:B------:R-:W-:Y:S01]  /*2cce0*/  ISETP.LT.AND P5, PT, R66, UR6, !P1 ;  /* 0x0000000642007c0c */ /* 0x000fe2000cfa1270 */
[----:B------:R-:W1:Y:S02]  /*2ccf0*/  LDCU UR4, c[0x0][0x398] ;  /* 0x00007300ff0477ac */ /* 0x000e640008000800 */
[----:B------:R4:W-:Y:S01]  /*2cd00*/  @P2 STG.E.U8 desc[UR24][R10.64], R17 ;  /* 0x000000110a002986 */ /* 0x0009e2000c101118 */
[----:B------:R-:W-:Y:S01]  /*2cd10*/  IADD3 R4, P2, PT, R13, R70, RZ ;  /* 0x000000460d047210 */ /* 0x000fe20007f5e0ff */
[----:B------:R-:W-:Y:S01]  /*2cd20*/  IMAD.MOV.U32 R13, RZ, RZ, R63 ;  /* 0x000000ffff0d7224 */ /* 0x000fe200078e003f */
[----:B------:R-:W-:Y:S01]  /*2cd30*/  SHF.R.S32.HI R12, RZ, 0x1f, R15 ;  /* 0x0000001fff0c7819 */ /* 0x000fe2000001140f */
[----:B------:R-:W1:Y:S01]  /*2cd40*/  LDCU UR6, c[0x0][0x398] ;  /* 0x00007300ff0677ac */ /* 0x000e620008000800 */
[----:B------:R-:W-:Y:S01]  /*2cd50*/  IADD3 R6, P6, PT, R15, R0, RZ ;  /* 0x000000000f067210 */ /* 0x000fe20007fde0ff */
[----:B------:R-:W-:Y:S01]  /*2cd60*/  IMAD.X R5, R14, 0x1, R69, P2 ;  /* 0x000000010e057824 */ /* 0x000fe200010e0645 */
[----:B------:R-:W-:-:S03]  /*2cd70*/  SHF.R.S32.HI R13, RZ, 0x8, R13 ;  /* 0x00000008ff0d7819 */ /* 0x000fc6000001140d */
[C---:B0-----:R-:W-:Y:S01]  /*2cd80*/  IMAD.X R7, R12.reuse, 0x1, R72, P6 ;  /* 0x000000010c077824 */ /* 0x041fe200030e0648 */
[----:B------:R-:W-:Y:S02]  /*2cd90*/  IADD3 R8, P6, PT, R15, R2, RZ ;  /* 0x000000020f087210 */ /* 0x000fe40007fde0ff */
[----:B----4-:R-:W-:Y:S01]  /*2cda0*/  F2FP.SATFINITE.E4M3.F32.PACK_AB_MERGE_C R17, R89, R88, RZ ;  /* 0x000000585911723e */ /* 0x010fe200048070ff */
[----:B------:R0:W-:Y:S02]  /*2cdb0*/  @P4 STG.E.U8 desc[UR24][R4.64], R13 ;  /* 0x0000000d04004986 */ /* 0x0001e4000c101118 */
[C---:B------:R-:W-:Y:S01]  /*2cdc0*/  IMAD.X R9, R12.reuse, 0x1, R71, P6 ;  /* 0x000000010c097824 */ /* 0x040fe200030e0647 */
[----:B------:R-:W-:Y:S01]  /*2cdd0*/  IADD3 R10, P6, PT, R15, R68, RZ ;  /* 0x000000440f0a7210 */ /* 0x000fe20007fde0ff */
[----:B------:R4:W-:Y:S01]  /*2cde0*/  @P5 STG.E.U8 desc[UR24][R6.64], R17 ;  /* 0x0000001106005986 */ /* 0x0009e2000c101118 */
[----:B------:R-:W-:Y:S01]  /*2cdf0*/  ISETP.LT.AND P5, PT, R67, UR5, !P1 ;  /* 0x0000000543007c0c */ /* 0x000fe2000cfa1270 */
[----:B------:R-:W2:Y:S01]  /*2ce00*/  LDCU UR5, c[0x0][0x398] ;  /* 0x00007300ff0577ac */ /* 0x000ea20008000800 */
[----:B------:R-:W-:Y:S01]  /*2ce10*/  ISETP.LT.AND P4, PT, R81, UR7, !P1 ;  /* 0x0000000751007c0c */ /* 0x000fe2000cf81270 */
[----:B------:R-:W5:Y:S01]  /*2ce20*/  LDL.LU R88, [R1+0x2f8] ;  /* 0x0002f80001587983 */ /* 0x000f620000300800 */
[----:B------:R-:W-:Y:S01]  /*2ce30*/  ISETP.LT.AND P1, PT, R93, UR9, !P1 ;  /* 0x000000095d007c0c */ /* 0x000fe2000cf21270 */
[C---:B------:R-:W-:Y:S01]  /*2ce40*/  IMAD.X R11, R12.reuse, 0x1, R3, P6 ;  /* 0x000000010c0b7824 */ /* 0x040fe200030e0603 */
[----:B------:R-:W2:Y:S01]  /*2ce50*/  LDCU UR7, c[0x0][0x398] ;  /* 0x00007300ff0777ac */ /* 0x000ea20008000800 */
[C---:B0-----:R-:W-:Y:S01]  /*2ce60*/  IADD3 R4, P6, PT, R15.reuse, R70, RZ ;  /* 0x000000460f047210 */ /* 0x041fe20007fde0ff */
[----:B------:R-:W-:Y:S01]  /*2ce70*/  VIADD R15, R15, UR30 ;  /* 0x0000001e0f0f7c36 */ /* 0x000fe20008000000 */
[----:B------:R-:W5:Y:S01]  /*2ce80*/  LDL.LU R89, [R1+0x2fc] ;  /* 0x0002fc0001597983 */ /* 0x000f620000300800 */
[----:B------:R-:W0:Y:S01]  /*2ce90*/  LDCU UR9, c[0x0][0x398] ;  /* 0x00007300ff0977ac */ /* 0x000e220008000800 */
[----:B----4-:R-:W-:Y:S01]  /*2cea0*/  PRMT R17, R17, 0x9910, RZ ;  /* 0x0000991011117816 */ /* 0x010fe200000000ff */
[----:B------:R-:W-:Y:S01]  /*2ceb0*/  IMAD.X R5, R12, 0x1, R69, P6 ;  /* 0x000000010c057824 */ /* 0x000fe200030e0645 */
[----:B------:R-:W-:-:S02]  /*2cec0*/  SHF.R.S32.HI R12, RZ, 0x1f, R15 ;  /* 0x0000001fff0c7819 */ /* 0x000fc4000001140f */
[----:B-1----:R-:W-:Y:S01]  /*2ced0*/  ISETP.LT.AND P6, PT, R67, UR6, !P3 ;  /* 0x0000000643007c0c */ /* 0x002fe2000dfc1270 */
[----:B------:R-:W1:Y:S01]  /*2cee0*/  LDCU UR6, c[0x0][0x398] ;  /* 0x00007300ff0677ac */ /* 0x000e620008000800 */
[----:B------:R-:W-:Y:S02]  /*2cef0*/  ISETP.GE.AND P2, PT, R16, UR23, PT ;  /* 0x0000001710007c0c */ /* 0x000fe4000bf46270 */
[----:B--2---:R-:W-:Y:S02]  /*2cf00*/  F2FP.SATFINITE.E4M3.F32.PACK_AB_MERGE_C R19, R90, R79, RZ ;  /* 0x0000004f5a13723e */ /* 0x004fe400048070ff */
[----:B------:R-:W2:Y:S01]  /*2cf10*/  LDL.LU R79, [R1+0x1f8] ;  /* 0x0001f800014f7983 */ /* 0x000ea20000300800 */
[----:B---3--:R-:W-:-:S03]  /*2cf20*/  F2FP.SATFINITE.E4M3.F32.PACK_AB_MERGE_C R21, R92, R91, RZ ;  /* 0x0000005b5c15723e */ /* 0x008fc600048070ff */
[----:B------:R3:W-:Y:S01]  /*2cf30*/  @P5 STG.E.U8 desc[UR24][R8.64], R19 ;  /* 0x0000001308005986 */ /* 0x0007e2000c101118 */
[----:B-----5:R-:W-:-:S03]  /*2cf40*/  F2FP.SATFINITE.E4M3.F32.PACK_AB_MERGE_C R65, R65, R64, RZ ;  /* 0x000000404141723e */ /* 0x020fc600048070ff */
[----:B------:R4:W-:Y:S01]  /*2cf50*/  @P4 STG.E.U8 desc[UR24][R10.64], R21 ;  /* 0x000000150a004986 */ /* 0x0009e2000c101118 */
[----:B------:R-:W-:Y:S01]  /*2cf60*/  ISETP.LT.AND P5, PT, R66, UR4, !P3 ;  /* 0x0000000442007c0c */ /* 0x000fe2000dfa1270 */
[----:B------:R-:W5:Y:S02]  /*2cf70*/  LDCU UR4, c[0x0][0x398] ;  /* 0x00007300ff0477ac */ /* 0x000f640008000800 */
[----:B------:R0:W-:Y:S01]  /*2cf80*/  @P1 STG.E.U8 desc[UR24][R4.64], R65 ;  /* 0x0000004104001986 */ /* 0x0001e2000c101118 */
[C---:B------:R-:W-:Y:S01]  /*2cf90*/  IADD3 R6, P1, PT, R15.reuse, R0, RZ ;  /* 0x000000000f067210 */ /* 0x040fe20007f3e0ff */
[----:B---3--:R-:W-:Y:S01]  /*2cfa0*/  IMAD.MOV.U32 R9, RZ, RZ, R17 ;  /* 0x000000ffff097224 */ /* 0x008fe200078e0011 */
[----:B------:R-:W-:-:S03]  /*2cfb0*/  IADD3 R8, P4, PT, R15, R2, RZ ;  /* 0x000000020f087210 */ /* 0x000fc60007f9e0ff */
[C---:B------:R-:W-:Y:S01]  /*2cfc0*/  IMAD.X R7, R12.reuse, 0x1, R72, P1 ;  /* 0x000000010c077824 */ /* 0x040fe200008e0648 */
[----:B------:R-:W-:Y:S01]  /*2cfd0*/  PRMT R13, R19, 0x9910, RZ ;  /* 0x00009910130d7816 */ /* 0x000fe200000000ff */
[----:B------:R-:W2:Y:S01]  /*2cfe0*/  LDL.LU R90, [R1+0x1fc] ;  /* 0x0001fc00015a7983 */ /* 0x000ea20000300800 */
[----:B----4-:R-:W-:Y:S01]  /*2cff0*/  SHF.R.S32.HI R11, RZ, 0x8, R9 ;  /* 0x00000008ff0b7819 */ /* 0x010fe20000011409 */
[----:B------:R-:W-:Y:S01]  /*2d000*/  IMAD.X R9, R12, 0x1, R71, P4 ;  /* 0x000000010c097824 */ /* 0x000fe200020e0647 */
[----:B------:R-:W-:-:S03]  /*2d010*/  SHF.R.S32.HI R13, RZ, 0x8, R13 ;  /* 0x00000008ff0d7819 */ /* 0x000fc6000001140d */
[----:B------:R3:W-:Y:S01]  /*2d020*/  @P5 STG.E.U8 desc[UR24][R6.64], R11 ;  /* 0x0000000b06005986 */ /* 0x0007e2000c101118 */
[----:B------:R-:W-:Y:S01]  /*2d030*/  ISETP.LT.AND P5, PT, R81, UR5, !P3 ;  /* 0x0000000551007c0c */ /* 0x000fe2000dfa1270 */
[----:B------:R-:W4:Y:S01]  /*2d040*/  LDCU UR5, c[0x0][0x398] ;  /* 0x00007300ff0577ac */ /* 0x000f220008000800 */
[----:B------:R-:W-:Y:S01]  /*2d050*/  ISETP.LT.AND P3, PT, R93, UR7, !P3 ;  /* 0x000000075d007c0c */ /* 0x000fe2000df61270 */
[----:B------:R1:W-:Y:S01]  /*2d060*/  @P6 STG.E.U8 desc[UR24][R8.64], R13 ;  /* 0x0000000d08006986 */ /* 0x0003e2000c101118 */
[----:B0-----:R-:W-:Y:S01]  /*2d070*/  IADD3 R4, P4, PT, R15, R68, RZ ;  /* 0x000000440f047210 */ /* 0x001fe20007f9e0ff */
[----:B------:R-:W0:Y:S01]  /*2d080*/  LDCU UR7, c[0x0][0x398] ;  /* 0x00007300ff0777ac */ /* 0x000e220008000800 */
[----:B------:R-:W-:Y:S02]  /*2d090*/  PRMT R10, R21, 0x9910, RZ ;  /* 0x00009910150a7816 */ /* 0x000fe400000000ff */
[----:B------:R-:W-:Y:S02]  /*2d0a0*/  PRMT R17, R65, 0x9910, RZ ;  /* 0x0000991041117816 */ /* 0x000fe400000000ff */
[----:B---3--:R-:W-:Y:S01]  /*2d0b0*/  IADD3 R6, P6, PT, R15, R70, RZ ;  /* 0x000000460f067210 */ /* 0x008fe20007fde0ff */
[----:B------:R-:W-:Y:S01]  /*2d0c0*/  IMAD.X R5, R12, 0x1, R3, P4 ;  /* 0x000000010c057824 */ /* 0x000fe200020e0603 */
[----:B------:R-:W-:-:S02]  /*2d0d0*/  SHF.R.S32.HI R17, RZ, 0x8, R17 ;  /* 0x00000008ff117819 */ /* 0x000fc40000011411 */
[----:B-1----:R-:W-:Y:S01]  /*2d0e0*/  SHF.R.S32.HI R13, RZ, 0x8, R10 ;  /* 0x00000008ff0d7819 */ /* 0x002fe2000001140a */
[----:B------:R-:W-:Y:S01]  /*2d0f0*/  IMAD.X R7, R12, 0x1, R69, P6 ;  /* 0x000000010c077824 */ /* 0x000fe200030e0645 */
[C---:B------:R-:W-:Y:S02]  /*2d100*/  ISETP.LT.AND P1, PT, R66.reuse, UR9, !P0 ;  /* 0x0000000942007c0c */ /* 0x040fe4000c721270 */
[----:B------:R-:W-:Y:S01]  /*2d110*/  ISETP.LT.AND P4, PT, R66, UR10, !P2 ;  /* 0x0000000a42007c0c */ /* 0x000fe2000d781270 */
[----:B------:R-:W-:Y:S01]  /*2d120*/  @P5 STG.E.U8 desc[UR24][R4.64], R13 ;  /* 0x0000000d04005986 */ /* 0x000fe2000c101118 */
[----:B-----5:R-:W-:Y:S01]  /*2d130*/  ISETP.LT.AND P5, PT, R67, UR4, !P0 ;  /* 0x0000000443007c0c */ /* 0x020fe2000c7a1270 */
[----:B------:R-:W-:Y:S01]  /*2d140*/  VIADD R15, R15, UR30 ;  /* 0x0000001e0f0f7c36 */ /* 0x000fe20008000000 */
[----:B------:R-:W1:Y:S01]  /*2d150*/  LDCU UR4, c[0x0][0x398] ;  /* 0x00007300ff0477ac */ /* 0x000e620008000800 */
[----:B------:R-:W3:Y:S04]  /*2d160*/  LDL.LU R66, [R1+0xbdc] ;  /* 0x000bdc0001427983 */ /* 0x000ee80000300800 */
[----:B------:R-:W5:Y:S04]  /*2d170*/  LDL.LU R91, [R1+0xf8] ;  /* 0x0000f800015b7983 */ /* 0x000f680000300800 */
[----:B------:R0:W-:Y:S01]  /*2d180*/  @P3 STG.E.U8 desc[UR24][R6.64], R17 ;  /* 0x0000001106003986 */ /* 0x0001e2000c101118 */
[----:B------:R-:W-:Y:S01]  /*2d190*/  ISETP.LT.AND P3, PT, R67, UR6, !P2 ;  /* 0x0000000643007c0c */ /* 0x000fe2000d761270 */
[----:B------:R-:W1:Y:S02]  /*2d1a0*/  LDCU UR6, c[0x0][0x398] ;  /* 0x00007300ff0677ac */ /* 0x000e640008000800 */
[----:B------:R-:W5:Y:S04]  /*2d1b0*/  LDL.LU R92, [R1+0xfc] ;  /* 0x0000fc00015c7983 */ /* 0x000f680000300800 */
[----:B------:R-:W3:Y:S01]  /*2d1c0*/  LDL.LU R67, [R1+0xbd8] ;  /* 0x000bd80001437983 */ /* 0x000ee20000300800 */
[----:B------:R-:W-:-:S02]  /*2d1d0*/  SHF.R.S32.HI R14, RZ, 0x1f, R15 ;  /* 0x0000001fff0e7819 */ /* 0x000fc4000001140f */
[----:B------:R-:W-:-:S05]  /*2d1e0*/  IADD3 R8, P6, PT, R15, R0, RZ ;  /* 0x000000000f087210 */ /* 0x000fca0007fde0ff */
[----:B------:R-:W-:Y:S01]  /*2d1f0*/  IMAD.X R9, R14, 0x1, R72, P6 ;  /* 0x000000010e097824 */ /* 0x000fe200030e0648 */
[C---:B------:R-:W-:Y:S01]  /*2d200*/  IADD3 R10, P6, PT, R15.reuse, R2, RZ ;  /* 0x000000020f0a7210 */ /* 0x040fe20007fde0ff */
[----:B0-----:R-:W-:-:S04]  /*2d210*/  VIADD R17, R15, UR30 ;  /* 0x0000001e0f117c36 */ /* 0x001fc80008000000 */
[----:B------:R-:W-:Y:S01]  /*2d220*/  IMAD.X R11, R14, 0x1, R71, P6 ;  /* 0x000000010e0b7824 */ /* 0x000fe200030e0647 */
[----:B------:R-:W-:Y:S02]  /*2d230*/  IADD3 R6, P6, PT, R15, R70, RZ ;  /* 0x000000460f067210 */ /* 0x000fe40007fde0ff */
[----:B------:R-:W-:-:S03]  /*2d240*/  SHF.R.S32.HI R16, RZ, 0x1f, R17 ;  /* 0x0000001fff107819 */ /* 0x000fc60000011411 */
[----:B------:R-:W-:Y:S01]  /*2d250*/  IMAD.X R7, R14, 0x1, R69, P6 ;  /* 0x000000010e077824 */ /* 0x000fe200030e0645 */
[----:B------:R-:W-:-:S05]  /*2d260*/  F2FP.SATFINITE.E4M3.F32.PACK_AB_MERGE_C R19, R89, R88, RZ ;  /* 0x000000585913723e */ /* 0x000fca00048070ff */
[----:B------:R0:W-:Y:S01]  /*2d270*/  @P1 STG.E.U8 desc[UR24][R8.64], R19 ;  /* 0x0000001308001986 */ /* 0x0001e2000c101118 */
[----:B------:R-:W-:-:S05]  /*2d280*/  IADD3 R12, P1, PT, R17, R0, RZ ;  /* 0x00000000110c7210 */ /* 0x000fca0007f3e0ff */
[----:B------:R-:W-:Y:S01]  /*2d290*/  IMAD.X R13, R16, 0x1, R72, P1 ;  /* 0x00000001100d7824 */ /* 0x000fe200008e0648 */
[C---:B0-----:R-:W-:Y:S02]  /*2d2a0*/  IADD3 R8, P6, PT, R17.reuse, R2, RZ ;  /* 0x0000000211087210 */ /* 0x041fe40007fde0ff */
[----:B------:R-:W-:-:S03]  /*2d2b0*/  IADD3 R2, P1, PT, R17, R68, RZ ;  /* 0x0000004411027210 */ /* 0x000fc60007f3e0ff */
[----:B------:R-:W-:Y:S01]  /*2d2c0*/  IMAD.X R9, R16, 0x1, R71, P6 ;  /* 0x0000000110097824 */ /* 0x000fe200030e0647 */
[----:B-1----:R-:W-:Y:S02]  /*2d2d0*/  ISETP.LT.AND P6, PT, R81, UR6, !P2 ;  /* 0x0000000651007c0c */ /* 0x002fe4000d7c1270 */
[----:B------:R-:W-:Y:S02]  /*2d2e0*/  ISETP.LT.AND P2, PT, R93, UR7, !P2 ;  /* 0x000000075d007c0c */ /* 0x000fe4000d741270 */
[----:B--2---:R-:W-:-:S05]  /*2d2f0*/  F2FP.SATFINITE.E4M3.F32.PACK_AB_MERGE_C R21, R90, R79, RZ ;  /* 0x0000004f5a15723e */ /* 0x004fca00048070ff */
[----:B------:R0:W-:Y:S01]  /*2d300*/  @P5 STG.E.U8 desc[UR24][R10.64], R21 ;  /* 0x000000150a005986 */ /* 0x0001e2000c101118 */
[----:B------:R-:W-:-:S05]  /*2d310*/  IADD3 R4, P5, PT, R15, R68, RZ ;  /* 0x000000440f047210 */ /* 0x000fca0007fbe0ff */
[--C-:B------:R-:W-:Y:S01]  /*2d320*/  IMAD.X R5, R14, 0x1, R3.reuse, P5 ;  /* 0x000000010e057824 */ /* 0x100fe200028e0603 */
[----:B----4-:R-:W-:Y:S01]  /*2d330*/  ISETP.LT.AND P5, PT, R81, UR5, !P0 ;  /* 0x0000000551007c0c */ /* 0x010fe2000c7a1270 */
[----:B------:R-:W-:Y:S01]  /*2d340*/  IMAD.X R3, R16, 0x1, R3, P1 ;  /* 0x0000000110037824 */ /* 0x000fe200008e0603 */
[----:B------:R-:W-:Y:S02]  /*2d350*/  ISETP.LT.AND P0, PT, R93, UR4, !P0 ;  /* 0x000000045d007c0c */ /* 0x000fe4000c701270 */
[----:B------:R-:W-:Y:S02]  /*2d360*/  IADD3 R70, P1, PT, R17, R70, RZ ;  /* 0x0000004611467210 */ /* 0x000fe40007f3e0ff */
[----:B0-----:R-:W-:Y:S02]  /*2d370*/  PRMT R11, R19, 0x9910, RZ ;  /* 0x00009910130b7816 */ /* 0x001fe400000000ff */
[----:B------:R-:W-:Y:S02]  /*2d380*/  PRMT R15, R21, 0x9910, RZ ;  /* 0x00009910150f7816 */ /* 0x000fe400000000ff */
[----:B------:R-:W-:-:S02]  /*2d390*/  SHF.R.S32.HI R11, RZ, 0x8, R11 ;  /* 0x00000008ff0b7819 */ /* 0x000fc4000001140b */
[----:B------:R-:W-:Y:S01]  /*2d3a0*/  SHF.R.S32.HI R15, RZ, 0x8, R15 ;  /* 0x00000008ff0f7819 */ /* 0x000fe2000001140f */
[----:B------:R-:W-:Y:S01]  /*2d3b0*/  IMAD.X R71, R16, 0x1, R69, P1 ;  /* 0x0000000110477824 */ /* 0x000fe200008e0645 */
[----:B-----5:R-:W-:Y:S02]  /*2d3c0*/  F2FP.SATFINITE.E4M3.F32.PACK_AB_MERGE_C R17, R92, R91, RZ ;  /* 0x0000005b5c11723e */ /* 0x020fe400048070ff */
[----:B---3--:R-:W-:-:S04]  /*2d3d0*/  F2FP.SATFINITE.E4M3.F32.PACK_AB_MERGE_C R67, R67, R66, RZ ;  /* 0x000000424343723e */ /* 0x008fc800048070ff */
[----:B------:R-:W-:Y:S01]  /*2d3e0*/  PRMT R10, R67, 0x9910, RZ ;  /* 0x00009910430a7816 */ /* 0x000fe200000000ff */
[----:B------:R0:W-:Y:S01]  /*2d3f0*/  @P5 STG.E.U8 desc[UR24][R4.64], R17 ;  /* 0x0000001104005986 */ /* 0x0001e2000c101118 */
[----:B------:R-:W-:-:S03]  /*2d400*/  PRMT R0, R17, 0x9910, RZ ;  /* 0x0000991011007816 */ /* 0x000fc600000000ff */
[----:B------:R1:W-:Y:S01]  /*2d410*/  @P0 STG.E.U8 desc[UR24][R6.64], R67 ;  /* 0x0000004306000986 */ /* 0x0003e2000c101118 */
[----:B0-----:R-:W-:Y:S01]  /*2d420*/  IMAD.MOV.U32 R4, RZ, RZ, R10 ;  /* 0x000000ffff047224 */ /* 0x001fe200078e000a */
[----:B------:R-:W-:Y:S02]  /*2d430*/  SHF.R.S32.HI R5, RZ, 0x8, R0 ;  /* 0x00000008ff057819 */ /* 0x000fe40000011400 */
[----:B------:R0:W-:Y:S02]  /*2d440*/  @P4 STG.E.U8 desc[UR24][R12.64], R11 ;  /* 0x0000000b0c004986 */ /* 0x0001e4000c101118 */
[----:B-1----:R-:W-:Y:S02]  /*2d450*/  SHF.R.S32.HI R7, RZ, 0x8, R4 ;  /* 0x00000008ff077819 */ /* 0x002fe40000011404 */
[----:B------:R0:W-:Y:S04]  /*2d460*/  @P3 STG.E.U8 desc[UR24][R8.64], R15 ;  /* 0x0000000f08003986 */ /* 0x0001e8000c101118 */
[----:B------:R0:W-:Y:S04]  /*2d470*/  @P6 STG.E.U8 desc[UR24][R2.64], R5 ;  /* 0x0000000502006986 */ /* 0x0001e8000c101118 */
[----:B------:R0:W-:Y:S01]  /*2d480*/  @P2 STG.E.U8 desc[UR24][R70.64], R7 ;  /* 0x0000000746002986 */ /* 0x0001e2000c101118 */
[----:B------:R-:W-:Y:S06]  /*2d490*/  BAR.SYNC.DEFER_BLOCKING 0x0 ;  /* 0x0000000000007b1d */ /* 0x000fec0000010000 */
[----:B------:R-:W-:Y:S05]  /*2d4a0*/  BRA.U UP0, `(.L_x_13) ;  /* 0x0000000100a07547 */ /* 0x000fea000b800000 */
[----:B------:R-:W1:Y:S01]  /*2d4b0*/  S2UR UR5, SR_CgaCtaId ;  /* 0x00000000000579c3 */ /* 0x000e620000008800 */
[----:B------:R-:W-:Y:S01]  /*2d4c0*/  NOP ;  /* 0x0000000000007918 */ /* 0x000fe20000000000 */
[----:B------:R-:W-:Y:S01]  /*2d4d0*/  UMOV UR4, 0x50 ;  /* 0x0000005000047882 */ /* 0x000fe20000000000 */
[----:B------:R-:W-:Y:S02]  /*2d4e0*/  IMAD.U32 R0, RZ, RZ, UR8 ;  /* 0x00000008ff007e24 */ /* 0x000fe4000f8e00ff */
[----:B0-----:R-:W-:Y:S02]  /*2d4f0*/  IMAD.MOV.U32 R3, RZ, RZ, 0xff ;  /* 0x000000ffff037424 */ /* 0x001fe400078e00ff */
[----:B------:R-:W-:Y:S01]  /*2d500*/  IMAD.MOV.U32 R7, RZ, RZ, 0x1 ;  /* 0x00000001ff077424 */ /* 0x000fe200078e00ff */
[----:B------:R-:W-:-:S04]  /*2d510*/  LOP3.LUT R0, R0, 0xffff, RZ, 0xc0, !PT ;  /* 0x0000ffff00007812 */ /* 0x000fc800078ec0ff */
[----:B------:R-:W-:-:S05]  /*2d520*/  SHF.R.U32.HI R0, RZ, 0x5, R0 ;  /* 0x00000005ff007819 */ /* 0x000fca0000011600 */
[----:B------:R-:W-:Y:S01]  /*2d530*/  VIADD R2, R0, 0x10 ;  /* 0x0000001000027836 */ /* 0x000fe20000000000 */
[----:B------:R-:W-:Y:S01]  /*2d540*/  SHF.L.U32 R0, R3, R0, RZ ;  /* 0x0000000003007219 */ /* 0x000fe200000006ff */
[----:B-1----:R-:W-:-:S03]  /*2d550*/  ULEA UR6, UR5, UR4, 0x18 ;  /* 0x0000000405067291 */ /* 0x002fc6000f8ec0ff */
[----:B------:R-:W-:-:S04]  /*2d560*/  SHF.L.U32 R3, R7, R2, RZ ;  /* 0x0000000207037219 */ /* 0x000fc800000006ff */
[----:B------:R-:W-:Y:S02]  /*2d570*/  LOP3.LUT R0, R3, R0, RZ, 0xfc, !PT ;  /* 0x0000000003007212 */ /* 0x000fe400078efcff */
[----:B------:R-:W0:Y:S02]  /*2d580*/  LDS R5, [UR6] ;  /* 0x00000006ff057984 */ /* 0x000e240008000800 */
[C---:B------:R-:W-:Y:S02]  /*2d590*/  LOP3.LUT R2, R0.reuse, 0xffff, RZ, 0xc0, !PT ;  /* 0x0000ffff00027812 */ /* 0x040fe400078ec0ff */
[----:B0-----:R-:W-:-:S04]  /*2d5a0*/  LOP3.LUT R3, R0, 0xffff, R5, 0x80, !PT ;  /* 0x0000ffff00037812 */ /* 0x001fc800078e8005 */
[----:B------:R-:W-:-:S13]  /*2d5b0*/  ISETP.NE.AND P0, PT, R3, R2, PT ;  /* 0x000000020300720c */ /* 0x000fda0003f05270 */
[----:B------:R-:W-:Y:S05]  /*2d5c0*/  @P0 BRA `(.L_x_14) ;  /* 0x0000000000500947 */ /* 0x000fea0003800000 */
[----:B------:R-:W-:Y:S02]  /*2d5d0*/  SHF.R.U32.HI R5, RZ, 0x10, R5 ;  /* 0x00000010ff057819 */ /* 0x000fe40000011605 */
[----:B------:R-:W-:-:S04]  /*2d5e0*/  SHF.R.U32.HI R2, RZ, 0x10, R0 ;  /* 0x00000010ff027819 */ /* 0x000fc80000011600 */
[----:B------:R-:W-:-:S04]  /*2d5f0*/  LOP3.LUT R5, R5, R2, RZ, 0xc0, !PT ;  /* 0x0000000205057212 */ /* 0x000fc800078ec0ff */
[----:B------:R-:W-:-:S13]  /*2d600*/  ISETP.NE.AND P0, PT, R5, R2, PT ;  /* 0x000000020500720c */ /* 0x000fda0003f05270 */
[----:B------:R-:W-:Y:S05]  /*2d610*/  @P0 BRA `(.L_x_15) ;  /* 0x0000000000300947 */ /* 0x000fea0003800000 */
[----:B------:R-:W-:Y:S01]  /*2d620*/  R2UR UR4, R0 ;  /* 0x00000000000472ca */ /* 0x000fe200000e0000 */
[----:B------:R-:W-:Y:S01]  /*2d630*/  VOTEU.ANY UR5, UPT, PT ;  /* 0x0000000000057886 */ /* 0x000fe200038e0100 */
[----:B------:R-:W0:Y:S01]  /*2d640*/  S2R R0, SR_LANEID ;  /* 0x0000000000007919 */ /* 0x000e220000000000 */
[----:B------:R-:W-:-:S10]  /*2d650*/  UFLO.U32 UR5, UR5 ;  /* 0x00000005000572bd */ /* 0x000fd400080e0000 */
[----:B------:R-:W-:-:S06]  /*2d660*/  ULOP3.LUT UR4, URZ, UR4, URZ, 0x33, !UPT ;  /* 0x00000004ff047292 */ /* 0x000fcc000f8e33ff */
[----:B------:R-:W-:-:S04]  /*2d670*/  IMAD.U32 R2, RZ, RZ, UR4 ;  /* 0x00000004ff027e24 */ /* 0x000fc8000f8e00ff */
[----:B------:R-:W1:Y:S02]  /*2d680*/  REDUX UR7, R2 ;  /* 0x00000000020773c4 */ /* 0x000e640000000000 */
[----:B------:R2:W-:Y:S01]  /*2d690*/  UTCATOMSWS.AND URZ, UR4 ;  /* 0x0000000400ff79e3 */ /* 0x0005e20008000000 */
[----:B0-----:R-:W-:Y:S01]  /*2d6a0*/  ISETP.EQ.U32.AND P0, PT, R0, UR5, PT ;  /* 0x0000000500007c0c */ /* 0x001fe2000bf02070 */
[----:B-1----:R-:W-:-:S12]  /*2d6b0*/  IMAD.U32 R0, RZ, RZ, UR7 ;  /* 0x00000007ff007e24 */ /* 0x002fd8000f8e00ff */
[----:B------:R2:W-:Y:S01]  /*2d6c0*/  @P0 ATOMS.AND RZ, [UR6], R0 ;  /* 0x00000000ffff098c */ /* 0x0005e2000a800006 */
[----:B------:R-:W-:Y:S05]  /*2d6d0*/  BRA `(.L_x_13) ;  /* 0x0000000000147947 */ /* 0x000fea0003800000 */
.L_x_15:
[----:B------:R-:W-:-:S07]  /*2d6e0*/  MOV R2, 0x2d700 ;  /* 0x0002d70000027802 */ /* 0x000fce0000000f00 */
[----:B------:R-:W-:Y:S05]  /*2d6f0*/  CALL.REL.NOINC `($__internal_0_$__cuda_sm10x_tcgen05_guardrail_trap_col_being_dealloced_not_returned_by_alloc) ;  /* 0x00000000002c7944 */ /* 0x000fea0003c00000 */
[----:B------:R-:W-:Y:S05]  /*2d700*/  BRA `(.L_x_13) ;  /* 0x0000000000087947 */ /* 0x000fea0003800000 */
.L_x_14:
[----:B------:R-:W-:-:S07]  /*2d710*/  MOV R2, 0x2d730 ;  /* 0x0002d73000027802 */ /* 0x000fce0000000f00 */
[----:B------:R-:W-:Y:S05]  /*2d720*/  CALL.REL.NOINC `($__internal_2_$__cuda_sm10x_tcgen05_guardrail_trap_unallocated_columns_being_dealloced) ;  /* 0x0000000000387944 */ /* 0x000fea0003c00000 */
.L_x_13:
[----:B------:R-:W-:Y:S01]  /*2d730*/  NOP ;  /* 0x0000000000007918 */ /* 0x000fe20000000000 */
[----:B--2---:R-:W-:Y:S05]  /*2d740*/  EXIT ;  /* 0x000000000000794d */ /* 0x004fea0003800000 */
.L_x_8:
[----:B------:R-:W0:Y:S02]  /*2d750*/  SYNCS.PHASECHK.TRANS64.TRYWAIT P1, [UR11], R13 ;  /* 0x0000000dff0075a7 */ /* 0x000e24000802110b */
[----:B0-----:R-:W-:Y:S05]  /*2d760*/  @!P1 BRA `(.L_x_8) ;  /* 0xfffffffc00f89947 */ /* 0x001fea000383ffff */
[----:B------:R-:W-:Y:S05]  /*2d770*/  BRA `(.L_x_16) ;  /* 0xfffffeb000ec7947 */ /* 0x000fea000383ffff */
.L_x_12:
[----:B------:R-:W0:Y:S02]  /*2d780*/  SYNCS.PHASECHK.TRANS64.TRYWAIT P0, [UR11], R0 ;  /* 0x00000000ff0075a7 */ /* 0x000e24000800110b */
[----:B0-----:R-:W-:Y:S05]  /*2d790*/  @!P0 BRA `(.L_x_12) ;  /* 0xfffffffc00f88947 */ /* 0x001fea000383ffff */
[----:B------:R-:W-:Y:S05]  /*2d7a0*/  BRA `(.L_x_11) ;  /* 0xffffff68003c7947 */ /* 0x000fea000383ffff */
        .weak           $__internal_0_$__cuda_sm10x_tcgen05_guardrail_trap_col_being_dealloced_not_returned_by_alloc
        .type           $__internal_0_$__cuda_sm10x_tcgen05_guardrail_trap_col_being_dealloced_not_returned_by_alloc,@function
        .size           $__internal_0_$__cuda_sm10x_tcgen05_guardrail_trap_col_being_dealloced_not_returned_by_alloc,($__internal_1_$__cuda_sm10x_tcgen05_guardrail_trap_phase_invalid_during_alloc - $__internal_0_$__cuda_sm10x_tcgen05_guardrail_trap_col_being_dealloced_not_returned_by_alloc)
$__internal_0_$__cuda_sm10x_tcgen05_guardrail_trap_col_being_dealloced_not_returned_by_alloc:
[----:B------:R-:W-:Y:S05]  /*2d7b0*/  BPT.TRAP 0x1 ;  /* 0x000000040000795c */ /* 0x000fea0000300000 */
[----:B------:R-:W-:-:S04]  /*2d7c0*/  IMAD.MOV.U32 R3, RZ, RZ, 0x0 ;  /* 0x00000000ff037424 */ /* 0x000fc800078e00ff */
[----:B------:R-:W-:Y:S05]  /*2d7d0*/  RET.REL.NODEC R2 `(matmul_kernel) ;  /* 0xfffffd2802087950 */ /* 0x000fea0003c3ffff */
        .weak           $__internal_1_$__cuda_sm10x_tcgen05_guardrail_trap_phase_invalid_during_alloc
        .type           $__internal_1_$__cuda_sm10x_tcgen05_guardrail_trap_phase_invalid_during_alloc,@function
        .size           $__internal_1_$__cuda_sm10x_tcgen05_guardrail_trap_phase_invalid_during_alloc,($__internal_2_$__cuda_sm10x_tcgen05_guardrail_trap_unallocated_columns_being_dealloced - $__internal_1_$__cuda_sm10x_tcgen05_guardrail_trap_phase_invalid_during_alloc)
$__internal_1_$__cuda_sm10x_tcgen05_guardrail_trap_phase_invalid_during_alloc:
[----:B------:R-:W-:Y:S05]  /*2d7e0*/  BPT.TRAP 0x1 ;  /* 0x000000040000795c */ /* 0x000fea0000300000 */
[----:B------:R-:W-:-:S04]  /*2d7f0*/  IMAD.MOV.U32 R3, RZ, RZ, 0x0 ;  /* 0x00000000ff037424 */ /* 0x000fc800078e00ff */
[----:B------:R-:W-:Y:S05]  /*2d800*/  RET.REL.NODEC R2 `(matmul_kernel) ;  /* 0xfffffd2402fc7950 */ /* 0x000fea0003c3ffff */
        .weak           $__internal_2_$__cuda_sm10x_tcgen05_guardrail_trap_unallocated_columns_being_dealloced
        .type           $__internal_2_$__cuda_sm10x_tcgen05_guardrail_trap_unallocated_columns_being_dealloced,@function
        .size           $__internal_2_$__cuda_sm10x_tcgen05_guardrail_trap_unallocated_columns_being_dealloced,(.L_x_20 - $__internal_2_$__cuda_sm10x_tcgen05_guardrail_trap_unallocated_columns_being_dealloced)
$__internal_2_$__cuda_sm10x_tcgen05_guardrail_trap_unallocated_columns_being_dealloced:
[----:B------:R-:W-:Y:S05]  /*2d810*/  BPT.TRAP 0x1 ;  /* 0x000000040000795c */ /* 0x000fea0000300000 */
[----:B------:R-:W-:-:S04]  /*2d820*/  IMAD.MOV.U32 R3, RZ, RZ, 0x0 ;  /* 0x00000000ff037424 */ /* 0x000fc800078e00ff */
[----:B------:R-:W-:Y:S05]  /*2d830*/  RET.REL.NODEC R2 `(matmul_kernel) ;  /* 0xfffffd2402f07950 */ /* 0x000fea0003c3ffff */
.L_x_17:
[----:B------:R-:W-:-:S00]  /*2d840*/  BRA `(.L_x_17) ;  /* 0xfffffffc00fc7947 */ /* 0x000fc0000383ffff */
[----:B------:R-:W-:-:S00]  /*2d850*/  NOP ;  /* 0x0000000000007918 */ /* 0x000fc00000000000 */
        /* <DEDUP_REMOVED lines=10> */
.L_x_20:


//--------------------- .nv.shared.matmul_kernel  --------------------------
	.section	.nv.shared.matmul_kernel,"aw",@nobits
	.sectionflags	@""
	.align	16
	.zero		1024


//--------------------- .nv.shared.reserved.0     --------------------------
	.section	.nv.shared.reserved.0,"aw",@nobits
	.align	8
	.weak		__nv_reservedSMEM_offset_0_alias
	.size		__nv_reservedSMEM_offset_0_alias, 0, 64
	.other		__nv_reservedSMEM_offset_0_alias,@"STO_CUDA_RESERVED_SHARED STV_DEFAULT"
__nv_reservedSMEM_offset_0_alias:
	.zero		0
.nv.shared.reserved.0:
	.zero		64
	.weak		__nv_reservedSMEM_allocation_phase
	.type		__nv_reservedSMEM_allocation_phase,@object
	.size		__nv_reservedSMEM_allocation_phase,(.L_0 - __nv_reservedSMEM_allocation_phase)
__nv_reservedSMEM_allocation_phase:
	.zero		1
.L_0:
	.zero		7
	.weak		__nv_reservedSMEM_devtool_atexit_pc
	.type		__nv_reservedSMEM_devtool_atexit_pc,@object
	.size		__nv_reservedSMEM_devtool_atexit_pc,(__nv_reservedSMEM_allocation_mask - __nv_reservedSMEM_devtool_atexit_pc)
__nv_reservedSMEM_devtool_atexit_pc:
	.zero		8
	.weak		__nv_reservedSMEM_allocation_mask
	.type		__nv_reservedSMEM_allocation_mask,@object
	.size		__nv_reservedSMEM_allocation_mask,(.L_2 - __nv_reservedSMEM_allocation_mask)
__nv_reservedSMEM_allocation_mask:
	.zero		4
.L_2:


//--------------------- .nv.constant0.matmul_kernel --------------------------
	.section	.nv.constant0.matmul_kernel,"a",@progbits
	.sectionflags	@""
	.align	4
.nv.constant0.matmul_kernel:
	.zero		976


//--------------------- SYMBOLS --------------------------

	.type		.nv.reservedSmem.offset0,@object
	.size		.nv.reservedSmem.offset0,0x4
	.type		.nv.reservedSmem.cap,@object
	.size		.nv.reservedSmem.cap,0x4
